//
// Generated by NVIDIA NVVM Compiler
//
// Compiler Build ID: CL-36424714
// Cuda compilation tools, release 13.0, V13.0.88
// Based on NVVM 20.0.0
//

.version 9.0
.target sm_100
.address_size 64

	// .globl	qhash_mine
.const .align 4 .b8 K[256] = {152, 47, 138, 66, 145, 68, 55, 113, 207, 251, 192, 181, 165, 219, 181, 233, 91, 194, 86, 57, 241, 17, 241, 89, 164, 130, 63, 146, 213, 94, 28, 171, 152, 170, 7, 216, 1, 91, 131, 18, 190, 133, 49, 36, 195, 125, 12, 85, 116, 93, 190, 114, 254, 177, 222, 128, 167, 6, 220, 155, 116, 241, 155, 193, 193, 105, 155, 228, 134, 71, 190, 239, 198, 157, 193, 15, 204, 161, 12, 36, 111, 44, 233, 45, 170, 132, 116, 74, 220, 169, 176, 92, 218, 136, 249, 118, 82, 81, 62, 152, 109, 198, 49, 168, 200, 39, 3, 176, 199, 127, 89, 191, 243, 11, 224, 198, 71, 145, 167, 213, 81, 99, 202, 6, 103, 41, 41, 20, 133, 10, 183, 39, 56, 33, 27, 46, 252, 109, 44, 77, 19, 13, 56, 83, 84, 115, 10, 101, 187, 10, 106, 118, 46, 201, 194, 129, 133, 44, 114, 146, 161, 232, 191, 162, 75, 102, 26, 168, 112, 139, 75, 194, 163, 81, 108, 199, 25, 232, 146, 209, 36, 6, 153, 214, 133, 53, 14, 244, 112, 160, 106, 16, 22, 193, 164, 25, 8, 108, 55, 30, 76, 119, 72, 39, 181, 188, 176, 52, 179, 12, 28, 57, 74, 170, 216, 78, 79, 202, 156, 91, 243, 111, 46, 104, 238, 130, 143, 116, 111, 99, 165, 120, 20, 120, 200, 132, 8, 2, 199, 140, 250, 255, 190, 144, 235, 108, 80, 164, 247, 163, 249, 190, 242, 120, 113, 198};
.const .align 4 .b8 H0[32] = {103, 230, 9, 106, 133, 174, 103, 187, 114, 243, 110, 60, 58, 245, 79, 165, 127, 82, 14, 81, 140, 104, 5, 155, 171, 217, 131, 31, 25, 205, 224, 91};
.const .align 4 .b8 COS_PI_OVER_32[128] = {0, 0, 128, 63, 109, 196, 126, 63, 190, 20, 123, 63, 11, 250, 116, 63, 94, 131, 108, 63, 152, 197, 97, 63, 49, 219, 84, 63, 3, 228, 69, 63, 243, 4, 53, 63, 153, 103, 34, 63, 218, 57, 14, 63, 234, 90, 241, 62, 21, 239, 195, 62, 49, 160, 148, 62, 194, 197, 71, 62, 54, 189, 200, 61, 0, 0, 0, 0, 54, 189, 200, 189, 194, 197, 71, 190, 49, 160, 148, 190, 21, 239, 195, 190, 234, 90, 241, 190, 218, 57, 14, 191, 153, 103, 34, 191, 243, 4, 53, 191, 3, 228, 69, 191, 49, 219, 84, 191, 152, 197, 97, 191, 94, 131, 108, 191, 11, 250, 116, 191, 190, 20, 123, 191, 109, 196, 126, 191};
// _ZZ10qhash_mineE13shared_header has been demoted
// _ZZ10qhash_mineE13shared_target has been demoted

.visible .entry qhash_mine(
	.param .u64 .ptr .align 1 qhash_mine_param_0,
	.param .u32 qhash_mine_param_1,
	.param .u32 qhash_mine_param_2,
	.param .u64 .ptr .align 1 qhash_mine_param_3,
	.param .u64 .ptr .align 1 qhash_mine_param_4,
	.param .u64 .ptr .align 1 qhash_mine_param_5,
	.param .u32 qhash_mine_param_6
)
{
	.reg .pred 	%p<143>;
	.reg .b16 	%rs<135>;
	.reg .b32 	%r<8802>;
	.reg .b32 	%f<505>;
	.reg .b64 	%rd<144>;
	// demoted variable
	.shared .align 1 .b8 _ZZ10qhash_mineE13shared_header[76];
	// demoted variable
	.shared .align 1 .b8 _ZZ10qhash_mineE13shared_target[32];
	ld.param.u64 	%rd1, [qhash_mine_param_0];
	ld.param.u64 	%rd2, [qhash_mine_param_3];
	ld.param.u32 	%r6, [qhash_mine_param_6];
	mov.u32 	%r7, %ctaid.x;
	mov.u32 	%r8, %ntid.x;
	mov.u32 	%r1, %tid.x;
	mad.lo.s32 	%r9, %r7, %r8, %r1;
	setp.ge.u32 	%p1, %r9, %r6;
	@%p1 bra 	$L__BB0_71;
	setp.gt.u32 	%p2, %r1, 75;
	@%p2 bra 	$L__BB0_4;
	cvt.u64.u32 	%rd5, %r1;
	cvta.to.global.u64 	%rd6, %rd1;
	add.s64 	%rd7, %rd6, %rd5;
	ld.global.u8 	%rs64, [%rd7];
	mov.u32 	%r10, _ZZ10qhash_mineE13shared_header;
	add.s32 	%r11, %r10, %r1;
	st.shared.u8 	[%r11], %rs64;
	setp.gt.u32 	%p3, %r1, 31;
	@%p3 bra 	$L__BB0_4;
	cvta.to.global.u64 	%rd9, %rd2;
	add.s64 	%rd10, %rd9, %rd5;
	ld.global.u8 	%rs65, [%rd10];
	mov.u32 	%r12, _ZZ10qhash_mineE13shared_target;
	add.s32 	%r13, %r12, %r1;
	st.shared.u8 	[%r13], %rs65;
$L__BB0_4:
	ld.param.u32 	%r8801, [qhash_mine_param_2];
	ld.param.u32 	%r8798, [qhash_mine_param_1];
	bar.sync 	0;
	ld.shared.u8 	%r14, [_ZZ10qhash_mineE13shared_header+1];
	ld.shared.u8 	%rs66, [_ZZ10qhash_mineE13shared_header+2];
	ld.shared.u8 	%r15, [_ZZ10qhash_mineE13shared_header+3];
	ld.shared.u8 	%r16, [_ZZ10qhash_mineE13shared_header+5];
	ld.shared.u8 	%rs67, [_ZZ10qhash_mineE13shared_header+6];
	ld.shared.u8 	%r17, [_ZZ10qhash_mineE13shared_header+7];
	ld.shared.u8 	%r18, [_ZZ10qhash_mineE13shared_header+9];
	ld.shared.u8 	%rs68, [_ZZ10qhash_mineE13shared_header+10];
	ld.shared.u8 	%r19, [_ZZ10qhash_mineE13shared_header+11];
	ld.shared.u8 	%r20, [_ZZ10qhash_mineE13shared_header+13];
	ld.shared.u8 	%rs69, [_ZZ10qhash_mineE13shared_header+14];
	ld.shared.u8 	%r21, [_ZZ10qhash_mineE13shared_header+15];
	ld.shared.u8 	%r22, [_ZZ10qhash_mineE13shared_header+17];
	ld.shared.u8 	%rs70, [_ZZ10qhash_mineE13shared_header+18];
	ld.shared.u8 	%r23, [_ZZ10qhash_mineE13shared_header+19];
	ld.shared.u8 	%r24, [_ZZ10qhash_mineE13shared_header+21];
	ld.shared.u8 	%rs71, [_ZZ10qhash_mineE13shared_header+22];
	ld.shared.u8 	%r25, [_ZZ10qhash_mineE13shared_header+23];
	ld.shared.u8 	%r26, [_ZZ10qhash_mineE13shared_header+25];
	ld.shared.u8 	%rs72, [_ZZ10qhash_mineE13shared_header+26];
	ld.shared.u8 	%r27, [_ZZ10qhash_mineE13shared_header+27];
	ld.shared.u8 	%r28, [_ZZ10qhash_mineE13shared_header+29];
	ld.shared.u8 	%rs73, [_ZZ10qhash_mineE13shared_header+30];
	ld.shared.u8 	%r29, [_ZZ10qhash_mineE13shared_header+31];
	ld.shared.u8 	%r30, [_ZZ10qhash_mineE13shared_header+33];
	ld.shared.u8 	%rs74, [_ZZ10qhash_mineE13shared_header+34];
	ld.shared.u8 	%r31, [_ZZ10qhash_mineE13shared_header+35];
	ld.shared.u8 	%r32, [_ZZ10qhash_mineE13shared_header+37];
	ld.shared.u8 	%rs75, [_ZZ10qhash_mineE13shared_header+38];
	ld.shared.u8 	%r33, [_ZZ10qhash_mineE13shared_header+39];
	ld.shared.u8 	%r34, [_ZZ10qhash_mineE13shared_header+41];
	ld.shared.u8 	%rs76, [_ZZ10qhash_mineE13shared_header+42];
	ld.shared.u8 	%r35, [_ZZ10qhash_mineE13shared_header+43];
	ld.shared.u8 	%r36, [_ZZ10qhash_mineE13shared_header+45];
	ld.shared.u8 	%rs77, [_ZZ10qhash_mineE13shared_header+46];
	ld.shared.u8 	%r37, [_ZZ10qhash_mineE13shared_header+47];
	ld.shared.u8 	%r38, [_ZZ10qhash_mineE13shared_header+49];
	ld.shared.u8 	%rs78, [_ZZ10qhash_mineE13shared_header+50];
	ld.shared.u8 	%r39, [_ZZ10qhash_mineE13shared_header+51];
	ld.shared.u8 	%r40, [_ZZ10qhash_mineE13shared_header+53];
	ld.shared.u8 	%rs79, [_ZZ10qhash_mineE13shared_header+54];
	ld.shared.u8 	%r41, [_ZZ10qhash_mineE13shared_header+55];
	ld.shared.u8 	%r42, [_ZZ10qhash_mineE13shared_header+57];
	ld.shared.u8 	%rs80, [_ZZ10qhash_mineE13shared_header+58];
	ld.shared.u8 	%r43, [_ZZ10qhash_mineE13shared_header+59];
	ld.shared.u8 	%r44, [_ZZ10qhash_mineE13shared_header+61];
	ld.shared.u8 	%rs81, [_ZZ10qhash_mineE13shared_header+62];
	ld.shared.u8 	%r45, [_ZZ10qhash_mineE13shared_header+63];
	ld.shared.u8 	%r46, [_ZZ10qhash_mineE13shared_header+65];
	ld.shared.u8 	%rs82, [_ZZ10qhash_mineE13shared_header+66];
	ld.shared.u8 	%r47, [_ZZ10qhash_mineE13shared_header+67];
	ld.shared.u8 	%r48, [_ZZ10qhash_mineE13shared_header+69];
	ld.shared.u8 	%rs83, [_ZZ10qhash_mineE13shared_header+70];
	ld.shared.u8 	%r49, [_ZZ10qhash_mineE13shared_header+71];
	ld.shared.u8 	%r50, [_ZZ10qhash_mineE13shared_header+73];
	ld.shared.u8 	%rs84, [_ZZ10qhash_mineE13shared_header+74];
	ld.shared.u8 	%r51, [_ZZ10qhash_mineE13shared_header+75];
	ld.const.u32 	%r52, [H0];
	ld.const.u32 	%r53, [H0+4];
	ld.const.u32 	%r54, [H0+8];
	ld.const.u32 	%r55, [H0+12];
	ld.const.u32 	%r56, [H0+16];
	ld.const.u32 	%r57, [H0+20];
	ld.const.u32 	%r58, [H0+24];
	ld.const.u32 	%r59, [H0+28];
	ld.shared.u8 	%r60, [_ZZ10qhash_mineE13shared_header];
	shl.b32 	%r61, %r60, 24;
	shl.b32 	%r62, %r14, 16;
	or.b32  	%r63, %r62, %r61;
	mul.wide.u16 	%r64, %rs66, 256;
	or.b32  	%r65, %r63, %r64;
	or.b32  	%r66, %r65, %r15;
	ld.shared.u8 	%r67, [_ZZ10qhash_mineE13shared_header+4];
	shl.b32 	%r68, %r67, 24;
	shl.b32 	%r69, %r16, 16;
	or.b32  	%r70, %r69, %r68;
	mul.wide.u16 	%r71, %rs67, 256;
	or.b32  	%r72, %r70, %r71;
	or.b32  	%r73, %r72, %r17;
	ld.shared.u8 	%r74, [_ZZ10qhash_mineE13shared_header+8];
	shl.b32 	%r75, %r74, 24;
	shl.b32 	%r76, %r18, 16;
	or.b32  	%r77, %r76, %r75;
	mul.wide.u16 	%r78, %rs68, 256;
	or.b32  	%r79, %r77, %r78;
	or.b32  	%r80, %r79, %r19;
	ld.shared.u8 	%r81, [_ZZ10qhash_mineE13shared_header+12];
	shl.b32 	%r82, %r81, 24;
	shl.b32 	%r83, %r20, 16;
	or.b32  	%r84, %r83, %r82;
	mul.wide.u16 	%r85, %rs69, 256;
	or.b32  	%r86, %r84, %r85;
	or.b32  	%r87, %r86, %r21;
	ld.shared.u8 	%r88, [_ZZ10qhash_mineE13shared_header+16];
	shl.b32 	%r89, %r88, 24;
	shl.b32 	%r90, %r22, 16;
	or.b32  	%r91, %r90, %r89;
	mul.wide.u16 	%r92, %rs70, 256;
	or.b32  	%r93, %r91, %r92;
	or.b32  	%r94, %r93, %r23;
	ld.shared.u8 	%r95, [_ZZ10qhash_mineE13shared_header+20];
	shl.b32 	%r96, %r95, 24;
	shl.b32 	%r97, %r24, 16;
	or.b32  	%r98, %r97, %r96;
	mul.wide.u16 	%r99, %rs71, 256;
	or.b32  	%r100, %r98, %r99;
	or.b32  	%r101, %r100, %r25;
	ld.shared.u8 	%r102, [_ZZ10qhash_mineE13shared_header+24];
	shl.b32 	%r103, %r102, 24;
	shl.b32 	%r104, %r26, 16;
	or.b32  	%r105, %r104, %r103;
	mul.wide.u16 	%r106, %rs72, 256;
	or.b32  	%r107, %r105, %r106;
	or.b32  	%r108, %r107, %r27;
	ld.shared.u8 	%r109, [_ZZ10qhash_mineE13shared_header+28];
	shl.b32 	%r110, %r109, 24;
	shl.b32 	%r111, %r28, 16;
	or.b32  	%r112, %r111, %r110;
	mul.wide.u16 	%r113, %rs73, 256;
	or.b32  	%r114, %r112, %r113;
	or.b32  	%r115, %r114, %r29;
	ld.shared.u8 	%r116, [_ZZ10qhash_mineE13shared_header+32];
	shl.b32 	%r117, %r116, 24;
	shl.b32 	%r118, %r30, 16;
	or.b32  	%r119, %r118, %r117;
	mul.wide.u16 	%r120, %rs74, 256;
	or.b32  	%r121, %r119, %r120;
	or.b32  	%r122, %r121, %r31;
	ld.shared.u8 	%r123, [_ZZ10qhash_mineE13shared_header+36];
	shl.b32 	%r124, %r123, 24;
	shl.b32 	%r125, %r32, 16;
	or.b32  	%r126, %r125, %r124;
	mul.wide.u16 	%r127, %rs75, 256;
	or.b32  	%r128, %r126, %r127;
	or.b32  	%r129, %r128, %r33;
	ld.shared.u8 	%r130, [_ZZ10qhash_mineE13shared_header+40];
	shl.b32 	%r131, %r130, 24;
	shl.b32 	%r132, %r34, 16;
	or.b32  	%r133, %r132, %r131;
	mul.wide.u16 	%r134, %rs76, 256;
	or.b32  	%r135, %r133, %r134;
	or.b32  	%r136, %r135, %r35;
	ld.shared.u8 	%r137, [_ZZ10qhash_mineE13shared_header+44];
	shl.b32 	%r138, %r137, 24;
	shl.b32 	%r139, %r36, 16;
	or.b32  	%r140, %r139, %r138;
	mul.wide.u16 	%r141, %rs77, 256;
	or.b32  	%r142, %r140, %r141;
	or.b32  	%r143, %r142, %r37;
	ld.shared.u8 	%r144, [_ZZ10qhash_mineE13shared_header+48];
	shl.b32 	%r145, %r144, 24;
	shl.b32 	%r146, %r38, 16;
	or.b32  	%r147, %r146, %r145;
	mul.wide.u16 	%r148, %rs78, 256;
	or.b32  	%r149, %r147, %r148;
	or.b32  	%r150, %r149, %r39;
	ld.shared.u8 	%r151, [_ZZ10qhash_mineE13shared_header+52];
	shl.b32 	%r152, %r151, 24;
	shl.b32 	%r153, %r40, 16;
	or.b32  	%r154, %r153, %r152;
	mul.wide.u16 	%r155, %rs79, 256;
	or.b32  	%r156, %r154, %r155;
	or.b32  	%r157, %r156, %r41;
	ld.shared.u8 	%r158, [_ZZ10qhash_mineE13shared_header+56];
	shl.b32 	%r159, %r158, 24;
	shl.b32 	%r160, %r42, 16;
	or.b32  	%r161, %r160, %r159;
	mul.wide.u16 	%r162, %rs80, 256;
	or.b32  	%r163, %r161, %r162;
	or.b32  	%r164, %r163, %r43;
	ld.shared.u8 	%r165, [_ZZ10qhash_mineE13shared_header+60];
	shl.b32 	%r166, %r165, 24;
	shl.b32 	%r167, %r44, 16;
	or.b32  	%r168, %r167, %r166;
	mul.wide.u16 	%r169, %rs81, 256;
	or.b32  	%r170, %r168, %r169;
	or.b32  	%r171, %r170, %r45;
	shf.l.wrap.b32 	%r172, %r163, %r164, 15;
	shf.l.wrap.b32 	%r173, %r163, %r164, 13;
	xor.b32  	%r174, %r172, %r173;
	shr.u32 	%r175, %r163, 10;
	xor.b32  	%r176, %r174, %r175;
	add.s32 	%r177, %r176, %r129;
	shf.l.wrap.b32 	%r178, %r73, %r73, 25;
	shf.l.wrap.b32 	%r179, %r72, %r73, 14;
	xor.b32  	%r180, %r178, %r179;
	shr.u32 	%r181, %r73, 3;
	xor.b32  	%r182, %r180, %r181;
	add.s32 	%r183, %r177, %r66;
	add.s32 	%r184, %r183, %r182;
	shf.l.wrap.b32 	%r185, %r170, %r171, 15;
	shf.l.wrap.b32 	%r186, %r170, %r171, 13;
	xor.b32  	%r187, %r185, %r186;
	shr.u32 	%r188, %r170, 10;
	xor.b32  	%r189, %r187, %r188;
	add.s32 	%r190, %r189, %r136;
	shf.l.wrap.b32 	%r191, %r80, %r80, 25;
	shf.l.wrap.b32 	%r192, %r79, %r80, 14;
	xor.b32  	%r193, %r191, %r192;
	shr.u32 	%r194, %r80, 3;
	xor.b32  	%r195, %r193, %r194;
	add.s32 	%r196, %r190, %r73;
	add.s32 	%r197, %r196, %r195;
	shf.l.wrap.b32 	%r198, %r184, %r184, 15;
	shf.l.wrap.b32 	%r199, %r184, %r184, 13;
	xor.b32  	%r200, %r198, %r199;
	shr.u32 	%r201, %r184, 10;
	xor.b32  	%r202, %r200, %r201;
	add.s32 	%r203, %r202, %r143;
	shf.l.wrap.b32 	%r204, %r87, %r87, 25;
	shf.l.wrap.b32 	%r205, %r86, %r87, 14;
	xor.b32  	%r206, %r204, %r205;
	shr.u32 	%r207, %r87, 3;
	xor.b32  	%r208, %r206, %r207;
	add.s32 	%r209, %r203, %r80;
	add.s32 	%r210, %r209, %r208;
	shf.l.wrap.b32 	%r211, %r197, %r197, 15;
	shf.l.wrap.b32 	%r212, %r197, %r197, 13;
	xor.b32  	%r213, %r211, %r212;
	shr.u32 	%r214, %r197, 10;
	xor.b32  	%r215, %r213, %r214;
	add.s32 	%r216, %r215, %r150;
	shf.l.wrap.b32 	%r217, %r94, %r94, 25;
	shf.l.wrap.b32 	%r218, %r93, %r94, 14;
	xor.b32  	%r219, %r217, %r218;
	shr.u32 	%r220, %r94, 3;
	xor.b32  	%r221, %r219, %r220;
	add.s32 	%r222, %r216, %r87;
	add.s32 	%r223, %r222, %r221;
	shf.l.wrap.b32 	%r224, %r210, %r210, 15;
	shf.l.wrap.b32 	%r225, %r210, %r210, 13;
	xor.b32  	%r226, %r224, %r225;
	shr.u32 	%r227, %r210, 10;
	xor.b32  	%r228, %r226, %r227;
	add.s32 	%r229, %r228, %r157;
	shf.l.wrap.b32 	%r230, %r101, %r101, 25;
	shf.l.wrap.b32 	%r231, %r100, %r101, 14;
	xor.b32  	%r232, %r230, %r231;
	shr.u32 	%r233, %r101, 3;
	xor.b32  	%r234, %r232, %r233;
	add.s32 	%r235, %r229, %r94;
	add.s32 	%r236, %r235, %r234;
	shf.l.wrap.b32 	%r237, %r223, %r223, 15;
	shf.l.wrap.b32 	%r238, %r223, %r223, 13;
	xor.b32  	%r239, %r237, %r238;
	shr.u32 	%r240, %r223, 10;
	xor.b32  	%r241, %r239, %r240;
	add.s32 	%r242, %r241, %r164;
	shf.l.wrap.b32 	%r243, %r108, %r108, 25;
	shf.l.wrap.b32 	%r244, %r107, %r108, 14;
	xor.b32  	%r245, %r243, %r244;
	shr.u32 	%r246, %r108, 3;
	xor.b32  	%r247, %r245, %r246;
	add.s32 	%r248, %r242, %r101;
	add.s32 	%r249, %r248, %r247;
	shf.l.wrap.b32 	%r250, %r236, %r236, 15;
	shf.l.wrap.b32 	%r251, %r236, %r236, 13;
	xor.b32  	%r252, %r250, %r251;
	shr.u32 	%r253, %r236, 10;
	xor.b32  	%r254, %r252, %r253;
	add.s32 	%r255, %r254, %r171;
	shf.l.wrap.b32 	%r256, %r115, %r115, 25;
	shf.l.wrap.b32 	%r257, %r114, %r115, 14;
	xor.b32  	%r258, %r256, %r257;
	shr.u32 	%r259, %r115, 3;
	xor.b32  	%r260, %r258, %r259;
	add.s32 	%r261, %r255, %r108;
	add.s32 	%r262, %r261, %r260;
	shf.l.wrap.b32 	%r263, %r249, %r249, 15;
	shf.l.wrap.b32 	%r264, %r249, %r249, 13;
	xor.b32  	%r265, %r263, %r264;
	shr.u32 	%r266, %r249, 10;
	xor.b32  	%r267, %r265, %r266;
	add.s32 	%r268, %r267, %r184;
	shf.l.wrap.b32 	%r269, %r122, %r122, 25;
	shf.l.wrap.b32 	%r270, %r121, %r122, 14;
	xor.b32  	%r271, %r269, %r270;
	shr.u32 	%r272, %r122, 3;
	xor.b32  	%r273, %r271, %r272;
	add.s32 	%r274, %r268, %r115;
	add.s32 	%r275, %r274, %r273;
	shf.l.wrap.b32 	%r276, %r262, %r262, 15;
	shf.l.wrap.b32 	%r277, %r262, %r262, 13;
	xor.b32  	%r278, %r276, %r277;
	shr.u32 	%r279, %r262, 10;
	xor.b32  	%r280, %r278, %r279;
	add.s32 	%r281, %r280, %r197;
	shf.l.wrap.b32 	%r282, %r129, %r129, 25;
	shf.l.wrap.b32 	%r283, %r128, %r129, 14;
	xor.b32  	%r284, %r282, %r283;
	shr.u32 	%r285, %r129, 3;
	xor.b32  	%r286, %r284, %r285;
	add.s32 	%r287, %r281, %r122;
	add.s32 	%r288, %r287, %r286;
	shf.l.wrap.b32 	%r289, %r275, %r275, 15;
	shf.l.wrap.b32 	%r290, %r275, %r275, 13;
	xor.b32  	%r291, %r289, %r290;
	shr.u32 	%r292, %r275, 10;
	xor.b32  	%r293, %r291, %r292;
	add.s32 	%r294, %r293, %r210;
	shf.l.wrap.b32 	%r295, %r136, %r136, 25;
	shf.l.wrap.b32 	%r296, %r135, %r136, 14;
	xor.b32  	%r297, %r295, %r296;
	shr.u32 	%r298, %r136, 3;
	xor.b32  	%r299, %r297, %r298;
	add.s32 	%r300, %r294, %r129;
	add.s32 	%r301, %r300, %r299;
	shf.l.wrap.b32 	%r302, %r288, %r288, 15;
	shf.l.wrap.b32 	%r303, %r288, %r288, 13;
	xor.b32  	%r304, %r302, %r303;
	shr.u32 	%r305, %r288, 10;
	xor.b32  	%r306, %r304, %r305;
	add.s32 	%r307, %r306, %r223;
	shf.l.wrap.b32 	%r308, %r143, %r143, 25;
	shf.l.wrap.b32 	%r309, %r142, %r143, 14;
	xor.b32  	%r310, %r308, %r309;
	shr.u32 	%r311, %r143, 3;
	xor.b32  	%r312, %r310, %r311;
	add.s32 	%r313, %r307, %r136;
	add.s32 	%r314, %r313, %r312;
	shf.l.wrap.b32 	%r315, %r301, %r301, 15;
	shf.l.wrap.b32 	%r316, %r301, %r301, 13;
	xor.b32  	%r317, %r315, %r316;
	shr.u32 	%r318, %r301, 10;
	xor.b32  	%r319, %r317, %r318;
	add.s32 	%r320, %r319, %r236;
	shf.l.wrap.b32 	%r321, %r150, %r150, 25;
	shf.l.wrap.b32 	%r322, %r149, %r150, 14;
	xor.b32  	%r323, %r321, %r322;
	shr.u32 	%r324, %r150, 3;
	xor.b32  	%r325, %r323, %r324;
	add.s32 	%r326, %r320, %r143;
	add.s32 	%r327, %r326, %r325;
	shf.l.wrap.b32 	%r328, %r314, %r314, 15;
	shf.l.wrap.b32 	%r329, %r314, %r314, 13;
	xor.b32  	%r330, %r328, %r329;
	shr.u32 	%r331, %r314, 10;
	xor.b32  	%r332, %r330, %r331;
	add.s32 	%r333, %r332, %r249;
	shf.l.wrap.b32 	%r334, %r157, %r157, 25;
	shf.l.wrap.b32 	%r335, %r156, %r157, 14;
	xor.b32  	%r336, %r334, %r335;
	shr.u32 	%r337, %r157, 3;
	xor.b32  	%r338, %r336, %r337;
	add.s32 	%r339, %r333, %r150;
	add.s32 	%r340, %r339, %r338;
	shf.l.wrap.b32 	%r341, %r327, %r327, 15;
	shf.l.wrap.b32 	%r342, %r327, %r327, 13;
	xor.b32  	%r343, %r341, %r342;
	shr.u32 	%r344, %r327, 10;
	xor.b32  	%r345, %r343, %r344;
	add.s32 	%r346, %r345, %r262;
	shf.l.wrap.b32 	%r347, %r164, %r164, 25;
	shf.l.wrap.b32 	%r348, %r163, %r164, 14;
	xor.b32  	%r349, %r347, %r348;
	shr.u32 	%r350, %r164, 3;
	xor.b32  	%r351, %r349, %r350;
	add.s32 	%r352, %r346, %r157;
	add.s32 	%r353, %r352, %r351;
	shf.l.wrap.b32 	%r354, %r340, %r340, 15;
	shf.l.wrap.b32 	%r355, %r340, %r340, 13;
	xor.b32  	%r356, %r354, %r355;
	shr.u32 	%r357, %r340, 10;
	xor.b32  	%r358, %r356, %r357;
	add.s32 	%r359, %r358, %r275;
	shf.l.wrap.b32 	%r360, %r171, %r171, 25;
	shf.l.wrap.b32 	%r361, %r170, %r171, 14;
	xor.b32  	%r362, %r360, %r361;
	shr.u32 	%r363, %r171, 3;
	xor.b32  	%r364, %r362, %r363;
	add.s32 	%r365, %r359, %r164;
	add.s32 	%r366, %r365, %r364;
	shf.l.wrap.b32 	%r367, %r353, %r353, 15;
	shf.l.wrap.b32 	%r368, %r353, %r353, 13;
	xor.b32  	%r369, %r367, %r368;
	shr.u32 	%r370, %r353, 10;
	xor.b32  	%r371, %r369, %r370;
	add.s32 	%r372, %r371, %r288;
	shf.l.wrap.b32 	%r373, %r184, %r184, 25;
	shf.l.wrap.b32 	%r374, %r184, %r184, 14;
	xor.b32  	%r375, %r373, %r374;
	shr.u32 	%r376, %r184, 3;
	xor.b32  	%r377, %r375, %r376;
	add.s32 	%r378, %r372, %r171;
	add.s32 	%r379, %r378, %r377;
	shf.l.wrap.b32 	%r380, %r366, %r366, 15;
	shf.l.wrap.b32 	%r381, %r366, %r366, 13;
	xor.b32  	%r382, %r380, %r381;
	shr.u32 	%r383, %r366, 10;
	xor.b32  	%r384, %r382, %r383;
	add.s32 	%r385, %r384, %r301;
	shf.l.wrap.b32 	%r386, %r197, %r197, 25;
	shf.l.wrap.b32 	%r387, %r197, %r197, 14;
	xor.b32  	%r388, %r386, %r387;
	shr.u32 	%r389, %r197, 3;
	xor.b32  	%r390, %r388, %r389;
	add.s32 	%r391, %r385, %r184;
	add.s32 	%r392, %r391, %r390;
	shf.l.wrap.b32 	%r393, %r379, %r379, 15;
	shf.l.wrap.b32 	%r394, %r379, %r379, 13;
	xor.b32  	%r395, %r393, %r394;
	shr.u32 	%r396, %r379, 10;
	xor.b32  	%r397, %r395, %r396;
	add.s32 	%r398, %r397, %r314;
	shf.l.wrap.b32 	%r399, %r210, %r210, 25;
	shf.l.wrap.b32 	%r400, %r210, %r210, 14;
	xor.b32  	%r401, %r399, %r400;
	shr.u32 	%r402, %r210, 3;
	xor.b32  	%r403, %r401, %r402;
	add.s32 	%r404, %r398, %r197;
	add.s32 	%r405, %r404, %r403;
	shf.l.wrap.b32 	%r406, %r392, %r392, 15;
	shf.l.wrap.b32 	%r407, %r392, %r392, 13;
	xor.b32  	%r408, %r406, %r407;
	shr.u32 	%r409, %r392, 10;
	xor.b32  	%r410, %r408, %r409;
	add.s32 	%r411, %r410, %r327;
	shf.l.wrap.b32 	%r412, %r223, %r223, 25;
	shf.l.wrap.b32 	%r413, %r223, %r223, 14;
	xor.b32  	%r414, %r412, %r413;
	shr.u32 	%r415, %r223, 3;
	xor.b32  	%r416, %r414, %r415;
	add.s32 	%r417, %r411, %r210;
	add.s32 	%r418, %r417, %r416;
	shf.l.wrap.b32 	%r419, %r405, %r405, 15;
	shf.l.wrap.b32 	%r420, %r405, %r405, 13;
	xor.b32  	%r421, %r419, %r420;
	shr.u32 	%r422, %r405, 10;
	xor.b32  	%r423, %r421, %r422;
	add.s32 	%r424, %r423, %r340;
	shf.l.wrap.b32 	%r425, %r236, %r236, 25;
	shf.l.wrap.b32 	%r426, %r236, %r236, 14;
	xor.b32  	%r427, %r425, %r426;
	shr.u32 	%r428, %r236, 3;
	xor.b32  	%r429, %r427, %r428;
	add.s32 	%r430, %r424, %r223;
	add.s32 	%r431, %r430, %r429;
	shf.l.wrap.b32 	%r432, %r418, %r418, 15;
	shf.l.wrap.b32 	%r433, %r418, %r418, 13;
	xor.b32  	%r434, %r432, %r433;
	shr.u32 	%r435, %r418, 10;
	xor.b32  	%r436, %r434, %r435;
	add.s32 	%r437, %r436, %r353;
	shf.l.wrap.b32 	%r438, %r249, %r249, 25;
	shf.l.wrap.b32 	%r439, %r249, %r249, 14;
	xor.b32  	%r440, %r438, %r439;
	shr.u32 	%r441, %r249, 3;
	xor.b32  	%r442, %r440, %r441;
	add.s32 	%r443, %r437, %r236;
	add.s32 	%r444, %r443, %r442;
	shf.l.wrap.b32 	%r445, %r431, %r431, 15;
	shf.l.wrap.b32 	%r446, %r431, %r431, 13;
	xor.b32  	%r447, %r445, %r446;
	shr.u32 	%r448, %r431, 10;
	xor.b32  	%r449, %r447, %r448;
	add.s32 	%r450, %r449, %r366;
	shf.l.wrap.b32 	%r451, %r262, %r262, 25;
	shf.l.wrap.b32 	%r452, %r262, %r262, 14;
	xor.b32  	%r453, %r451, %r452;
	shr.u32 	%r454, %r262, 3;
	xor.b32  	%r455, %r453, %r454;
	add.s32 	%r456, %r450, %r249;
	add.s32 	%r457, %r456, %r455;
	shf.l.wrap.b32 	%r458, %r444, %r444, 15;
	shf.l.wrap.b32 	%r459, %r444, %r444, 13;
	xor.b32  	%r460, %r458, %r459;
	shr.u32 	%r461, %r444, 10;
	xor.b32  	%r462, %r460, %r461;
	add.s32 	%r463, %r462, %r379;
	shf.l.wrap.b32 	%r464, %r275, %r275, 25;
	shf.l.wrap.b32 	%r465, %r275, %r275, 14;
	xor.b32  	%r466, %r464, %r465;
	shr.u32 	%r467, %r275, 3;
	xor.b32  	%r468, %r466, %r467;
	add.s32 	%r469, %r463, %r262;
	add.s32 	%r470, %r469, %r468;
	shf.l.wrap.b32 	%r471, %r457, %r457, 15;
	shf.l.wrap.b32 	%r472, %r457, %r457, 13;
	xor.b32  	%r473, %r471, %r472;
	shr.u32 	%r474, %r457, 10;
	xor.b32  	%r475, %r473, %r474;
	add.s32 	%r476, %r475, %r392;
	shf.l.wrap.b32 	%r477, %r288, %r288, 25;
	shf.l.wrap.b32 	%r478, %r288, %r288, 14;
	xor.b32  	%r479, %r477, %r478;
	shr.u32 	%r480, %r288, 3;
	xor.b32  	%r481, %r479, %r480;
	add.s32 	%r482, %r476, %r275;
	add.s32 	%r483, %r482, %r481;
	shf.l.wrap.b32 	%r484, %r470, %r470, 15;
	shf.l.wrap.b32 	%r485, %r470, %r470, 13;
	xor.b32  	%r486, %r484, %r485;
	shr.u32 	%r487, %r470, 10;
	xor.b32  	%r488, %r486, %r487;
	add.s32 	%r489, %r488, %r405;
	shf.l.wrap.b32 	%r490, %r301, %r301, 25;
	shf.l.wrap.b32 	%r491, %r301, %r301, 14;
	xor.b32  	%r492, %r490, %r491;
	shr.u32 	%r493, %r301, 3;
	xor.b32  	%r494, %r492, %r493;
	add.s32 	%r495, %r489, %r288;
	add.s32 	%r496, %r495, %r494;
	shf.l.wrap.b32 	%r497, %r483, %r483, 15;
	shf.l.wrap.b32 	%r498, %r483, %r483, 13;
	xor.b32  	%r499, %r497, %r498;
	shr.u32 	%r500, %r483, 10;
	xor.b32  	%r501, %r499, %r500;
	add.s32 	%r502, %r501, %r418;
	shf.l.wrap.b32 	%r503, %r314, %r314, 25;
	shf.l.wrap.b32 	%r504, %r314, %r314, 14;
	xor.b32  	%r505, %r503, %r504;
	shr.u32 	%r506, %r314, 3;
	xor.b32  	%r507, %r505, %r506;
	add.s32 	%r508, %r502, %r301;
	add.s32 	%r509, %r508, %r507;
	shf.l.wrap.b32 	%r510, %r496, %r496, 15;
	shf.l.wrap.b32 	%r511, %r496, %r496, 13;
	xor.b32  	%r512, %r510, %r511;
	shr.u32 	%r513, %r496, 10;
	xor.b32  	%r514, %r512, %r513;
	add.s32 	%r515, %r514, %r431;
	shf.l.wrap.b32 	%r516, %r327, %r327, 25;
	shf.l.wrap.b32 	%r517, %r327, %r327, 14;
	xor.b32  	%r518, %r516, %r517;
	shr.u32 	%r519, %r327, 3;
	xor.b32  	%r520, %r518, %r519;
	add.s32 	%r521, %r515, %r314;
	add.s32 	%r522, %r521, %r520;
	shf.l.wrap.b32 	%r523, %r509, %r509, 15;
	shf.l.wrap.b32 	%r524, %r509, %r509, 13;
	xor.b32  	%r525, %r523, %r524;
	shr.u32 	%r526, %r509, 10;
	xor.b32  	%r527, %r525, %r526;
	add.s32 	%r528, %r527, %r444;
	shf.l.wrap.b32 	%r529, %r340, %r340, 25;
	shf.l.wrap.b32 	%r530, %r340, %r340, 14;
	xor.b32  	%r531, %r529, %r530;
	shr.u32 	%r532, %r340, 3;
	xor.b32  	%r533, %r531, %r532;
	add.s32 	%r534, %r528, %r327;
	add.s32 	%r535, %r534, %r533;
	shf.l.wrap.b32 	%r536, %r522, %r522, 15;
	shf.l.wrap.b32 	%r537, %r522, %r522, 13;
	xor.b32  	%r538, %r536, %r537;
	shr.u32 	%r539, %r522, 10;
	xor.b32  	%r540, %r538, %r539;
	add.s32 	%r541, %r540, %r457;
	shf.l.wrap.b32 	%r542, %r353, %r353, 25;
	shf.l.wrap.b32 	%r543, %r353, %r353, 14;
	xor.b32  	%r544, %r542, %r543;
	shr.u32 	%r545, %r353, 3;
	xor.b32  	%r546, %r544, %r545;
	add.s32 	%r547, %r541, %r340;
	add.s32 	%r548, %r547, %r546;
	shf.l.wrap.b32 	%r549, %r535, %r535, 15;
	shf.l.wrap.b32 	%r550, %r535, %r535, 13;
	xor.b32  	%r551, %r549, %r550;
	shr.u32 	%r552, %r535, 10;
	xor.b32  	%r553, %r551, %r552;
	add.s32 	%r554, %r553, %r470;
	shf.l.wrap.b32 	%r555, %r366, %r366, 25;
	shf.l.wrap.b32 	%r556, %r366, %r366, 14;
	xor.b32  	%r557, %r555, %r556;
	shr.u32 	%r558, %r366, 3;
	xor.b32  	%r559, %r557, %r558;
	add.s32 	%r560, %r554, %r353;
	add.s32 	%r561, %r560, %r559;
	shf.l.wrap.b32 	%r562, %r548, %r548, 15;
	shf.l.wrap.b32 	%r563, %r548, %r548, 13;
	xor.b32  	%r564, %r562, %r563;
	shr.u32 	%r565, %r548, 10;
	xor.b32  	%r566, %r564, %r565;
	add.s32 	%r567, %r566, %r483;
	shf.l.wrap.b32 	%r568, %r379, %r379, 25;
	shf.l.wrap.b32 	%r569, %r379, %r379, 14;
	xor.b32  	%r570, %r568, %r569;
	shr.u32 	%r571, %r379, 3;
	xor.b32  	%r572, %r570, %r571;
	add.s32 	%r573, %r567, %r366;
	add.s32 	%r574, %r573, %r572;
	shf.l.wrap.b32 	%r575, %r561, %r561, 15;
	shf.l.wrap.b32 	%r576, %r561, %r561, 13;
	xor.b32  	%r577, %r575, %r576;
	shr.u32 	%r578, %r561, 10;
	xor.b32  	%r579, %r577, %r578;
	add.s32 	%r580, %r579, %r496;
	shf.l.wrap.b32 	%r581, %r392, %r392, 25;
	shf.l.wrap.b32 	%r582, %r392, %r392, 14;
	xor.b32  	%r583, %r581, %r582;
	shr.u32 	%r584, %r392, 3;
	xor.b32  	%r585, %r583, %r584;
	add.s32 	%r586, %r580, %r379;
	add.s32 	%r587, %r586, %r585;
	shf.l.wrap.b32 	%r588, %r574, %r574, 15;
	shf.l.wrap.b32 	%r589, %r574, %r574, 13;
	xor.b32  	%r590, %r588, %r589;
	shr.u32 	%r591, %r574, 10;
	xor.b32  	%r592, %r590, %r591;
	add.s32 	%r593, %r592, %r509;
	shf.l.wrap.b32 	%r594, %r405, %r405, 25;
	shf.l.wrap.b32 	%r595, %r405, %r405, 14;
	xor.b32  	%r596, %r594, %r595;
	shr.u32 	%r597, %r405, 3;
	xor.b32  	%r598, %r596, %r597;
	add.s32 	%r599, %r593, %r392;
	add.s32 	%r600, %r599, %r598;
	shf.l.wrap.b32 	%r601, %r587, %r587, 15;
	shf.l.wrap.b32 	%r602, %r587, %r587, 13;
	xor.b32  	%r603, %r601, %r602;
	shr.u32 	%r604, %r587, 10;
	xor.b32  	%r605, %r603, %r604;
	add.s32 	%r606, %r605, %r522;
	shf.l.wrap.b32 	%r607, %r418, %r418, 25;
	shf.l.wrap.b32 	%r608, %r418, %r418, 14;
	xor.b32  	%r609, %r607, %r608;
	shr.u32 	%r610, %r418, 3;
	xor.b32  	%r611, %r609, %r610;
	add.s32 	%r612, %r606, %r405;
	add.s32 	%r613, %r612, %r611;
	shf.l.wrap.b32 	%r614, %r600, %r600, 15;
	shf.l.wrap.b32 	%r615, %r600, %r600, 13;
	xor.b32  	%r616, %r614, %r615;
	shr.u32 	%r617, %r600, 10;
	xor.b32  	%r618, %r616, %r617;
	add.s32 	%r619, %r618, %r535;
	shf.l.wrap.b32 	%r620, %r431, %r431, 25;
	shf.l.wrap.b32 	%r621, %r431, %r431, 14;
	xor.b32  	%r622, %r620, %r621;
	shr.u32 	%r623, %r431, 3;
	xor.b32  	%r624, %r622, %r623;
	add.s32 	%r625, %r619, %r418;
	add.s32 	%r626, %r625, %r624;
	shf.l.wrap.b32 	%r627, %r613, %r613, 15;
	shf.l.wrap.b32 	%r628, %r613, %r613, 13;
	xor.b32  	%r629, %r627, %r628;
	shr.u32 	%r630, %r613, 10;
	xor.b32  	%r631, %r629, %r630;
	add.s32 	%r632, %r631, %r548;
	shf.l.wrap.b32 	%r633, %r444, %r444, 25;
	shf.l.wrap.b32 	%r634, %r444, %r444, 14;
	xor.b32  	%r635, %r633, %r634;
	shr.u32 	%r636, %r444, 3;
	xor.b32  	%r637, %r635, %r636;
	add.s32 	%r638, %r632, %r431;
	add.s32 	%r639, %r638, %r637;
	shf.l.wrap.b32 	%r640, %r626, %r626, 15;
	shf.l.wrap.b32 	%r641, %r626, %r626, 13;
	xor.b32  	%r642, %r640, %r641;
	shr.u32 	%r643, %r626, 10;
	xor.b32  	%r644, %r642, %r643;
	add.s32 	%r645, %r644, %r561;
	shf.l.wrap.b32 	%r646, %r457, %r457, 25;
	shf.l.wrap.b32 	%r647, %r457, %r457, 14;
	xor.b32  	%r648, %r646, %r647;
	shr.u32 	%r649, %r457, 3;
	xor.b32  	%r650, %r648, %r649;
	add.s32 	%r651, %r645, %r444;
	add.s32 	%r652, %r651, %r650;
	shf.l.wrap.b32 	%r653, %r639, %r639, 15;
	shf.l.wrap.b32 	%r654, %r639, %r639, 13;
	xor.b32  	%r655, %r653, %r654;
	shr.u32 	%r656, %r639, 10;
	xor.b32  	%r657, %r655, %r656;
	add.s32 	%r658, %r657, %r574;
	shf.l.wrap.b32 	%r659, %r470, %r470, 25;
	shf.l.wrap.b32 	%r660, %r470, %r470, 14;
	xor.b32  	%r661, %r659, %r660;
	shr.u32 	%r662, %r470, 3;
	xor.b32  	%r663, %r661, %r662;
	add.s32 	%r664, %r658, %r457;
	add.s32 	%r665, %r664, %r663;
	shf.l.wrap.b32 	%r666, %r652, %r652, 15;
	shf.l.wrap.b32 	%r667, %r652, %r652, 13;
	xor.b32  	%r668, %r666, %r667;
	shr.u32 	%r669, %r652, 10;
	xor.b32  	%r670, %r668, %r669;
	add.s32 	%r671, %r670, %r587;
	shf.l.wrap.b32 	%r672, %r483, %r483, 25;
	shf.l.wrap.b32 	%r673, %r483, %r483, 14;
	xor.b32  	%r674, %r672, %r673;
	shr.u32 	%r675, %r483, 3;
	xor.b32  	%r676, %r674, %r675;
	add.s32 	%r677, %r671, %r470;
	add.s32 	%r678, %r677, %r676;
	shf.l.wrap.b32 	%r679, %r665, %r665, 15;
	shf.l.wrap.b32 	%r680, %r665, %r665, 13;
	xor.b32  	%r681, %r679, %r680;
	shr.u32 	%r682, %r665, 10;
	xor.b32  	%r683, %r681, %r682;
	add.s32 	%r684, %r683, %r600;
	shf.l.wrap.b32 	%r685, %r496, %r496, 25;
	shf.l.wrap.b32 	%r686, %r496, %r496, 14;
	xor.b32  	%r687, %r685, %r686;
	shr.u32 	%r688, %r496, 3;
	xor.b32  	%r689, %r687, %r688;
	add.s32 	%r690, %r684, %r483;
	add.s32 	%r691, %r690, %r689;
	shf.l.wrap.b32 	%r692, %r678, %r678, 15;
	shf.l.wrap.b32 	%r693, %r678, %r678, 13;
	xor.b32  	%r694, %r692, %r693;
	shr.u32 	%r695, %r678, 10;
	xor.b32  	%r696, %r694, %r695;
	add.s32 	%r697, %r696, %r613;
	shf.l.wrap.b32 	%r698, %r509, %r509, 25;
	shf.l.wrap.b32 	%r699, %r509, %r509, 14;
	xor.b32  	%r700, %r698, %r699;
	shr.u32 	%r701, %r509, 3;
	xor.b32  	%r702, %r700, %r701;
	add.s32 	%r703, %r697, %r496;
	add.s32 	%r704, %r703, %r702;
	shf.l.wrap.b32 	%r705, %r691, %r691, 15;
	shf.l.wrap.b32 	%r706, %r691, %r691, 13;
	xor.b32  	%r707, %r705, %r706;
	shr.u32 	%r708, %r691, 10;
	xor.b32  	%r709, %r707, %r708;
	add.s32 	%r710, %r709, %r626;
	shf.l.wrap.b32 	%r711, %r522, %r522, 25;
	shf.l.wrap.b32 	%r712, %r522, %r522, 14;
	xor.b32  	%r713, %r711, %r712;
	shr.u32 	%r714, %r522, 3;
	xor.b32  	%r715, %r713, %r714;
	add.s32 	%r716, %r710, %r509;
	add.s32 	%r717, %r716, %r715;
	shf.l.wrap.b32 	%r718, %r704, %r704, 15;
	shf.l.wrap.b32 	%r719, %r704, %r704, 13;
	xor.b32  	%r720, %r718, %r719;
	shr.u32 	%r721, %r704, 10;
	xor.b32  	%r722, %r720, %r721;
	add.s32 	%r723, %r722, %r639;
	shf.l.wrap.b32 	%r724, %r535, %r535, 25;
	shf.l.wrap.b32 	%r725, %r535, %r535, 14;
	xor.b32  	%r726, %r724, %r725;
	shr.u32 	%r727, %r535, 3;
	xor.b32  	%r728, %r726, %r727;
	add.s32 	%r729, %r723, %r522;
	add.s32 	%r730, %r729, %r728;
	shf.l.wrap.b32 	%r731, %r717, %r717, 15;
	shf.l.wrap.b32 	%r732, %r717, %r717, 13;
	xor.b32  	%r733, %r731, %r732;
	shr.u32 	%r734, %r717, 10;
	xor.b32  	%r735, %r733, %r734;
	add.s32 	%r736, %r735, %r652;
	shf.l.wrap.b32 	%r737, %r548, %r548, 25;
	shf.l.wrap.b32 	%r738, %r548, %r548, 14;
	xor.b32  	%r739, %r737, %r738;
	shr.u32 	%r740, %r548, 3;
	xor.b32  	%r741, %r739, %r740;
	add.s32 	%r742, %r736, %r535;
	add.s32 	%r743, %r742, %r741;
	shf.l.wrap.b32 	%r744, %r730, %r730, 15;
	shf.l.wrap.b32 	%r745, %r730, %r730, 13;
	xor.b32  	%r746, %r744, %r745;
	shr.u32 	%r747, %r730, 10;
	xor.b32  	%r748, %r746, %r747;
	add.s32 	%r749, %r748, %r665;
	shf.l.wrap.b32 	%r750, %r561, %r561, 25;
	shf.l.wrap.b32 	%r751, %r561, %r561, 14;
	xor.b32  	%r752, %r750, %r751;
	shr.u32 	%r753, %r561, 3;
	xor.b32  	%r754, %r752, %r753;
	add.s32 	%r755, %r749, %r548;
	add.s32 	%r756, %r755, %r754;
	shf.l.wrap.b32 	%r757, %r743, %r743, 15;
	shf.l.wrap.b32 	%r758, %r743, %r743, 13;
	xor.b32  	%r759, %r757, %r758;
	shr.u32 	%r760, %r743, 10;
	xor.b32  	%r761, %r759, %r760;
	add.s32 	%r762, %r761, %r678;
	shf.l.wrap.b32 	%r763, %r574, %r574, 25;
	shf.l.wrap.b32 	%r764, %r574, %r574, 14;
	xor.b32  	%r765, %r763, %r764;
	shr.u32 	%r766, %r574, 3;
	xor.b32  	%r767, %r765, %r766;
	add.s32 	%r768, %r762, %r561;
	add.s32 	%r769, %r768, %r767;
	shf.l.wrap.b32 	%r770, %r756, %r756, 15;
	shf.l.wrap.b32 	%r771, %r756, %r756, 13;
	xor.b32  	%r772, %r770, %r771;
	shr.u32 	%r773, %r756, 10;
	xor.b32  	%r774, %r772, %r773;
	add.s32 	%r775, %r774, %r691;
	shf.l.wrap.b32 	%r776, %r587, %r587, 25;
	shf.l.wrap.b32 	%r777, %r587, %r587, 14;
	xor.b32  	%r778, %r776, %r777;
	shr.u32 	%r779, %r587, 3;
	xor.b32  	%r780, %r778, %r779;
	add.s32 	%r781, %r775, %r574;
	add.s32 	%r782, %r781, %r780;
	shf.l.wrap.b32 	%r783, %r769, %r769, 15;
	shf.l.wrap.b32 	%r784, %r769, %r769, 13;
	xor.b32  	%r785, %r783, %r784;
	shr.u32 	%r786, %r769, 10;
	xor.b32  	%r787, %r785, %r786;
	add.s32 	%r788, %r787, %r704;
	shf.l.wrap.b32 	%r789, %r600, %r600, 25;
	shf.l.wrap.b32 	%r790, %r600, %r600, 14;
	xor.b32  	%r791, %r789, %r790;
	shr.u32 	%r792, %r600, 3;
	xor.b32  	%r793, %r791, %r792;
	add.s32 	%r794, %r788, %r587;
	add.s32 	%r795, %r794, %r793;
	shf.l.wrap.b32 	%r796, %r56, %r56, 26;
	shf.l.wrap.b32 	%r797, %r56, %r56, 21;
	xor.b32  	%r798, %r796, %r797;
	shf.l.wrap.b32 	%r799, %r56, %r56, 7;
	xor.b32  	%r800, %r798, %r799;
	and.b32  	%r801, %r56, %r57;
	not.b32 	%r802, %r56;
	and.b32  	%r803, %r58, %r802;
	or.b32  	%r804, %r801, %r803;
	ld.const.u32 	%r805, [K];
	add.s32 	%r806, %r804, %r59;
	add.s32 	%r807, %r806, %r800;
	add.s32 	%r808, %r807, %r805;
	add.s32 	%r809, %r808, %r66;
	shf.l.wrap.b32 	%r810, %r52, %r52, 30;
	shf.l.wrap.b32 	%r811, %r52, %r52, 19;
	xor.b32  	%r812, %r810, %r811;
	shf.l.wrap.b32 	%r813, %r52, %r52, 10;
	xor.b32  	%r814, %r812, %r813;
	xor.b32  	%r815, %r53, %r54;
	and.b32  	%r816, %r52, %r815;
	and.b32  	%r817, %r53, %r54;
	xor.b32  	%r818, %r816, %r817;
	add.s32 	%r819, %r814, %r818;
	add.s32 	%r820, %r809, %r55;
	add.s32 	%r821, %r819, %r809;
	shf.l.wrap.b32 	%r822, %r820, %r820, 26;
	shf.l.wrap.b32 	%r823, %r820, %r820, 21;
	xor.b32  	%r824, %r822, %r823;
	shf.l.wrap.b32 	%r825, %r820, %r820, 7;
	xor.b32  	%r826, %r824, %r825;
	and.b32  	%r827, %r820, %r56;
	not.b32 	%r828, %r820;
	and.b32  	%r829, %r57, %r828;
	or.b32  	%r830, %r827, %r829;
	ld.const.u32 	%r831, [K+4];
	add.s32 	%r832, %r830, %r58;
	add.s32 	%r833, %r832, %r826;
	add.s32 	%r834, %r833, %r831;
	add.s32 	%r835, %r834, %r73;
	shf.l.wrap.b32 	%r836, %r821, %r821, 30;
	shf.l.wrap.b32 	%r837, %r821, %r821, 19;
	xor.b32  	%r838, %r836, %r837;
	shf.l.wrap.b32 	%r839, %r821, %r821, 10;
	xor.b32  	%r840, %r838, %r839;
	xor.b32  	%r841, %r52, %r53;
	and.b32  	%r842, %r821, %r841;
	and.b32  	%r843, %r52, %r53;
	xor.b32  	%r844, %r842, %r843;
	add.s32 	%r845, %r840, %r844;
	add.s32 	%r846, %r835, %r54;
	add.s32 	%r847, %r845, %r835;
	shf.l.wrap.b32 	%r848, %r846, %r846, 26;
	shf.l.wrap.b32 	%r849, %r846, %r846, 21;
	xor.b32  	%r850, %r848, %r849;
	shf.l.wrap.b32 	%r851, %r846, %r846, 7;
	xor.b32  	%r852, %r850, %r851;
	and.b32  	%r853, %r846, %r820;
	not.b32 	%r854, %r846;
	and.b32  	%r855, %r56, %r854;
	or.b32  	%r856, %r853, %r855;
	ld.const.u32 	%r857, [K+8];
	add.s32 	%r858, %r856, %r57;
	add.s32 	%r859, %r858, %r852;
	add.s32 	%r860, %r859, %r857;
	add.s32 	%r861, %r860, %r80;
	shf.l.wrap.b32 	%r862, %r847, %r847, 30;
	shf.l.wrap.b32 	%r863, %r847, %r847, 19;
	xor.b32  	%r864, %r862, %r863;
	shf.l.wrap.b32 	%r865, %r847, %r847, 10;
	xor.b32  	%r866, %r864, %r865;
	xor.b32  	%r867, %r821, %r52;
	and.b32  	%r868, %r847, %r867;
	and.b32  	%r869, %r821, %r52;
	xor.b32  	%r870, %r868, %r869;
	add.s32 	%r871, %r866, %r870;
	add.s32 	%r872, %r861, %r53;
	add.s32 	%r873, %r871, %r861;
	shf.l.wrap.b32 	%r874, %r872, %r872, 26;
	shf.l.wrap.b32 	%r875, %r872, %r872, 21;
	xor.b32  	%r876, %r874, %r875;
	shf.l.wrap.b32 	%r877, %r872, %r872, 7;
	xor.b32  	%r878, %r876, %r877;
	and.b32  	%r879, %r872, %r846;
	not.b32 	%r880, %r872;
	and.b32  	%r881, %r820, %r880;
	or.b32  	%r882, %r879, %r881;
	ld.const.u32 	%r883, [K+12];
	add.s32 	%r884, %r882, %r56;
	add.s32 	%r885, %r884, %r878;
	add.s32 	%r886, %r885, %r883;
	add.s32 	%r887, %r886, %r87;
	shf.l.wrap.b32 	%r888, %r873, %r873, 30;
	shf.l.wrap.b32 	%r889, %r873, %r873, 19;
	xor.b32  	%r890, %r888, %r889;
	shf.l.wrap.b32 	%r891, %r873, %r873, 10;
	xor.b32  	%r892, %r890, %r891;
	xor.b32  	%r893, %r847, %r821;
	and.b32  	%r894, %r873, %r893;
	and.b32  	%r895, %r847, %r821;
	xor.b32  	%r896, %r894, %r895;
	add.s32 	%r897, %r892, %r896;
	add.s32 	%r898, %r887, %r52;
	add.s32 	%r899, %r897, %r887;
	shf.l.wrap.b32 	%r900, %r898, %r898, 26;
	shf.l.wrap.b32 	%r901, %r898, %r898, 21;
	xor.b32  	%r902, %r900, %r901;
	shf.l.wrap.b32 	%r903, %r898, %r898, 7;
	xor.b32  	%r904, %r902, %r903;
	and.b32  	%r905, %r898, %r872;
	not.b32 	%r906, %r898;
	and.b32  	%r907, %r846, %r906;
	or.b32  	%r908, %r905, %r907;
	ld.const.u32 	%r909, [K+16];
	add.s32 	%r910, %r908, %r820;
	add.s32 	%r911, %r910, %r904;
	add.s32 	%r912, %r911, %r909;
	add.s32 	%r913, %r912, %r94;
	shf.l.wrap.b32 	%r914, %r899, %r899, 30;
	shf.l.wrap.b32 	%r915, %r899, %r899, 19;
	xor.b32  	%r916, %r914, %r915;
	shf.l.wrap.b32 	%r917, %r899, %r899, 10;
	xor.b32  	%r918, %r916, %r917;
	xor.b32  	%r919, %r873, %r847;
	and.b32  	%r920, %r899, %r919;
	and.b32  	%r921, %r873, %r847;
	xor.b32  	%r922, %r920, %r921;
	add.s32 	%r923, %r918, %r922;
	add.s32 	%r924, %r913, %r821;
	add.s32 	%r925, %r923, %r913;
	shf.l.wrap.b32 	%r926, %r924, %r924, 26;
	shf.l.wrap.b32 	%r927, %r924, %r924, 21;
	xor.b32  	%r928, %r926, %r927;
	shf.l.wrap.b32 	%r929, %r924, %r924, 7;
	xor.b32  	%r930, %r928, %r929;
	and.b32  	%r931, %r924, %r898;
	not.b32 	%r932, %r924;
	and.b32  	%r933, %r872, %r932;
	or.b32  	%r934, %r931, %r933;
	ld.const.u32 	%r935, [K+20];
	add.s32 	%r936, %r934, %r846;
	add.s32 	%r937, %r936, %r930;
	add.s32 	%r938, %r937, %r935;
	add.s32 	%r939, %r938, %r101;
	shf.l.wrap.b32 	%r940, %r925, %r925, 30;
	shf.l.wrap.b32 	%r941, %r925, %r925, 19;
	xor.b32  	%r942, %r940, %r941;
	shf.l.wrap.b32 	%r943, %r925, %r925, 10;
	xor.b32  	%r944, %r942, %r943;
	xor.b32  	%r945, %r899, %r873;
	and.b32  	%r946, %r925, %r945;
	and.b32  	%r947, %r899, %r873;
	xor.b32  	%r948, %r946, %r947;
	add.s32 	%r949, %r944, %r948;
	add.s32 	%r950, %r939, %r847;
	add.s32 	%r951, %r949, %r939;
	shf.l.wrap.b32 	%r952, %r950, %r950, 26;
	shf.l.wrap.b32 	%r953, %r950, %r950, 21;
	xor.b32  	%r954, %r952, %r953;
	shf.l.wrap.b32 	%r955, %r950, %r950, 7;
	xor.b32  	%r956, %r954, %r955;
	and.b32  	%r957, %r950, %r924;
	not.b32 	%r958, %r950;
	and.b32  	%r959, %r898, %r958;
	or.b32  	%r960, %r957, %r959;
	ld.const.u32 	%r961, [K+24];
	add.s32 	%r962, %r960, %r872;
	add.s32 	%r963, %r962, %r956;
	add.s32 	%r964, %r963, %r961;
	add.s32 	%r965, %r964, %r108;
	shf.l.wrap.b32 	%r966, %r951, %r951, 30;
	shf.l.wrap.b32 	%r967, %r951, %r951, 19;
	xor.b32  	%r968, %r966, %r967;
	shf.l.wrap.b32 	%r969, %r951, %r951, 10;
	xor.b32  	%r970, %r968, %r969;
	xor.b32  	%r971, %r925, %r899;
	and.b32  	%r972, %r951, %r971;
	and.b32  	%r973, %r925, %r899;
	xor.b32  	%r974, %r972, %r973;
	add.s32 	%r975, %r970, %r974;
	add.s32 	%r976, %r965, %r873;
	add.s32 	%r977, %r975, %r965;
	shf.l.wrap.b32 	%r978, %r976, %r976, 26;
	shf.l.wrap.b32 	%r979, %r976, %r976, 21;
	xor.b32  	%r980, %r978, %r979;
	shf.l.wrap.b32 	%r981, %r976, %r976, 7;
	xor.b32  	%r982, %r980, %r981;
	and.b32  	%r983, %r976, %r950;
	not.b32 	%r984, %r976;
	and.b32  	%r985, %r924, %r984;
	or.b32  	%r986, %r983, %r985;
	ld.const.u32 	%r987, [K+28];
	add.s32 	%r988, %r986, %r898;
	add.s32 	%r989, %r988, %r982;
	add.s32 	%r990, %r989, %r987;
	add.s32 	%r991, %r990, %r115;
	shf.l.wrap.b32 	%r992, %r977, %r977, 30;
	shf.l.wrap.b32 	%r993, %r977, %r977, 19;
	xor.b32  	%r994, %r992, %r993;
	shf.l.wrap.b32 	%r995, %r977, %r977, 10;
	xor.b32  	%r996, %r994, %r995;
	xor.b32  	%r997, %r951, %r925;
	and.b32  	%r998, %r977, %r997;
	and.b32  	%r999, %r951, %r925;
	xor.b32  	%r1000, %r998, %r999;
	add.s32 	%r1001, %r996, %r1000;
	add.s32 	%r1002, %r991, %r899;
	add.s32 	%r1003, %r1001, %r991;
	shf.l.wrap.b32 	%r1004, %r1002, %r1002, 26;
	shf.l.wrap.b32 	%r1005, %r1002, %r1002, 21;
	xor.b32  	%r1006, %r1004, %r1005;
	shf.l.wrap.b32 	%r1007, %r1002, %r1002, 7;
	xor.b32  	%r1008, %r1006, %r1007;
	and.b32  	%r1009, %r1002, %r976;
	not.b32 	%r1010, %r1002;
	and.b32  	%r1011, %r950, %r1010;
	or.b32  	%r1012, %r1009, %r1011;
	ld.const.u32 	%r1013, [K+32];
	add.s32 	%r1014, %r1012, %r924;
	add.s32 	%r1015, %r1014, %r1008;
	add.s32 	%r1016, %r1015, %r1013;
	add.s32 	%r1017, %r1016, %r122;
	shf.l.wrap.b32 	%r1018, %r1003, %r1003, 30;
	shf.l.wrap.b32 	%r1019, %r1003, %r1003, 19;
	xor.b32  	%r1020, %r1018, %r1019;
	shf.l.wrap.b32 	%r1021, %r1003, %r1003, 10;
	xor.b32  	%r1022, %r1020, %r1021;
	xor.b32  	%r1023, %r977, %r951;
	and.b32  	%r1024, %r1003, %r1023;
	and.b32  	%r1025, %r977, %r951;
	xor.b32  	%r1026, %r1024, %r1025;
	add.s32 	%r1027, %r1022, %r1026;
	add.s32 	%r1028, %r1017, %r925;
	add.s32 	%r1029, %r1027, %r1017;
	shf.l.wrap.b32 	%r1030, %r1028, %r1028, 26;
	shf.l.wrap.b32 	%r1031, %r1028, %r1028, 21;
	xor.b32  	%r1032, %r1030, %r1031;
	shf.l.wrap.b32 	%r1033, %r1028, %r1028, 7;
	xor.b32  	%r1034, %r1032, %r1033;
	and.b32  	%r1035, %r1028, %r1002;
	not.b32 	%r1036, %r1028;
	and.b32  	%r1037, %r976, %r1036;
	or.b32  	%r1038, %r1035, %r1037;
	ld.const.u32 	%r1039, [K+36];
	add.s32 	%r1040, %r1038, %r950;
	add.s32 	%r1041, %r1040, %r1034;
	add.s32 	%r1042, %r1041, %r1039;
	add.s32 	%r1043, %r1042, %r129;
	shf.l.wrap.b32 	%r1044, %r1029, %r1029, 30;
	shf.l.wrap.b32 	%r1045, %r1029, %r1029, 19;
	xor.b32  	%r1046, %r1044, %r1045;
	shf.l.wrap.b32 	%r1047, %r1029, %r1029, 10;
	xor.b32  	%r1048, %r1046, %r1047;
	xor.b32  	%r1049, %r1003, %r977;
	and.b32  	%r1050, %r1029, %r1049;
	and.b32  	%r1051, %r1003, %r977;
	xor.b32  	%r1052, %r1050, %r1051;
	add.s32 	%r1053, %r1048, %r1052;
	add.s32 	%r1054, %r1043, %r951;
	add.s32 	%r1055, %r1053, %r1043;
	shf.l.wrap.b32 	%r1056, %r1054, %r1054, 26;
	shf.l.wrap.b32 	%r1057, %r1054, %r1054, 21;
	xor.b32  	%r1058, %r1056, %r1057;
	shf.l.wrap.b32 	%r1059, %r1054, %r1054, 7;
	xor.b32  	%r1060, %r1058, %r1059;
	and.b32  	%r1061, %r1054, %r1028;
	not.b32 	%r1062, %r1054;
	and.b32  	%r1063, %r1002, %r1062;
	or.b32  	%r1064, %r1061, %r1063;
	ld.const.u32 	%r1065, [K+40];
	add.s32 	%r1066, %r1064, %r976;
	add.s32 	%r1067, %r1066, %r1060;
	add.s32 	%r1068, %r1067, %r1065;
	add.s32 	%r1069, %r1068, %r136;
	shf.l.wrap.b32 	%r1070, %r1055, %r1055, 30;
	shf.l.wrap.b32 	%r1071, %r1055, %r1055, 19;
	xor.b32  	%r1072, %r1070, %r1071;
	shf.l.wrap.b32 	%r1073, %r1055, %r1055, 10;
	xor.b32  	%r1074, %r1072, %r1073;
	xor.b32  	%r1075, %r1029, %r1003;
	and.b32  	%r1076, %r1055, %r1075;
	and.b32  	%r1077, %r1029, %r1003;
	xor.b32  	%r1078, %r1076, %r1077;
	add.s32 	%r1079, %r1074, %r1078;
	add.s32 	%r1080, %r1069, %r977;
	add.s32 	%r1081, %r1079, %r1069;
	shf.l.wrap.b32 	%r1082, %r1080, %r1080, 26;
	shf.l.wrap.b32 	%r1083, %r1080, %r1080, 21;
	xor.b32  	%r1084, %r1082, %r1083;
	shf.l.wrap.b32 	%r1085, %r1080, %r1080, 7;
	xor.b32  	%r1086, %r1084, %r1085;
	and.b32  	%r1087, %r1080, %r1054;
	not.b32 	%r1088, %r1080;
	and.b32  	%r1089, %r1028, %r1088;
	or.b32  	%r1090, %r1087, %r1089;
	ld.const.u32 	%r1091, [K+44];
	add.s32 	%r1092, %r1090, %r1002;
	add.s32 	%r1093, %r1092, %r1086;
	add.s32 	%r1094, %r1093, %r1091;
	add.s32 	%r1095, %r1094, %r143;
	shf.l.wrap.b32 	%r1096, %r1081, %r1081, 30;
	shf.l.wrap.b32 	%r1097, %r1081, %r1081, 19;
	xor.b32  	%r1098, %r1096, %r1097;
	shf.l.wrap.b32 	%r1099, %r1081, %r1081, 10;
	xor.b32  	%r1100, %r1098, %r1099;
	xor.b32  	%r1101, %r1055, %r1029;
	and.b32  	%r1102, %r1081, %r1101;
	and.b32  	%r1103, %r1055, %r1029;
	xor.b32  	%r1104, %r1102, %r1103;
	add.s32 	%r1105, %r1100, %r1104;
	add.s32 	%r1106, %r1095, %r1003;
	add.s32 	%r1107, %r1105, %r1095;
	shf.l.wrap.b32 	%r1108, %r1106, %r1106, 26;
	shf.l.wrap.b32 	%r1109, %r1106, %r1106, 21;
	xor.b32  	%r1110, %r1108, %r1109;
	shf.l.wrap.b32 	%r1111, %r1106, %r1106, 7;
	xor.b32  	%r1112, %r1110, %r1111;
	and.b32  	%r1113, %r1106, %r1080;
	not.b32 	%r1114, %r1106;
	and.b32  	%r1115, %r1054, %r1114;
	or.b32  	%r1116, %r1113, %r1115;
	ld.const.u32 	%r1117, [K+48];
	add.s32 	%r1118, %r1116, %r1028;
	add.s32 	%r1119, %r1118, %r1112;
	add.s32 	%r1120, %r1119, %r1117;
	add.s32 	%r1121, %r1120, %r150;
	shf.l.wrap.b32 	%r1122, %r1107, %r1107, 30;
	shf.l.wrap.b32 	%r1123, %r1107, %r1107, 19;
	xor.b32  	%r1124, %r1122, %r1123;
	shf.l.wrap.b32 	%r1125, %r1107, %r1107, 10;
	xor.b32  	%r1126, %r1124, %r1125;
	xor.b32  	%r1127, %r1081, %r1055;
	and.b32  	%r1128, %r1107, %r1127;
	and.b32  	%r1129, %r1081, %r1055;
	xor.b32  	%r1130, %r1128, %r1129;
	add.s32 	%r1131, %r1126, %r1130;
	add.s32 	%r1132, %r1121, %r1029;
	add.s32 	%r1133, %r1131, %r1121;
	shf.l.wrap.b32 	%r1134, %r1132, %r1132, 26;
	shf.l.wrap.b32 	%r1135, %r1132, %r1132, 21;
	xor.b32  	%r1136, %r1134, %r1135;
	shf.l.wrap.b32 	%r1137, %r1132, %r1132, 7;
	xor.b32  	%r1138, %r1136, %r1137;
	and.b32  	%r1139, %r1132, %r1106;
	not.b32 	%r1140, %r1132;
	and.b32  	%r1141, %r1080, %r1140;
	or.b32  	%r1142, %r1139, %r1141;
	ld.const.u32 	%r1143, [K+52];
	add.s32 	%r1144, %r1142, %r1054;
	add.s32 	%r1145, %r1144, %r1138;
	add.s32 	%r1146, %r1145, %r1143;
	add.s32 	%r1147, %r1146, %r157;
	shf.l.wrap.b32 	%r1148, %r1133, %r1133, 30;
	shf.l.wrap.b32 	%r1149, %r1133, %r1133, 19;
	xor.b32  	%r1150, %r1148, %r1149;
	shf.l.wrap.b32 	%r1151, %r1133, %r1133, 10;
	xor.b32  	%r1152, %r1150, %r1151;
	xor.b32  	%r1153, %r1107, %r1081;
	and.b32  	%r1154, %r1133, %r1153;
	and.b32  	%r1155, %r1107, %r1081;
	xor.b32  	%r1156, %r1154, %r1155;
	add.s32 	%r1157, %r1152, %r1156;
	add.s32 	%r1158, %r1147, %r1055;
	add.s32 	%r1159, %r1157, %r1147;
	shf.l.wrap.b32 	%r1160, %r1158, %r1158, 26;
	shf.l.wrap.b32 	%r1161, %r1158, %r1158, 21;
	xor.b32  	%r1162, %r1160, %r1161;
	shf.l.wrap.b32 	%r1163, %r1158, %r1158, 7;
	xor.b32  	%r1164, %r1162, %r1163;
	and.b32  	%r1165, %r1158, %r1132;
	not.b32 	%r1166, %r1158;
	and.b32  	%r1167, %r1106, %r1166;
	or.b32  	%r1168, %r1165, %r1167;
	ld.const.u32 	%r1169, [K+56];
	add.s32 	%r1170, %r1168, %r1080;
	add.s32 	%r1171, %r1170, %r1164;
	add.s32 	%r1172, %r1171, %r1169;
	add.s32 	%r1173, %r1172, %r164;
	shf.l.wrap.b32 	%r1174, %r1159, %r1159, 30;
	shf.l.wrap.b32 	%r1175, %r1159, %r1159, 19;
	xor.b32  	%r1176, %r1174, %r1175;
	shf.l.wrap.b32 	%r1177, %r1159, %r1159, 10;
	xor.b32  	%r1178, %r1176, %r1177;
	xor.b32  	%r1179, %r1133, %r1107;
	and.b32  	%r1180, %r1159, %r1179;
	and.b32  	%r1181, %r1133, %r1107;
	xor.b32  	%r1182, %r1180, %r1181;
	add.s32 	%r1183, %r1178, %r1182;
	add.s32 	%r1184, %r1173, %r1081;
	add.s32 	%r1185, %r1183, %r1173;
	shf.l.wrap.b32 	%r1186, %r1184, %r1184, 26;
	shf.l.wrap.b32 	%r1187, %r1184, %r1184, 21;
	xor.b32  	%r1188, %r1186, %r1187;
	shf.l.wrap.b32 	%r1189, %r1184, %r1184, 7;
	xor.b32  	%r1190, %r1188, %r1189;
	and.b32  	%r1191, %r1184, %r1158;
	not.b32 	%r1192, %r1184;
	and.b32  	%r1193, %r1132, %r1192;
	or.b32  	%r1194, %r1191, %r1193;
	ld.const.u32 	%r1195, [K+60];
	add.s32 	%r1196, %r1194, %r1106;
	add.s32 	%r1197, %r1196, %r1190;
	add.s32 	%r1198, %r1197, %r1195;
	add.s32 	%r1199, %r1198, %r171;
	shf.l.wrap.b32 	%r1200, %r1185, %r1185, 30;
	shf.l.wrap.b32 	%r1201, %r1185, %r1185, 19;
	xor.b32  	%r1202, %r1200, %r1201;
	shf.l.wrap.b32 	%r1203, %r1185, %r1185, 10;
	xor.b32  	%r1204, %r1202, %r1203;
	xor.b32  	%r1205, %r1159, %r1133;
	and.b32  	%r1206, %r1185, %r1205;
	and.b32  	%r1207, %r1159, %r1133;
	xor.b32  	%r1208, %r1206, %r1207;
	add.s32 	%r1209, %r1204, %r1208;
	add.s32 	%r1210, %r1199, %r1107;
	add.s32 	%r1211, %r1209, %r1199;
	shf.l.wrap.b32 	%r1212, %r1210, %r1210, 26;
	shf.l.wrap.b32 	%r1213, %r1210, %r1210, 21;
	xor.b32  	%r1214, %r1212, %r1213;
	shf.l.wrap.b32 	%r1215, %r1210, %r1210, 7;
	xor.b32  	%r1216, %r1214, %r1215;
	and.b32  	%r1217, %r1210, %r1184;
	not.b32 	%r1218, %r1210;
	and.b32  	%r1219, %r1158, %r1218;
	or.b32  	%r1220, %r1217, %r1219;
	ld.const.u32 	%r1221, [K+64];
	add.s32 	%r1222, %r1220, %r1132;
	add.s32 	%r1223, %r1222, %r1216;
	add.s32 	%r1224, %r1223, %r1221;
	add.s32 	%r1225, %r1224, %r184;
	shf.l.wrap.b32 	%r1226, %r1211, %r1211, 30;
	shf.l.wrap.b32 	%r1227, %r1211, %r1211, 19;
	xor.b32  	%r1228, %r1226, %r1227;
	shf.l.wrap.b32 	%r1229, %r1211, %r1211, 10;
	xor.b32  	%r1230, %r1228, %r1229;
	xor.b32  	%r1231, %r1185, %r1159;
	and.b32  	%r1232, %r1211, %r1231;
	and.b32  	%r1233, %r1185, %r1159;
	xor.b32  	%r1234, %r1232, %r1233;
	add.s32 	%r1235, %r1230, %r1234;
	add.s32 	%r1236, %r1225, %r1133;
	add.s32 	%r1237, %r1235, %r1225;
	shf.l.wrap.b32 	%r1238, %r1236, %r1236, 26;
	shf.l.wrap.b32 	%r1239, %r1236, %r1236, 21;
	xor.b32  	%r1240, %r1238, %r1239;
	shf.l.wrap.b32 	%r1241, %r1236, %r1236, 7;
	xor.b32  	%r1242, %r1240, %r1241;
	and.b32  	%r1243, %r1236, %r1210;
	not.b32 	%r1244, %r1236;
	and.b32  	%r1245, %r1184, %r1244;
	or.b32  	%r1246, %r1243, %r1245;
	ld.const.u32 	%r1247, [K+68];
	add.s32 	%r1248, %r1246, %r1158;
	add.s32 	%r1249, %r1248, %r1242;
	add.s32 	%r1250, %r1249, %r1247;
	add.s32 	%r1251, %r1250, %r197;
	shf.l.wrap.b32 	%r1252, %r1237, %r1237, 30;
	shf.l.wrap.b32 	%r1253, %r1237, %r1237, 19;
	xor.b32  	%r1254, %r1252, %r1253;
	shf.l.wrap.b32 	%r1255, %r1237, %r1237, 10;
	xor.b32  	%r1256, %r1254, %r1255;
	xor.b32  	%r1257, %r1211, %r1185;
	and.b32  	%r1258, %r1237, %r1257;
	and.b32  	%r1259, %r1211, %r1185;
	xor.b32  	%r1260, %r1258, %r1259;
	add.s32 	%r1261, %r1256, %r1260;
	add.s32 	%r1262, %r1251, %r1159;
	add.s32 	%r1263, %r1261, %r1251;
	shf.l.wrap.b32 	%r1264, %r1262, %r1262, 26;
	shf.l.wrap.b32 	%r1265, %r1262, %r1262, 21;
	xor.b32  	%r1266, %r1264, %r1265;
	shf.l.wrap.b32 	%r1267, %r1262, %r1262, 7;
	xor.b32  	%r1268, %r1266, %r1267;
	and.b32  	%r1269, %r1262, %r1236;
	not.b32 	%r1270, %r1262;
	and.b32  	%r1271, %r1210, %r1270;
	or.b32  	%r1272, %r1269, %r1271;
	ld.const.u32 	%r1273, [K+72];
	add.s32 	%r1274, %r1272, %r1184;
	add.s32 	%r1275, %r1274, %r1268;
	add.s32 	%r1276, %r1275, %r1273;
	add.s32 	%r1277, %r1276, %r210;
	shf.l.wrap.b32 	%r1278, %r1263, %r1263, 30;
	shf.l.wrap.b32 	%r1279, %r1263, %r1263, 19;
	xor.b32  	%r1280, %r1278, %r1279;
	shf.l.wrap.b32 	%r1281, %r1263, %r1263, 10;
	xor.b32  	%r1282, %r1280, %r1281;
	xor.b32  	%r1283, %r1237, %r1211;
	and.b32  	%r1284, %r1263, %r1283;
	and.b32  	%r1285, %r1237, %r1211;
	xor.b32  	%r1286, %r1284, %r1285;
	add.s32 	%r1287, %r1282, %r1286;
	add.s32 	%r1288, %r1277, %r1185;
	add.s32 	%r1289, %r1287, %r1277;
	shf.l.wrap.b32 	%r1290, %r1288, %r1288, 26;
	shf.l.wrap.b32 	%r1291, %r1288, %r1288, 21;
	xor.b32  	%r1292, %r1290, %r1291;
	shf.l.wrap.b32 	%r1293, %r1288, %r1288, 7;
	xor.b32  	%r1294, %r1292, %r1293;
	and.b32  	%r1295, %r1288, %r1262;
	not.b32 	%r1296, %r1288;
	and.b32  	%r1297, %r1236, %r1296;
	or.b32  	%r1298, %r1295, %r1297;
	ld.const.u32 	%r1299, [K+76];
	add.s32 	%r1300, %r1298, %r1210;
	add.s32 	%r1301, %r1300, %r1294;
	add.s32 	%r1302, %r1301, %r1299;
	add.s32 	%r1303, %r1302, %r223;
	shf.l.wrap.b32 	%r1304, %r1289, %r1289, 30;
	shf.l.wrap.b32 	%r1305, %r1289, %r1289, 19;
	xor.b32  	%r1306, %r1304, %r1305;
	shf.l.wrap.b32 	%r1307, %r1289, %r1289, 10;
	xor.b32  	%r1308, %r1306, %r1307;
	xor.b32  	%r1309, %r1263, %r1237;
	and.b32  	%r1310, %r1289, %r1309;
	and.b32  	%r1311, %r1263, %r1237;
	xor.b32  	%r1312, %r1310, %r1311;
	add.s32 	%r1313, %r1308, %r1312;
	add.s32 	%r1314, %r1303, %r1211;
	add.s32 	%r1315, %r1313, %r1303;
	shf.l.wrap.b32 	%r1316, %r1314, %r1314, 26;
	shf.l.wrap.b32 	%r1317, %r1314, %r1314, 21;
	xor.b32  	%r1318, %r1316, %r1317;
	shf.l.wrap.b32 	%r1319, %r1314, %r1314, 7;
	xor.b32  	%r1320, %r1318, %r1319;
	and.b32  	%r1321, %r1314, %r1288;
	not.b32 	%r1322, %r1314;
	and.b32  	%r1323, %r1262, %r1322;
	or.b32  	%r1324, %r1321, %r1323;
	ld.const.u32 	%r1325, [K+80];
	add.s32 	%r1326, %r1324, %r1236;
	add.s32 	%r1327, %r1326, %r1320;
	add.s32 	%r1328, %r1327, %r1325;
	add.s32 	%r1329, %r1328, %r236;
	shf.l.wrap.b32 	%r1330, %r1315, %r1315, 30;
	shf.l.wrap.b32 	%r1331, %r1315, %r1315, 19;
	xor.b32  	%r1332, %r1330, %r1331;
	shf.l.wrap.b32 	%r1333, %r1315, %r1315, 10;
	xor.b32  	%r1334, %r1332, %r1333;
	xor.b32  	%r1335, %r1289, %r1263;
	and.b32  	%r1336, %r1315, %r1335;
	and.b32  	%r1337, %r1289, %r1263;
	xor.b32  	%r1338, %r1336, %r1337;
	add.s32 	%r1339, %r1334, %r1338;
	add.s32 	%r1340, %r1329, %r1237;
	add.s32 	%r1341, %r1339, %r1329;
	shf.l.wrap.b32 	%r1342, %r1340, %r1340, 26;
	shf.l.wrap.b32 	%r1343, %r1340, %r1340, 21;
	xor.b32  	%r1344, %r1342, %r1343;
	shf.l.wrap.b32 	%r1345, %r1340, %r1340, 7;
	xor.b32  	%r1346, %r1344, %r1345;
	and.b32  	%r1347, %r1340, %r1314;
	not.b32 	%r1348, %r1340;
	and.b32  	%r1349, %r1288, %r1348;
	or.b32  	%r1350, %r1347, %r1349;
	ld.const.u32 	%r1351, [K+84];
	add.s32 	%r1352, %r1350, %r1262;
	add.s32 	%r1353, %r1352, %r1346;
	add.s32 	%r1354, %r1353, %r1351;
	add.s32 	%r1355, %r1354, %r249;
	shf.l.wrap.b32 	%r1356, %r1341, %r1341, 30;
	shf.l.wrap.b32 	%r1357, %r1341, %r1341, 19;
	xor.b32  	%r1358, %r1356, %r1357;
	shf.l.wrap.b32 	%r1359, %r1341, %r1341, 10;
	xor.b32  	%r1360, %r1358, %r1359;
	xor.b32  	%r1361, %r1315, %r1289;
	and.b32  	%r1362, %r1341, %r1361;
	and.b32  	%r1363, %r1315, %r1289;
	xor.b32  	%r1364, %r1362, %r1363;
	add.s32 	%r1365, %r1360, %r1364;
	add.s32 	%r1366, %r1355, %r1263;
	add.s32 	%r1367, %r1365, %r1355;
	shf.l.wrap.b32 	%r1368, %r1366, %r1366, 26;
	shf.l.wrap.b32 	%r1369, %r1366, %r1366, 21;
	xor.b32  	%r1370, %r1368, %r1369;
	shf.l.wrap.b32 	%r1371, %r1366, %r1366, 7;
	xor.b32  	%r1372, %r1370, %r1371;
	and.b32  	%r1373, %r1366, %r1340;
	not.b32 	%r1374, %r1366;
	and.b32  	%r1375, %r1314, %r1374;
	or.b32  	%r1376, %r1373, %r1375;
	ld.const.u32 	%r1377, [K+88];
	add.s32 	%r1378, %r1376, %r1288;
	add.s32 	%r1379, %r1378, %r1372;
	add.s32 	%r1380, %r1379, %r1377;
	add.s32 	%r1381, %r1380, %r262;
	shf.l.wrap.b32 	%r1382, %r1367, %r1367, 30;
	shf.l.wrap.b32 	%r1383, %r1367, %r1367, 19;
	xor.b32  	%r1384, %r1382, %r1383;
	shf.l.wrap.b32 	%r1385, %r1367, %r1367, 10;
	xor.b32  	%r1386, %r1384, %r1385;
	xor.b32  	%r1387, %r1341, %r1315;
	and.b32  	%r1388, %r1367, %r1387;
	and.b32  	%r1389, %r1341, %r1315;
	xor.b32  	%r1390, %r1388, %r1389;
	add.s32 	%r1391, %r1386, %r1390;
	add.s32 	%r1392, %r1381, %r1289;
	add.s32 	%r1393, %r1391, %r1381;
	shf.l.wrap.b32 	%r1394, %r1392, %r1392, 26;
	shf.l.wrap.b32 	%r1395, %r1392, %r1392, 21;
	xor.b32  	%r1396, %r1394, %r1395;
	shf.l.wrap.b32 	%r1397, %r1392, %r1392, 7;
	xor.b32  	%r1398, %r1396, %r1397;
	and.b32  	%r1399, %r1392, %r1366;
	not.b32 	%r1400, %r1392;
	and.b32  	%r1401, %r1340, %r1400;
	or.b32  	%r1402, %r1399, %r1401;
	ld.const.u32 	%r1403, [K+92];
	add.s32 	%r1404, %r1402, %r1314;
	add.s32 	%r1405, %r1404, %r1398;
	add.s32 	%r1406, %r1405, %r1403;
	add.s32 	%r1407, %r1406, %r275;
	shf.l.wrap.b32 	%r1408, %r1393, %r1393, 30;
	shf.l.wrap.b32 	%r1409, %r1393, %r1393, 19;
	xor.b32  	%r1410, %r1408, %r1409;
	shf.l.wrap.b32 	%r1411, %r1393, %r1393, 10;
	xor.b32  	%r1412, %r1410, %r1411;
	xor.b32  	%r1413, %r1367, %r1341;
	and.b32  	%r1414, %r1393, %r1413;
	and.b32  	%r1415, %r1367, %r1341;
	xor.b32  	%r1416, %r1414, %r1415;
	add.s32 	%r1417, %r1412, %r1416;
	add.s32 	%r1418, %r1407, %r1315;
	add.s32 	%r1419, %r1417, %r1407;
	shf.l.wrap.b32 	%r1420, %r1418, %r1418, 26;
	shf.l.wrap.b32 	%r1421, %r1418, %r1418, 21;
	xor.b32  	%r1422, %r1420, %r1421;
	shf.l.wrap.b32 	%r1423, %r1418, %r1418, 7;
	xor.b32  	%r1424, %r1422, %r1423;
	and.b32  	%r1425, %r1418, %r1392;
	not.b32 	%r1426, %r1418;
	and.b32  	%r1427, %r1366, %r1426;
	or.b32  	%r1428, %r1425, %r1427;
	ld.const.u32 	%r1429, [K+96];
	add.s32 	%r1430, %r1428, %r1340;
	add.s32 	%r1431, %r1430, %r1424;
	add.s32 	%r1432, %r1431, %r1429;
	add.s32 	%r1433, %r1432, %r288;
	shf.l.wrap.b32 	%r1434, %r1419, %r1419, 30;
	shf.l.wrap.b32 	%r1435, %r1419, %r1419, 19;
	xor.b32  	%r1436, %r1434, %r1435;
	shf.l.wrap.b32 	%r1437, %r1419, %r1419, 10;
	xor.b32  	%r1438, %r1436, %r1437;
	xor.b32  	%r1439, %r1393, %r1367;
	and.b32  	%r1440, %r1419, %r1439;
	and.b32  	%r1441, %r1393, %r1367;
	xor.b32  	%r1442, %r1440, %r1441;
	add.s32 	%r1443, %r1438, %r1442;
	add.s32 	%r1444, %r1433, %r1341;
	add.s32 	%r1445, %r1443, %r1433;
	shf.l.wrap.b32 	%r1446, %r1444, %r1444, 26;
	shf.l.wrap.b32 	%r1447, %r1444, %r1444, 21;
	xor.b32  	%r1448, %r1446, %r1447;
	shf.l.wrap.b32 	%r1449, %r1444, %r1444, 7;
	xor.b32  	%r1450, %r1448, %r1449;
	and.b32  	%r1451, %r1444, %r1418;
	not.b32 	%r1452, %r1444;
	and.b32  	%r1453, %r1392, %r1452;
	or.b32  	%r1454, %r1451, %r1453;
	ld.const.u32 	%r1455, [K+100];
	add.s32 	%r1456, %r1454, %r1366;
	add.s32 	%r1457, %r1456, %r1450;
	add.s32 	%r1458, %r1457, %r1455;
	add.s32 	%r1459, %r1458, %r301;
	shf.l.wrap.b32 	%r1460, %r1445, %r1445, 30;
	shf.l.wrap.b32 	%r1461, %r1445, %r1445, 19;
	xor.b32  	%r1462, %r1460, %r1461;
	shf.l.wrap.b32 	%r1463, %r1445, %r1445, 10;
	xor.b32  	%r1464, %r1462, %r1463;
	xor.b32  	%r1465, %r1419, %r1393;
	and.b32  	%r1466, %r1445, %r1465;
	and.b32  	%r1467, %r1419, %r1393;
	xor.b32  	%r1468, %r1466, %r1467;
	add.s32 	%r1469, %r1464, %r1468;
	add.s32 	%r1470, %r1459, %r1367;
	add.s32 	%r1471, %r1469, %r1459;
	shf.l.wrap.b32 	%r1472, %r1470, %r1470, 26;
	shf.l.wrap.b32 	%r1473, %r1470, %r1470, 21;
	xor.b32  	%r1474, %r1472, %r1473;
	shf.l.wrap.b32 	%r1475, %r1470, %r1470, 7;
	xor.b32  	%r1476, %r1474, %r1475;
	and.b32  	%r1477, %r1470, %r1444;
	not.b32 	%r1478, %r1470;
	and.b32  	%r1479, %r1418, %r1478;
	or.b32  	%r1480, %r1477, %r1479;
	ld.const.u32 	%r1481, [K+104];
	add.s32 	%r1482, %r1480, %r1392;
	add.s32 	%r1483, %r1482, %r1476;
	add.s32 	%r1484, %r1483, %r1481;
	add.s32 	%r1485, %r1484, %r314;
	shf.l.wrap.b32 	%r1486, %r1471, %r1471, 30;
	shf.l.wrap.b32 	%r1487, %r1471, %r1471, 19;
	xor.b32  	%r1488, %r1486, %r1487;
	shf.l.wrap.b32 	%r1489, %r1471, %r1471, 10;
	xor.b32  	%r1490, %r1488, %r1489;
	xor.b32  	%r1491, %r1445, %r1419;
	and.b32  	%r1492, %r1471, %r1491;
	and.b32  	%r1493, %r1445, %r1419;
	xor.b32  	%r1494, %r1492, %r1493;
	add.s32 	%r1495, %r1490, %r1494;
	add.s32 	%r1496, %r1485, %r1393;
	add.s32 	%r1497, %r1495, %r1485;
	shf.l.wrap.b32 	%r1498, %r1496, %r1496, 26;
	shf.l.wrap.b32 	%r1499, %r1496, %r1496, 21;
	xor.b32  	%r1500, %r1498, %r1499;
	shf.l.wrap.b32 	%r1501, %r1496, %r1496, 7;
	xor.b32  	%r1502, %r1500, %r1501;
	and.b32  	%r1503, %r1496, %r1470;
	not.b32 	%r1504, %r1496;
	and.b32  	%r1505, %r1444, %r1504;
	or.b32  	%r1506, %r1503, %r1505;
	ld.const.u32 	%r1507, [K+108];
	add.s32 	%r1508, %r1506, %r1418;
	add.s32 	%r1509, %r1508, %r1502;
	add.s32 	%r1510, %r1509, %r1507;
	add.s32 	%r1511, %r1510, %r327;
	shf.l.wrap.b32 	%r1512, %r1497, %r1497, 30;
	shf.l.wrap.b32 	%r1513, %r1497, %r1497, 19;
	xor.b32  	%r1514, %r1512, %r1513;
	shf.l.wrap.b32 	%r1515, %r1497, %r1497, 10;
	xor.b32  	%r1516, %r1514, %r1515;
	xor.b32  	%r1517, %r1471, %r1445;
	and.b32  	%r1518, %r1497, %r1517;
	and.b32  	%r1519, %r1471, %r1445;
	xor.b32  	%r1520, %r1518, %r1519;
	add.s32 	%r1521, %r1516, %r1520;
	add.s32 	%r1522, %r1511, %r1419;
	add.s32 	%r1523, %r1521, %r1511;
	shf.l.wrap.b32 	%r1524, %r1522, %r1522, 26;
	shf.l.wrap.b32 	%r1525, %r1522, %r1522, 21;
	xor.b32  	%r1526, %r1524, %r1525;
	shf.l.wrap.b32 	%r1527, %r1522, %r1522, 7;
	xor.b32  	%r1528, %r1526, %r1527;
	and.b32  	%r1529, %r1522, %r1496;
	not.b32 	%r1530, %r1522;
	and.b32  	%r1531, %r1470, %r1530;
	or.b32  	%r1532, %r1529, %r1531;
	ld.const.u32 	%r1533, [K+112];
	add.s32 	%r1534, %r1532, %r1444;
	add.s32 	%r1535, %r1534, %r1528;
	add.s32 	%r1536, %r1535, %r1533;
	add.s32 	%r1537, %r1536, %r340;
	shf.l.wrap.b32 	%r1538, %r1523, %r1523, 30;
	shf.l.wrap.b32 	%r1539, %r1523, %r1523, 19;
	xor.b32  	%r1540, %r1538, %r1539;
	shf.l.wrap.b32 	%r1541, %r1523, %r1523, 10;
	xor.b32  	%r1542, %r1540, %r1541;
	xor.b32  	%r1543, %r1497, %r1471;
	and.b32  	%r1544, %r1523, %r1543;
	and.b32  	%r1545, %r1497, %r1471;
	xor.b32  	%r1546, %r1544, %r1545;
	add.s32 	%r1547, %r1542, %r1546;
	add.s32 	%r1548, %r1537, %r1445;
	add.s32 	%r1549, %r1547, %r1537;
	shf.l.wrap.b32 	%r1550, %r1548, %r1548, 26;
	shf.l.wrap.b32 	%r1551, %r1548, %r1548, 21;
	xor.b32  	%r1552, %r1550, %r1551;
	shf.l.wrap.b32 	%r1553, %r1548, %r1548, 7;
	xor.b32  	%r1554, %r1552, %r1553;
	and.b32  	%r1555, %r1548, %r1522;
	not.b32 	%r1556, %r1548;
	and.b32  	%r1557, %r1496, %r1556;
	or.b32  	%r1558, %r1555, %r1557;
	ld.const.u32 	%r1559, [K+116];
	add.s32 	%r1560, %r1558, %r1470;
	add.s32 	%r1561, %r1560, %r1554;
	add.s32 	%r1562, %r1561, %r1559;
	add.s32 	%r1563, %r1562, %r353;
	shf.l.wrap.b32 	%r1564, %r1549, %r1549, 30;
	shf.l.wrap.b32 	%r1565, %r1549, %r1549, 19;
	xor.b32  	%r1566, %r1564, %r1565;
	shf.l.wrap.b32 	%r1567, %r1549, %r1549, 10;
	xor.b32  	%r1568, %r1566, %r1567;
	xor.b32  	%r1569, %r1523, %r1497;
	and.b32  	%r1570, %r1549, %r1569;
	and.b32  	%r1571, %r1523, %r1497;
	xor.b32  	%r1572, %r1570, %r1571;
	add.s32 	%r1573, %r1568, %r1572;
	add.s32 	%r1574, %r1563, %r1471;
	add.s32 	%r1575, %r1573, %r1563;
	shf.l.wrap.b32 	%r1576, %r1574, %r1574, 26;
	shf.l.wrap.b32 	%r1577, %r1574, %r1574, 21;
	xor.b32  	%r1578, %r1576, %r1577;
	shf.l.wrap.b32 	%r1579, %r1574, %r1574, 7;
	xor.b32  	%r1580, %r1578, %r1579;
	and.b32  	%r1581, %r1574, %r1548;
	not.b32 	%r1582, %r1574;
	and.b32  	%r1583, %r1522, %r1582;
	or.b32  	%r1584, %r1581, %r1583;
	ld.const.u32 	%r1585, [K+120];
	add.s32 	%r1586, %r1584, %r1496;
	add.s32 	%r1587, %r1586, %r1580;
	add.s32 	%r1588, %r1587, %r1585;
	add.s32 	%r1589, %r1588, %r366;
	shf.l.wrap.b32 	%r1590, %r1575, %r1575, 30;
	shf.l.wrap.b32 	%r1591, %r1575, %r1575, 19;
	xor.b32  	%r1592, %r1590, %r1591;
	shf.l.wrap.b32 	%r1593, %r1575, %r1575, 10;
	xor.b32  	%r1594, %r1592, %r1593;
	xor.b32  	%r1595, %r1549, %r1523;
	and.b32  	%r1596, %r1575, %r1595;
	and.b32  	%r1597, %r1549, %r1523;
	xor.b32  	%r1598, %r1596, %r1597;
	add.s32 	%r1599, %r1594, %r1598;
	add.s32 	%r1600, %r1589, %r1497;
	add.s32 	%r1601, %r1599, %r1589;
	shf.l.wrap.b32 	%r1602, %r1600, %r1600, 26;
	shf.l.wrap.b32 	%r1603, %r1600, %r1600, 21;
	xor.b32  	%r1604, %r1602, %r1603;
	shf.l.wrap.b32 	%r1605, %r1600, %r1600, 7;
	xor.b32  	%r1606, %r1604, %r1605;
	and.b32  	%r1607, %r1600, %r1574;
	not.b32 	%r1608, %r1600;
	and.b32  	%r1609, %r1548, %r1608;
	or.b32  	%r1610, %r1607, %r1609;
	ld.const.u32 	%r1611, [K+124];
	add.s32 	%r1612, %r1610, %r1522;
	add.s32 	%r1613, %r1612, %r1606;
	add.s32 	%r1614, %r1613, %r1611;
	add.s32 	%r1615, %r1614, %r379;
	shf.l.wrap.b32 	%r1616, %r1601, %r1601, 30;
	shf.l.wrap.b32 	%r1617, %r1601, %r1601, 19;
	xor.b32  	%r1618, %r1616, %r1617;
	shf.l.wrap.b32 	%r1619, %r1601, %r1601, 10;
	xor.b32  	%r1620, %r1618, %r1619;
	xor.b32  	%r1621, %r1575, %r1549;
	and.b32  	%r1622, %r1601, %r1621;
	and.b32  	%r1623, %r1575, %r1549;
	xor.b32  	%r1624, %r1622, %r1623;
	add.s32 	%r1625, %r1620, %r1624;
	add.s32 	%r1626, %r1615, %r1523;
	add.s32 	%r1627, %r1625, %r1615;
	shf.l.wrap.b32 	%r1628, %r1626, %r1626, 26;
	shf.l.wrap.b32 	%r1629, %r1626, %r1626, 21;
	xor.b32  	%r1630, %r1628, %r1629;
	shf.l.wrap.b32 	%r1631, %r1626, %r1626, 7;
	xor.b32  	%r1632, %r1630, %r1631;
	and.b32  	%r1633, %r1626, %r1600;
	not.b32 	%r1634, %r1626;
	and.b32  	%r1635, %r1574, %r1634;
	or.b32  	%r1636, %r1633, %r1635;
	ld.const.u32 	%r1637, [K+128];
	add.s32 	%r1638, %r1636, %r1548;
	add.s32 	%r1639, %r1638, %r1632;
	add.s32 	%r1640, %r1639, %r1637;
	add.s32 	%r1641, %r1640, %r392;
	shf.l.wrap.b32 	%r1642, %r1627, %r1627, 30;
	shf.l.wrap.b32 	%r1643, %r1627, %r1627, 19;
	xor.b32  	%r1644, %r1642, %r1643;
	shf.l.wrap.b32 	%r1645, %r1627, %r1627, 10;
	xor.b32  	%r1646, %r1644, %r1645;
	xor.b32  	%r1647, %r1601, %r1575;
	and.b32  	%r1648, %r1627, %r1647;
	and.b32  	%r1649, %r1601, %r1575;
	xor.b32  	%r1650, %r1648, %r1649;
	add.s32 	%r1651, %r1646, %r1650;
	add.s32 	%r1652, %r1641, %r1549;
	add.s32 	%r1653, %r1651, %r1641;
	shf.l.wrap.b32 	%r1654, %r1652, %r1652, 26;
	shf.l.wrap.b32 	%r1655, %r1652, %r1652, 21;
	xor.b32  	%r1656, %r1654, %r1655;
	shf.l.wrap.b32 	%r1657, %r1652, %r1652, 7;
	xor.b32  	%r1658, %r1656, %r1657;
	and.b32  	%r1659, %r1652, %r1626;
	not.b32 	%r1660, %r1652;
	and.b32  	%r1661, %r1600, %r1660;
	or.b32  	%r1662, %r1659, %r1661;
	ld.const.u32 	%r1663, [K+132];
	add.s32 	%r1664, %r1662, %r1574;
	add.s32 	%r1665, %r1664, %r1658;
	add.s32 	%r1666, %r1665, %r1663;
	add.s32 	%r1667, %r1666, %r405;
	shf.l.wrap.b32 	%r1668, %r1653, %r1653, 30;
	shf.l.wrap.b32 	%r1669, %r1653, %r1653, 19;
	xor.b32  	%r1670, %r1668, %r1669;
	shf.l.wrap.b32 	%r1671, %r1653, %r1653, 10;
	xor.b32  	%r1672, %r1670, %r1671;
	xor.b32  	%r1673, %r1627, %r1601;
	and.b32  	%r1674, %r1653, %r1673;
	and.b32  	%r1675, %r1627, %r1601;
	xor.b32  	%r1676, %r1674, %r1675;
	add.s32 	%r1677, %r1672, %r1676;
	add.s32 	%r1678, %r1667, %r1575;
	add.s32 	%r1679, %r1677, %r1667;
	shf.l.wrap.b32 	%r1680, %r1678, %r1678, 26;
	shf.l.wrap.b32 	%r1681, %r1678, %r1678, 21;
	xor.b32  	%r1682, %r1680, %r1681;
	shf.l.wrap.b32 	%r1683, %r1678, %r1678, 7;
	xor.b32  	%r1684, %r1682, %r1683;
	and.b32  	%r1685, %r1678, %r1652;
	not.b32 	%r1686, %r1678;
	and.b32  	%r1687, %r1626, %r1686;
	or.b32  	%r1688, %r1685, %r1687;
	ld.const.u32 	%r1689, [K+136];
	add.s32 	%r1690, %r1688, %r1600;
	add.s32 	%r1691, %r1690, %r1684;
	add.s32 	%r1692, %r1691, %r1689;
	add.s32 	%r1693, %r1692, %r418;
	shf.l.wrap.b32 	%r1694, %r1679, %r1679, 30;
	shf.l.wrap.b32 	%r1695, %r1679, %r1679, 19;
	xor.b32  	%r1696, %r1694, %r1695;
	shf.l.wrap.b32 	%r1697, %r1679, %r1679, 10;
	xor.b32  	%r1698, %r1696, %r1697;
	xor.b32  	%r1699, %r1653, %r1627;
	and.b32  	%r1700, %r1679, %r1699;
	and.b32  	%r1701, %r1653, %r1627;
	xor.b32  	%r1702, %r1700, %r1701;
	add.s32 	%r1703, %r1698, %r1702;
	add.s32 	%r1704, %r1693, %r1601;
	add.s32 	%r1705, %r1703, %r1693;
	shf.l.wrap.b32 	%r1706, %r1704, %r1704, 26;
	shf.l.wrap.b32 	%r1707, %r1704, %r1704, 21;
	xor.b32  	%r1708, %r1706, %r1707;
	shf.l.wrap.b32 	%r1709, %r1704, %r1704, 7;
	xor.b32  	%r1710, %r1708, %r1709;
	and.b32  	%r1711, %r1704, %r1678;
	not.b32 	%r1712, %r1704;
	and.b32  	%r1713, %r1652, %r1712;
	or.b32  	%r1714, %r1711, %r1713;
	ld.const.u32 	%r1715, [K+140];
	add.s32 	%r1716, %r1714, %r1626;
	add.s32 	%r1717, %r1716, %r1710;
	add.s32 	%r1718, %r1717, %r1715;
	add.s32 	%r1719, %r1718, %r431;
	shf.l.wrap.b32 	%r1720, %r1705, %r1705, 30;
	shf.l.wrap.b32 	%r1721, %r1705, %r1705, 19;
	xor.b32  	%r1722, %r1720, %r1721;
	shf.l.wrap.b32 	%r1723, %r1705, %r1705, 10;
	xor.b32  	%r1724, %r1722, %r1723;
	xor.b32  	%r1725, %r1679, %r1653;
	and.b32  	%r1726, %r1705, %r1725;
	and.b32  	%r1727, %r1679, %r1653;
	xor.b32  	%r1728, %r1726, %r1727;
	add.s32 	%r1729, %r1724, %r1728;
	add.s32 	%r1730, %r1719, %r1627;
	add.s32 	%r1731, %r1729, %r1719;
	shf.l.wrap.b32 	%r1732, %r1730, %r1730, 26;
	shf.l.wrap.b32 	%r1733, %r1730, %r1730, 21;
	xor.b32  	%r1734, %r1732, %r1733;
	shf.l.wrap.b32 	%r1735, %r1730, %r1730, 7;
	xor.b32  	%r1736, %r1734, %r1735;
	and.b32  	%r1737, %r1730, %r1704;
	not.b32 	%r1738, %r1730;
	and.b32  	%r1739, %r1678, %r1738;
	or.b32  	%r1740, %r1737, %r1739;
	ld.const.u32 	%r1741, [K+144];
	add.s32 	%r1742, %r1740, %r1652;
	add.s32 	%r1743, %r1742, %r1736;
	add.s32 	%r1744, %r1743, %r1741;
	add.s32 	%r1745, %r1744, %r444;
	shf.l.wrap.b32 	%r1746, %r1731, %r1731, 30;
	shf.l.wrap.b32 	%r1747, %r1731, %r1731, 19;
	xor.b32  	%r1748, %r1746, %r1747;
	shf.l.wrap.b32 	%r1749, %r1731, %r1731, 10;
	xor.b32  	%r1750, %r1748, %r1749;
	xor.b32  	%r1751, %r1705, %r1679;
	and.b32  	%r1752, %r1731, %r1751;
	and.b32  	%r1753, %r1705, %r1679;
	xor.b32  	%r1754, %r1752, %r1753;
	add.s32 	%r1755, %r1750, %r1754;
	add.s32 	%r1756, %r1745, %r1653;
	add.s32 	%r1757, %r1755, %r1745;
	shf.l.wrap.b32 	%r1758, %r1756, %r1756, 26;
	shf.l.wrap.b32 	%r1759, %r1756, %r1756, 21;
	xor.b32  	%r1760, %r1758, %r1759;
	shf.l.wrap.b32 	%r1761, %r1756, %r1756, 7;
	xor.b32  	%r1762, %r1760, %r1761;
	and.b32  	%r1763, %r1756, %r1730;
	not.b32 	%r1764, %r1756;
	and.b32  	%r1765, %r1704, %r1764;
	or.b32  	%r1766, %r1763, %r1765;
	ld.const.u32 	%r1767, [K+148];
	add.s32 	%r1768, %r1766, %r1678;
	add.s32 	%r1769, %r1768, %r1762;
	add.s32 	%r1770, %r1769, %r1767;
	add.s32 	%r1771, %r1770, %r457;
	shf.l.wrap.b32 	%r1772, %r1757, %r1757, 30;
	shf.l.wrap.b32 	%r1773, %r1757, %r1757, 19;
	xor.b32  	%r1774, %r1772, %r1773;
	shf.l.wrap.b32 	%r1775, %r1757, %r1757, 10;
	xor.b32  	%r1776, %r1774, %r1775;
	xor.b32  	%r1777, %r1731, %r1705;
	and.b32  	%r1778, %r1757, %r1777;
	and.b32  	%r1779, %r1731, %r1705;
	xor.b32  	%r1780, %r1778, %r1779;
	add.s32 	%r1781, %r1776, %r1780;
	add.s32 	%r1782, %r1771, %r1679;
	add.s32 	%r1783, %r1781, %r1771;
	shf.l.wrap.b32 	%r1784, %r1782, %r1782, 26;
	shf.l.wrap.b32 	%r1785, %r1782, %r1782, 21;
	xor.b32  	%r1786, %r1784, %r1785;
	shf.l.wrap.b32 	%r1787, %r1782, %r1782, 7;
	xor.b32  	%r1788, %r1786, %r1787;
	and.b32  	%r1789, %r1782, %r1756;
	not.b32 	%r1790, %r1782;
	and.b32  	%r1791, %r1730, %r1790;
	or.b32  	%r1792, %r1789, %r1791;
	ld.const.u32 	%r1793, [K+152];
	add.s32 	%r1794, %r1792, %r1704;
	add.s32 	%r1795, %r1794, %r1788;
	add.s32 	%r1796, %r1795, %r1793;
	add.s32 	%r1797, %r1796, %r470;
	shf.l.wrap.b32 	%r1798, %r1783, %r1783, 30;
	shf.l.wrap.b32 	%r1799, %r1783, %r1783, 19;
	xor.b32  	%r1800, %r1798, %r1799;
	shf.l.wrap.b32 	%r1801, %r1783, %r1783, 10;
	xor.b32  	%r1802, %r1800, %r1801;
	xor.b32  	%r1803, %r1757, %r1731;
	and.b32  	%r1804, %r1783, %r1803;
	and.b32  	%r1805, %r1757, %r1731;
	xor.b32  	%r1806, %r1804, %r1805;
	add.s32 	%r1807, %r1802, %r1806;
	add.s32 	%r1808, %r1797, %r1705;
	add.s32 	%r1809, %r1807, %r1797;
	shf.l.wrap.b32 	%r1810, %r1808, %r1808, 26;
	shf.l.wrap.b32 	%r1811, %r1808, %r1808, 21;
	xor.b32  	%r1812, %r1810, %r1811;
	shf.l.wrap.b32 	%r1813, %r1808, %r1808, 7;
	xor.b32  	%r1814, %r1812, %r1813;
	and.b32  	%r1815, %r1808, %r1782;
	not.b32 	%r1816, %r1808;
	and.b32  	%r1817, %r1756, %r1816;
	or.b32  	%r1818, %r1815, %r1817;
	ld.const.u32 	%r1819, [K+156];
	add.s32 	%r1820, %r1818, %r1730;
	add.s32 	%r1821, %r1820, %r1814;
	add.s32 	%r1822, %r1821, %r1819;
	add.s32 	%r1823, %r1822, %r483;
	shf.l.wrap.b32 	%r1824, %r1809, %r1809, 30;
	shf.l.wrap.b32 	%r1825, %r1809, %r1809, 19;
	xor.b32  	%r1826, %r1824, %r1825;
	shf.l.wrap.b32 	%r1827, %r1809, %r1809, 10;
	xor.b32  	%r1828, %r1826, %r1827;
	xor.b32  	%r1829, %r1783, %r1757;
	and.b32  	%r1830, %r1809, %r1829;
	and.b32  	%r1831, %r1783, %r1757;
	xor.b32  	%r1832, %r1830, %r1831;
	add.s32 	%r1833, %r1828, %r1832;
	add.s32 	%r1834, %r1823, %r1731;
	add.s32 	%r1835, %r1833, %r1823;
	shf.l.wrap.b32 	%r1836, %r1834, %r1834, 26;
	shf.l.wrap.b32 	%r1837, %r1834, %r1834, 21;
	xor.b32  	%r1838, %r1836, %r1837;
	shf.l.wrap.b32 	%r1839, %r1834, %r1834, 7;
	xor.b32  	%r1840, %r1838, %r1839;
	and.b32  	%r1841, %r1834, %r1808;
	not.b32 	%r1842, %r1834;
	and.b32  	%r1843, %r1782, %r1842;
	or.b32  	%r1844, %r1841, %r1843;
	ld.const.u32 	%r1845, [K+160];
	add.s32 	%r1846, %r1844, %r1756;
	add.s32 	%r1847, %r1846, %r1840;
	add.s32 	%r1848, %r1847, %r1845;
	add.s32 	%r1849, %r1848, %r496;
	shf.l.wrap.b32 	%r1850, %r1835, %r1835, 30;
	shf.l.wrap.b32 	%r1851, %r1835, %r1835, 19;
	xor.b32  	%r1852, %r1850, %r1851;
	shf.l.wrap.b32 	%r1853, %r1835, %r1835, 10;
	xor.b32  	%r1854, %r1852, %r1853;
	xor.b32  	%r1855, %r1809, %r1783;
	and.b32  	%r1856, %r1835, %r1855;
	and.b32  	%r1857, %r1809, %r1783;
	xor.b32  	%r1858, %r1856, %r1857;
	add.s32 	%r1859, %r1854, %r1858;
	add.s32 	%r1860, %r1849, %r1757;
	add.s32 	%r1861, %r1859, %r1849;
	shf.l.wrap.b32 	%r1862, %r1860, %r1860, 26;
	shf.l.wrap.b32 	%r1863, %r1860, %r1860, 21;
	xor.b32  	%r1864, %r1862, %r1863;
	shf.l.wrap.b32 	%r1865, %r1860, %r1860, 7;
	xor.b32  	%r1866, %r1864, %r1865;
	and.b32  	%r1867, %r1860, %r1834;
	not.b32 	%r1868, %r1860;
	and.b32  	%r1869, %r1808, %r1868;
	or.b32  	%r1870, %r1867, %r1869;
	ld.const.u32 	%r1871, [K+164];
	add.s32 	%r1872, %r1870, %r1782;
	add.s32 	%r1873, %r1872, %r1866;
	add.s32 	%r1874, %r1873, %r1871;
	add.s32 	%r1875, %r1874, %r509;
	shf.l.wrap.b32 	%r1876, %r1861, %r1861, 30;
	shf.l.wrap.b32 	%r1877, %r1861, %r1861, 19;
	xor.b32  	%r1878, %r1876, %r1877;
	shf.l.wrap.b32 	%r1879, %r1861, %r1861, 10;
	xor.b32  	%r1880, %r1878, %r1879;
	xor.b32  	%r1881, %r1835, %r1809;
	and.b32  	%r1882, %r1861, %r1881;
	and.b32  	%r1883, %r1835, %r1809;
	xor.b32  	%r1884, %r1882, %r1883;
	add.s32 	%r1885, %r1880, %r1884;
	add.s32 	%r1886, %r1875, %r1783;
	add.s32 	%r1887, %r1885, %r1875;
	shf.l.wrap.b32 	%r1888, %r1886, %r1886, 26;
	shf.l.wrap.b32 	%r1889, %r1886, %r1886, 21;
	xor.b32  	%r1890, %r1888, %r1889;
	shf.l.wrap.b32 	%r1891, %r1886, %r1886, 7;
	xor.b32  	%r1892, %r1890, %r1891;
	and.b32  	%r1893, %r1886, %r1860;
	not.b32 	%r1894, %r1886;
	and.b32  	%r1895, %r1834, %r1894;
	or.b32  	%r1896, %r1893, %r1895;
	ld.const.u32 	%r1897, [K+168];
	add.s32 	%r1898, %r1896, %r1808;
	add.s32 	%r1899, %r1898, %r1892;
	add.s32 	%r1900, %r1899, %r1897;
	add.s32 	%r1901, %r1900, %r522;
	shf.l.wrap.b32 	%r1902, %r1887, %r1887, 30;
	shf.l.wrap.b32 	%r1903, %r1887, %r1887, 19;
	xor.b32  	%r1904, %r1902, %r1903;
	shf.l.wrap.b32 	%r1905, %r1887, %r1887, 10;
	xor.b32  	%r1906, %r1904, %r1905;
	xor.b32  	%r1907, %r1861, %r1835;
	and.b32  	%r1908, %r1887, %r1907;
	and.b32  	%r1909, %r1861, %r1835;
	xor.b32  	%r1910, %r1908, %r1909;
	add.s32 	%r1911, %r1906, %r1910;
	add.s32 	%r1912, %r1901, %r1809;
	add.s32 	%r1913, %r1911, %r1901;
	shf.l.wrap.b32 	%r1914, %r1912, %r1912, 26;
	shf.l.wrap.b32 	%r1915, %r1912, %r1912, 21;
	xor.b32  	%r1916, %r1914, %r1915;
	shf.l.wrap.b32 	%r1917, %r1912, %r1912, 7;
	xor.b32  	%r1918, %r1916, %r1917;
	and.b32  	%r1919, %r1912, %r1886;
	not.b32 	%r1920, %r1912;
	and.b32  	%r1921, %r1860, %r1920;
	or.b32  	%r1922, %r1919, %r1921;
	ld.const.u32 	%r1923, [K+172];
	add.s32 	%r1924, %r1922, %r1834;
	add.s32 	%r1925, %r1924, %r1918;
	add.s32 	%r1926, %r1925, %r1923;
	add.s32 	%r1927, %r1926, %r535;
	shf.l.wrap.b32 	%r1928, %r1913, %r1913, 30;
	shf.l.wrap.b32 	%r1929, %r1913, %r1913, 19;
	xor.b32  	%r1930, %r1928, %r1929;
	shf.l.wrap.b32 	%r1931, %r1913, %r1913, 10;
	xor.b32  	%r1932, %r1930, %r1931;
	xor.b32  	%r1933, %r1887, %r1861;
	and.b32  	%r1934, %r1913, %r1933;
	and.b32  	%r1935, %r1887, %r1861;
	xor.b32  	%r1936, %r1934, %r1935;
	add.s32 	%r1937, %r1932, %r1936;
	add.s32 	%r1938, %r1927, %r1835;
	add.s32 	%r1939, %r1937, %r1927;
	shf.l.wrap.b32 	%r1940, %r1938, %r1938, 26;
	shf.l.wrap.b32 	%r1941, %r1938, %r1938, 21;
	xor.b32  	%r1942, %r1940, %r1941;
	shf.l.wrap.b32 	%r1943, %r1938, %r1938, 7;
	xor.b32  	%r1944, %r1942, %r1943;
	and.b32  	%r1945, %r1938, %r1912;
	not.b32 	%r1946, %r1938;
	and.b32  	%r1947, %r1886, %r1946;
	or.b32  	%r1948, %r1945, %r1947;
	ld.const.u32 	%r1949, [K+176];
	add.s32 	%r1950, %r1948, %r1860;
	add.s32 	%r1951, %r1950, %r1944;
	add.s32 	%r1952, %r1951, %r1949;
	add.s32 	%r1953, %r1952, %r548;
	shf.l.wrap.b32 	%r1954, %r1939, %r1939, 30;
	shf.l.wrap.b32 	%r1955, %r1939, %r1939, 19;
	xor.b32  	%r1956, %r1954, %r1955;
	shf.l.wrap.b32 	%r1957, %r1939, %r1939, 10;
	xor.b32  	%r1958, %r1956, %r1957;
	xor.b32  	%r1959, %r1913, %r1887;
	and.b32  	%r1960, %r1939, %r1959;
	and.b32  	%r1961, %r1913, %r1887;
	xor.b32  	%r1962, %r1960, %r1961;
	add.s32 	%r1963, %r1958, %r1962;
	add.s32 	%r1964, %r1953, %r1861;
	add.s32 	%r1965, %r1963, %r1953;
	shf.l.wrap.b32 	%r1966, %r1964, %r1964, 26;
	shf.l.wrap.b32 	%r1967, %r1964, %r1964, 21;
	xor.b32  	%r1968, %r1966, %r1967;
	shf.l.wrap.b32 	%r1969, %r1964, %r1964, 7;
	xor.b32  	%r1970, %r1968, %r1969;
	and.b32  	%r1971, %r1964, %r1938;
	not.b32 	%r1972, %r1964;
	and.b32  	%r1973, %r1912, %r1972;
	or.b32  	%r1974, %r1971, %r1973;
	ld.const.u32 	%r1975, [K+180];
	add.s32 	%r1976, %r1974, %r1886;
	add.s32 	%r1977, %r1976, %r1970;
	add.s32 	%r1978, %r1977, %r1975;
	add.s32 	%r1979, %r1978, %r561;
	shf.l.wrap.b32 	%r1980, %r1965, %r1965, 30;
	shf.l.wrap.b32 	%r1981, %r1965, %r1965, 19;
	xor.b32  	%r1982, %r1980, %r1981;
	shf.l.wrap.b32 	%r1983, %r1965, %r1965, 10;
	xor.b32  	%r1984, %r1982, %r1983;
	xor.b32  	%r1985, %r1939, %r1913;
	and.b32  	%r1986, %r1965, %r1985;
	and.b32  	%r1987, %r1939, %r1913;
	xor.b32  	%r1988, %r1986, %r1987;
	add.s32 	%r1989, %r1984, %r1988;
	add.s32 	%r1990, %r1979, %r1887;
	add.s32 	%r1991, %r1989, %r1979;
	shf.l.wrap.b32 	%r1992, %r1990, %r1990, 26;
	shf.l.wrap.b32 	%r1993, %r1990, %r1990, 21;
	xor.b32  	%r1994, %r1992, %r1993;
	shf.l.wrap.b32 	%r1995, %r1990, %r1990, 7;
	xor.b32  	%r1996, %r1994, %r1995;
	and.b32  	%r1997, %r1990, %r1964;
	not.b32 	%r1998, %r1990;
	and.b32  	%r1999, %r1938, %r1998;
	or.b32  	%r2000, %r1997, %r1999;
	ld.const.u32 	%r2001, [K+184];
	add.s32 	%r2002, %r2000, %r1912;
	add.s32 	%r2003, %r2002, %r1996;
	add.s32 	%r2004, %r2003, %r2001;
	add.s32 	%r2005, %r2004, %r574;
	shf.l.wrap.b32 	%r2006, %r1991, %r1991, 30;
	shf.l.wrap.b32 	%r2007, %r1991, %r1991, 19;
	xor.b32  	%r2008, %r2006, %r2007;
	shf.l.wrap.b32 	%r2009, %r1991, %r1991, 10;
	xor.b32  	%r2010, %r2008, %r2009;
	xor.b32  	%r2011, %r1965, %r1939;
	and.b32  	%r2012, %r1991, %r2011;
	and.b32  	%r2013, %r1965, %r1939;
	xor.b32  	%r2014, %r2012, %r2013;
	add.s32 	%r2015, %r2010, %r2014;
	add.s32 	%r2016, %r2005, %r1913;
	add.s32 	%r2017, %r2015, %r2005;
	shf.l.wrap.b32 	%r2018, %r2016, %r2016, 26;
	shf.l.wrap.b32 	%r2019, %r2016, %r2016, 21;
	xor.b32  	%r2020, %r2018, %r2019;
	shf.l.wrap.b32 	%r2021, %r2016, %r2016, 7;
	xor.b32  	%r2022, %r2020, %r2021;
	and.b32  	%r2023, %r2016, %r1990;
	not.b32 	%r2024, %r2016;
	and.b32  	%r2025, %r1964, %r2024;
	or.b32  	%r2026, %r2023, %r2025;
	ld.const.u32 	%r2027, [K+188];
	add.s32 	%r2028, %r2026, %r1938;
	add.s32 	%r2029, %r2028, %r2022;
	add.s32 	%r2030, %r2029, %r2027;
	add.s32 	%r2031, %r2030, %r587;
	shf.l.wrap.b32 	%r2032, %r2017, %r2017, 30;
	shf.l.wrap.b32 	%r2033, %r2017, %r2017, 19;
	xor.b32  	%r2034, %r2032, %r2033;
	shf.l.wrap.b32 	%r2035, %r2017, %r2017, 10;
	xor.b32  	%r2036, %r2034, %r2035;
	xor.b32  	%r2037, %r1991, %r1965;
	and.b32  	%r2038, %r2017, %r2037;
	and.b32  	%r2039, %r1991, %r1965;
	xor.b32  	%r2040, %r2038, %r2039;
	add.s32 	%r2041, %r2036, %r2040;
	add.s32 	%r2042, %r2031, %r1939;
	add.s32 	%r2043, %r2041, %r2031;
	shf.l.wrap.b32 	%r2044, %r2042, %r2042, 26;
	shf.l.wrap.b32 	%r2045, %r2042, %r2042, 21;
	xor.b32  	%r2046, %r2044, %r2045;
	shf.l.wrap.b32 	%r2047, %r2042, %r2042, 7;
	xor.b32  	%r2048, %r2046, %r2047;
	and.b32  	%r2049, %r2042, %r2016;
	not.b32 	%r2050, %r2042;
	and.b32  	%r2051, %r1990, %r2050;
	or.b32  	%r2052, %r2049, %r2051;
	ld.const.u32 	%r2053, [K+192];
	add.s32 	%r2054, %r2052, %r1964;
	add.s32 	%r2055, %r2054, %r2048;
	add.s32 	%r2056, %r2055, %r2053;
	add.s32 	%r2057, %r2056, %r600;
	shf.l.wrap.b32 	%r2058, %r2043, %r2043, 30;
	shf.l.wrap.b32 	%r2059, %r2043, %r2043, 19;
	xor.b32  	%r2060, %r2058, %r2059;
	shf.l.wrap.b32 	%r2061, %r2043, %r2043, 10;
	xor.b32  	%r2062, %r2060, %r2061;
	xor.b32  	%r2063, %r2017, %r1991;
	and.b32  	%r2064, %r2043, %r2063;
	and.b32  	%r2065, %r2017, %r1991;
	xor.b32  	%r2066, %r2064, %r2065;
	add.s32 	%r2067, %r2062, %r2066;
	add.s32 	%r2068, %r2057, %r1965;
	add.s32 	%r2069, %r2067, %r2057;
	shf.l.wrap.b32 	%r2070, %r2068, %r2068, 26;
	shf.l.wrap.b32 	%r2071, %r2068, %r2068, 21;
	xor.b32  	%r2072, %r2070, %r2071;
	shf.l.wrap.b32 	%r2073, %r2068, %r2068, 7;
	xor.b32  	%r2074, %r2072, %r2073;
	and.b32  	%r2075, %r2068, %r2042;
	not.b32 	%r2076, %r2068;
	and.b32  	%r2077, %r2016, %r2076;
	or.b32  	%r2078, %r2075, %r2077;
	ld.const.u32 	%r2079, [K+196];
	add.s32 	%r2080, %r2078, %r1990;
	add.s32 	%r2081, %r2080, %r2074;
	add.s32 	%r2082, %r2081, %r2079;
	add.s32 	%r2083, %r2082, %r613;
	shf.l.wrap.b32 	%r2084, %r2069, %r2069, 30;
	shf.l.wrap.b32 	%r2085, %r2069, %r2069, 19;
	xor.b32  	%r2086, %r2084, %r2085;
	shf.l.wrap.b32 	%r2087, %r2069, %r2069, 10;
	xor.b32  	%r2088, %r2086, %r2087;
	xor.b32  	%r2089, %r2043, %r2017;
	and.b32  	%r2090, %r2069, %r2089;
	and.b32  	%r2091, %r2043, %r2017;
	xor.b32  	%r2092, %r2090, %r2091;
	add.s32 	%r2093, %r2088, %r2092;
	add.s32 	%r2094, %r2083, %r1991;
	add.s32 	%r2095, %r2093, %r2083;
	shf.l.wrap.b32 	%r2096, %r2094, %r2094, 26;
	shf.l.wrap.b32 	%r2097, %r2094, %r2094, 21;
	xor.b32  	%r2098, %r2096, %r2097;
	shf.l.wrap.b32 	%r2099, %r2094, %r2094, 7;
	xor.b32  	%r2100, %r2098, %r2099;
	and.b32  	%r2101, %r2094, %r2068;
	not.b32 	%r2102, %r2094;
	and.b32  	%r2103, %r2042, %r2102;
	or.b32  	%r2104, %r2101, %r2103;
	ld.const.u32 	%r2105, [K+200];
	add.s32 	%r2106, %r2104, %r2016;
	add.s32 	%r2107, %r2106, %r2100;
	add.s32 	%r2108, %r2107, %r2105;
	add.s32 	%r2109, %r2108, %r626;
	shf.l.wrap.b32 	%r2110, %r2095, %r2095, 30;
	shf.l.wrap.b32 	%r2111, %r2095, %r2095, 19;
	xor.b32  	%r2112, %r2110, %r2111;
	shf.l.wrap.b32 	%r2113, %r2095, %r2095, 10;
	xor.b32  	%r2114, %r2112, %r2113;
	xor.b32  	%r2115, %r2069, %r2043;
	and.b32  	%r2116, %r2095, %r2115;
	and.b32  	%r2117, %r2069, %r2043;
	xor.b32  	%r2118, %r2116, %r2117;
	add.s32 	%r2119, %r2114, %r2118;
	add.s32 	%r2120, %r2109, %r2017;
	add.s32 	%r2121, %r2119, %r2109;
	shf.l.wrap.b32 	%r2122, %r2120, %r2120, 26;
	shf.l.wrap.b32 	%r2123, %r2120, %r2120, 21;
	xor.b32  	%r2124, %r2122, %r2123;
	shf.l.wrap.b32 	%r2125, %r2120, %r2120, 7;
	xor.b32  	%r2126, %r2124, %r2125;
	and.b32  	%r2127, %r2120, %r2094;
	not.b32 	%r2128, %r2120;
	and.b32  	%r2129, %r2068, %r2128;
	or.b32  	%r2130, %r2127, %r2129;
	ld.const.u32 	%r2131, [K+204];
	add.s32 	%r2132, %r2130, %r2042;
	add.s32 	%r2133, %r2132, %r2126;
	add.s32 	%r2134, %r2133, %r2131;
	add.s32 	%r2135, %r2134, %r639;
	shf.l.wrap.b32 	%r2136, %r2121, %r2121, 30;
	shf.l.wrap.b32 	%r2137, %r2121, %r2121, 19;
	xor.b32  	%r2138, %r2136, %r2137;
	shf.l.wrap.b32 	%r2139, %r2121, %r2121, 10;
	xor.b32  	%r2140, %r2138, %r2139;
	xor.b32  	%r2141, %r2095, %r2069;
	and.b32  	%r2142, %r2121, %r2141;
	and.b32  	%r2143, %r2095, %r2069;
	xor.b32  	%r2144, %r2142, %r2143;
	add.s32 	%r2145, %r2140, %r2144;
	add.s32 	%r2146, %r2135, %r2043;
	add.s32 	%r2147, %r2145, %r2135;
	shf.l.wrap.b32 	%r2148, %r2146, %r2146, 26;
	shf.l.wrap.b32 	%r2149, %r2146, %r2146, 21;
	xor.b32  	%r2150, %r2148, %r2149;
	shf.l.wrap.b32 	%r2151, %r2146, %r2146, 7;
	xor.b32  	%r2152, %r2150, %r2151;
	and.b32  	%r2153, %r2146, %r2120;
	not.b32 	%r2154, %r2146;
	and.b32  	%r2155, %r2094, %r2154;
	or.b32  	%r2156, %r2153, %r2155;
	ld.const.u32 	%r2157, [K+208];
	add.s32 	%r2158, %r2156, %r2068;
	add.s32 	%r2159, %r2158, %r2152;
	add.s32 	%r2160, %r2159, %r2157;
	add.s32 	%r2161, %r2160, %r652;
	shf.l.wrap.b32 	%r2162, %r2147, %r2147, 30;
	shf.l.wrap.b32 	%r2163, %r2147, %r2147, 19;
	xor.b32  	%r2164, %r2162, %r2163;
	shf.l.wrap.b32 	%r2165, %r2147, %r2147, 10;
	xor.b32  	%r2166, %r2164, %r2165;
	xor.b32  	%r2167, %r2121, %r2095;
	and.b32  	%r2168, %r2147, %r2167;
	and.b32  	%r2169, %r2121, %r2095;
	xor.b32  	%r2170, %r2168, %r2169;
	add.s32 	%r2171, %r2166, %r2170;
	add.s32 	%r2172, %r2161, %r2069;
	add.s32 	%r2173, %r2171, %r2161;
	shf.l.wrap.b32 	%r2174, %r2172, %r2172, 26;
	shf.l.wrap.b32 	%r2175, %r2172, %r2172, 21;
	xor.b32  	%r2176, %r2174, %r2175;
	shf.l.wrap.b32 	%r2177, %r2172, %r2172, 7;
	xor.b32  	%r2178, %r2176, %r2177;
	and.b32  	%r2179, %r2172, %r2146;
	not.b32 	%r2180, %r2172;
	and.b32  	%r2181, %r2120, %r2180;
	or.b32  	%r2182, %r2179, %r2181;
	ld.const.u32 	%r2183, [K+212];
	add.s32 	%r2184, %r2182, %r2094;
	add.s32 	%r2185, %r2184, %r2178;
	add.s32 	%r2186, %r2185, %r2183;
	add.s32 	%r2187, %r2186, %r665;
	shf.l.wrap.b32 	%r2188, %r2173, %r2173, 30;
	shf.l.wrap.b32 	%r2189, %r2173, %r2173, 19;
	xor.b32  	%r2190, %r2188, %r2189;
	shf.l.wrap.b32 	%r2191, %r2173, %r2173, 10;
	xor.b32  	%r2192, %r2190, %r2191;
	xor.b32  	%r2193, %r2147, %r2121;
	and.b32  	%r2194, %r2173, %r2193;
	and.b32  	%r2195, %r2147, %r2121;
	xor.b32  	%r2196, %r2194, %r2195;
	add.s32 	%r2197, %r2192, %r2196;
	add.s32 	%r2198, %r2187, %r2095;
	add.s32 	%r2199, %r2197, %r2187;
	shf.l.wrap.b32 	%r2200, %r2198, %r2198, 26;
	shf.l.wrap.b32 	%r2201, %r2198, %r2198, 21;
	xor.b32  	%r2202, %r2200, %r2201;
	shf.l.wrap.b32 	%r2203, %r2198, %r2198, 7;
	xor.b32  	%r2204, %r2202, %r2203;
	and.b32  	%r2205, %r2198, %r2172;
	not.b32 	%r2206, %r2198;
	and.b32  	%r2207, %r2146, %r2206;
	or.b32  	%r2208, %r2205, %r2207;
	ld.const.u32 	%r2209, [K+216];
	add.s32 	%r2210, %r2208, %r2120;
	add.s32 	%r2211, %r2210, %r2204;
	add.s32 	%r2212, %r2211, %r2209;
	add.s32 	%r2213, %r2212, %r678;
	shf.l.wrap.b32 	%r2214, %r2199, %r2199, 30;
	shf.l.wrap.b32 	%r2215, %r2199, %r2199, 19;
	xor.b32  	%r2216, %r2214, %r2215;
	shf.l.wrap.b32 	%r2217, %r2199, %r2199, 10;
	xor.b32  	%r2218, %r2216, %r2217;
	xor.b32  	%r2219, %r2173, %r2147;
	and.b32  	%r2220, %r2199, %r2219;
	and.b32  	%r2221, %r2173, %r2147;
	xor.b32  	%r2222, %r2220, %r2221;
	add.s32 	%r2223, %r2218, %r2222;
	add.s32 	%r2224, %r2213, %r2121;
	add.s32 	%r2225, %r2223, %r2213;
	shf.l.wrap.b32 	%r2226, %r2224, %r2224, 26;
	shf.l.wrap.b32 	%r2227, %r2224, %r2224, 21;
	xor.b32  	%r2228, %r2226, %r2227;
	shf.l.wrap.b32 	%r2229, %r2224, %r2224, 7;
	xor.b32  	%r2230, %r2228, %r2229;
	and.b32  	%r2231, %r2224, %r2198;
	not.b32 	%r2232, %r2224;
	and.b32  	%r2233, %r2172, %r2232;
	or.b32  	%r2234, %r2231, %r2233;
	ld.const.u32 	%r2235, [K+220];
	add.s32 	%r2236, %r2234, %r2146;
	add.s32 	%r2237, %r2236, %r2230;
	add.s32 	%r2238, %r2237, %r2235;
	add.s32 	%r2239, %r2238, %r691;
	shf.l.wrap.b32 	%r2240, %r2225, %r2225, 30;
	shf.l.wrap.b32 	%r2241, %r2225, %r2225, 19;
	xor.b32  	%r2242, %r2240, %r2241;
	shf.l.wrap.b32 	%r2243, %r2225, %r2225, 10;
	xor.b32  	%r2244, %r2242, %r2243;
	xor.b32  	%r2245, %r2199, %r2173;
	and.b32  	%r2246, %r2225, %r2245;
	and.b32  	%r2247, %r2199, %r2173;
	xor.b32  	%r2248, %r2246, %r2247;
	add.s32 	%r2249, %r2244, %r2248;
	add.s32 	%r2250, %r2239, %r2147;
	add.s32 	%r2251, %r2249, %r2239;
	shf.l.wrap.b32 	%r2252, %r2250, %r2250, 26;
	shf.l.wrap.b32 	%r2253, %r2250, %r2250, 21;
	xor.b32  	%r2254, %r2252, %r2253;
	shf.l.wrap.b32 	%r2255, %r2250, %r2250, 7;
	xor.b32  	%r2256, %r2254, %r2255;
	and.b32  	%r2257, %r2250, %r2224;
	not.b32 	%r2258, %r2250;
	and.b32  	%r2259, %r2198, %r2258;
	or.b32  	%r2260, %r2257, %r2259;
	ld.const.u32 	%r2261, [K+224];
	add.s32 	%r2262, %r2260, %r2172;
	add.s32 	%r2263, %r2262, %r2256;
	add.s32 	%r2264, %r2263, %r2261;
	add.s32 	%r2265, %r2264, %r704;
	shf.l.wrap.b32 	%r2266, %r2251, %r2251, 30;
	shf.l.wrap.b32 	%r2267, %r2251, %r2251, 19;
	xor.b32  	%r2268, %r2266, %r2267;
	shf.l.wrap.b32 	%r2269, %r2251, %r2251, 10;
	xor.b32  	%r2270, %r2268, %r2269;
	xor.b32  	%r2271, %r2225, %r2199;
	and.b32  	%r2272, %r2251, %r2271;
	and.b32  	%r2273, %r2225, %r2199;
	xor.b32  	%r2274, %r2272, %r2273;
	add.s32 	%r2275, %r2270, %r2274;
	add.s32 	%r2276, %r2265, %r2173;
	add.s32 	%r2277, %r2275, %r2265;
	shf.l.wrap.b32 	%r2278, %r2276, %r2276, 26;
	shf.l.wrap.b32 	%r2279, %r2276, %r2276, 21;
	xor.b32  	%r2280, %r2278, %r2279;
	shf.l.wrap.b32 	%r2281, %r2276, %r2276, 7;
	xor.b32  	%r2282, %r2280, %r2281;
	and.b32  	%r2283, %r2276, %r2250;
	not.b32 	%r2284, %r2276;
	and.b32  	%r2285, %r2224, %r2284;
	or.b32  	%r2286, %r2283, %r2285;
	ld.const.u32 	%r2287, [K+228];
	add.s32 	%r2288, %r2286, %r2198;
	add.s32 	%r2289, %r2288, %r2282;
	add.s32 	%r2290, %r2289, %r2287;
	add.s32 	%r2291, %r2290, %r717;
	shf.l.wrap.b32 	%r2292, %r2277, %r2277, 30;
	shf.l.wrap.b32 	%r2293, %r2277, %r2277, 19;
	xor.b32  	%r2294, %r2292, %r2293;
	shf.l.wrap.b32 	%r2295, %r2277, %r2277, 10;
	xor.b32  	%r2296, %r2294, %r2295;
	xor.b32  	%r2297, %r2251, %r2225;
	and.b32  	%r2298, %r2277, %r2297;
	and.b32  	%r2299, %r2251, %r2225;
	xor.b32  	%r2300, %r2298, %r2299;
	add.s32 	%r2301, %r2296, %r2300;
	add.s32 	%r2302, %r2291, %r2199;
	add.s32 	%r2303, %r2301, %r2291;
	shf.l.wrap.b32 	%r2304, %r2302, %r2302, 26;
	shf.l.wrap.b32 	%r2305, %r2302, %r2302, 21;
	xor.b32  	%r2306, %r2304, %r2305;
	shf.l.wrap.b32 	%r2307, %r2302, %r2302, 7;
	xor.b32  	%r2308, %r2306, %r2307;
	and.b32  	%r2309, %r2302, %r2276;
	not.b32 	%r2310, %r2302;
	and.b32  	%r2311, %r2250, %r2310;
	or.b32  	%r2312, %r2309, %r2311;
	ld.const.u32 	%r2313, [K+232];
	add.s32 	%r2314, %r2312, %r2224;
	add.s32 	%r2315, %r2314, %r2308;
	add.s32 	%r2316, %r2315, %r2313;
	add.s32 	%r2317, %r2316, %r730;
	shf.l.wrap.b32 	%r2318, %r2303, %r2303, 30;
	shf.l.wrap.b32 	%r2319, %r2303, %r2303, 19;
	xor.b32  	%r2320, %r2318, %r2319;
	shf.l.wrap.b32 	%r2321, %r2303, %r2303, 10;
	xor.b32  	%r2322, %r2320, %r2321;
	xor.b32  	%r2323, %r2277, %r2251;
	and.b32  	%r2324, %r2303, %r2323;
	and.b32  	%r2325, %r2277, %r2251;
	xor.b32  	%r2326, %r2324, %r2325;
	add.s32 	%r2327, %r2322, %r2326;
	add.s32 	%r2328, %r2317, %r2225;
	add.s32 	%r2329, %r2327, %r2317;
	shf.l.wrap.b32 	%r2330, %r2328, %r2328, 26;
	shf.l.wrap.b32 	%r2331, %r2328, %r2328, 21;
	xor.b32  	%r2332, %r2330, %r2331;
	shf.l.wrap.b32 	%r2333, %r2328, %r2328, 7;
	xor.b32  	%r2334, %r2332, %r2333;
	and.b32  	%r2335, %r2328, %r2302;
	not.b32 	%r2336, %r2328;
	and.b32  	%r2337, %r2276, %r2336;
	or.b32  	%r2338, %r2335, %r2337;
	ld.const.u32 	%r2339, [K+236];
	add.s32 	%r2340, %r2338, %r2250;
	add.s32 	%r2341, %r2340, %r2334;
	add.s32 	%r2342, %r2341, %r2339;
	add.s32 	%r2343, %r2342, %r743;
	shf.l.wrap.b32 	%r2344, %r2329, %r2329, 30;
	shf.l.wrap.b32 	%r2345, %r2329, %r2329, 19;
	xor.b32  	%r2346, %r2344, %r2345;
	shf.l.wrap.b32 	%r2347, %r2329, %r2329, 10;
	xor.b32  	%r2348, %r2346, %r2347;
	xor.b32  	%r2349, %r2303, %r2277;
	and.b32  	%r2350, %r2329, %r2349;
	and.b32  	%r2351, %r2303, %r2277;
	xor.b32  	%r2352, %r2350, %r2351;
	add.s32 	%r2353, %r2348, %r2352;
	add.s32 	%r2354, %r2343, %r2251;
	add.s32 	%r2355, %r2353, %r2343;
	shf.l.wrap.b32 	%r2356, %r2354, %r2354, 26;
	shf.l.wrap.b32 	%r2357, %r2354, %r2354, 21;
	xor.b32  	%r2358, %r2356, %r2357;
	shf.l.wrap.b32 	%r2359, %r2354, %r2354, 7;
	xor.b32  	%r2360, %r2358, %r2359;
	and.b32  	%r2361, %r2354, %r2328;
	not.b32 	%r2362, %r2354;
	and.b32  	%r2363, %r2302, %r2362;
	or.b32  	%r2364, %r2361, %r2363;
	ld.const.u32 	%r2365, [K+240];
	add.s32 	%r2366, %r2364, %r2276;
	add.s32 	%r2367, %r2366, %r2360;
	add.s32 	%r2368, %r2367, %r2365;
	add.s32 	%r2369, %r2368, %r756;
	shf.l.wrap.b32 	%r2370, %r2355, %r2355, 30;
	shf.l.wrap.b32 	%r2371, %r2355, %r2355, 19;
	xor.b32  	%r2372, %r2370, %r2371;
	shf.l.wrap.b32 	%r2373, %r2355, %r2355, 10;
	xor.b32  	%r2374, %r2372, %r2373;
	xor.b32  	%r2375, %r2329, %r2303;
	and.b32  	%r2376, %r2355, %r2375;
	and.b32  	%r2377, %r2329, %r2303;
	xor.b32  	%r2378, %r2376, %r2377;
	add.s32 	%r2379, %r2374, %r2378;
	add.s32 	%r2380, %r2369, %r2277;
	add.s32 	%r2381, %r2379, %r2369;
	shf.l.wrap.b32 	%r2382, %r2380, %r2380, 26;
	shf.l.wrap.b32 	%r2383, %r2380, %r2380, 21;
	xor.b32  	%r2384, %r2382, %r2383;
	shf.l.wrap.b32 	%r2385, %r2380, %r2380, 7;
	xor.b32  	%r2386, %r2384, %r2385;
	and.b32  	%r2387, %r2380, %r2354;
	not.b32 	%r2388, %r2380;
	and.b32  	%r2389, %r2328, %r2388;
	or.b32  	%r2390, %r2387, %r2389;
	ld.const.u32 	%r2391, [K+244];
	add.s32 	%r2392, %r2390, %r2302;
	add.s32 	%r2393, %r2392, %r2386;
	add.s32 	%r2394, %r2393, %r2391;
	add.s32 	%r2395, %r2394, %r769;
	shf.l.wrap.b32 	%r2396, %r2381, %r2381, 30;
	shf.l.wrap.b32 	%r2397, %r2381, %r2381, 19;
	xor.b32  	%r2398, %r2396, %r2397;
	shf.l.wrap.b32 	%r2399, %r2381, %r2381, 10;
	xor.b32  	%r2400, %r2398, %r2399;
	xor.b32  	%r2401, %r2355, %r2329;
	and.b32  	%r2402, %r2381, %r2401;
	and.b32  	%r2403, %r2355, %r2329;
	xor.b32  	%r2404, %r2402, %r2403;
	add.s32 	%r2405, %r2400, %r2404;
	add.s32 	%r2406, %r2395, %r2303;
	add.s32 	%r2407, %r2405, %r2395;
	shf.l.wrap.b32 	%r2408, %r2406, %r2406, 26;
	shf.l.wrap.b32 	%r2409, %r2406, %r2406, 21;
	xor.b32  	%r2410, %r2408, %r2409;
	shf.l.wrap.b32 	%r2411, %r2406, %r2406, 7;
	xor.b32  	%r2412, %r2410, %r2411;
	and.b32  	%r2413, %r2406, %r2380;
	not.b32 	%r2414, %r2406;
	and.b32  	%r2415, %r2354, %r2414;
	or.b32  	%r2416, %r2413, %r2415;
	ld.const.u32 	%r2417, [K+248];
	add.s32 	%r2418, %r2416, %r2328;
	add.s32 	%r2419, %r2418, %r2412;
	add.s32 	%r2420, %r2419, %r2417;
	add.s32 	%r2421, %r2420, %r782;
	shf.l.wrap.b32 	%r2422, %r2407, %r2407, 30;
	shf.l.wrap.b32 	%r2423, %r2407, %r2407, 19;
	xor.b32  	%r2424, %r2422, %r2423;
	shf.l.wrap.b32 	%r2425, %r2407, %r2407, 10;
	xor.b32  	%r2426, %r2424, %r2425;
	xor.b32  	%r2427, %r2381, %r2355;
	and.b32  	%r2428, %r2407, %r2427;
	and.b32  	%r2429, %r2381, %r2355;
	xor.b32  	%r2430, %r2428, %r2429;
	add.s32 	%r2431, %r2426, %r2430;
	add.s32 	%r2432, %r2421, %r2329;
	add.s32 	%r2433, %r2431, %r2421;
	shf.l.wrap.b32 	%r2434, %r2432, %r2432, 26;
	shf.l.wrap.b32 	%r2435, %r2432, %r2432, 21;
	xor.b32  	%r2436, %r2434, %r2435;
	shf.l.wrap.b32 	%r2437, %r2432, %r2432, 7;
	xor.b32  	%r2438, %r2436, %r2437;
	and.b32  	%r2439, %r2432, %r2406;
	not.b32 	%r2440, %r2432;
	and.b32  	%r2441, %r2380, %r2440;
	or.b32  	%r2442, %r2439, %r2441;
	ld.const.u32 	%r2443, [K+252];
	add.s32 	%r2444, %r2442, %r2354;
	add.s32 	%r2445, %r2444, %r2438;
	add.s32 	%r2446, %r2445, %r2443;
	add.s32 	%r2447, %r2446, %r795;
	shf.l.wrap.b32 	%r2448, %r2433, %r2433, 30;
	shf.l.wrap.b32 	%r2449, %r2433, %r2433, 19;
	xor.b32  	%r2450, %r2448, %r2449;
	shf.l.wrap.b32 	%r2451, %r2433, %r2433, 10;
	xor.b32  	%r2452, %r2450, %r2451;
	xor.b32  	%r2453, %r2407, %r2381;
	and.b32  	%r2454, %r2433, %r2453;
	and.b32  	%r2455, %r2407, %r2381;
	xor.b32  	%r2456, %r2454, %r2455;
	add.s32 	%r2457, %r2452, %r2456;
	add.s32 	%r2458, %r2447, %r2355;
	add.s32 	%r2459, %r2457, %r2447;
	add.s32 	%r2460, %r52, %r2459;
	add.s32 	%r2461, %r53, %r2433;
	add.s32 	%r2462, %r54, %r2407;
	add.s32 	%r2463, %r55, %r2381;
	add.s32 	%r2464, %r56, %r2458;
	add.s32 	%r2465, %r57, %r2432;
	add.s32 	%r2466, %r58, %r2406;
	add.s32 	%r2467, %r59, %r2380;
	ld.shared.u8 	%r2468, [_ZZ10qhash_mineE13shared_header+64];
	shl.b32 	%r2469, %r2468, 24;
	shl.b32 	%r2470, %r46, 16;
	or.b32  	%r2471, %r2470, %r2469;
	mul.wide.u16 	%r2472, %rs82, 256;
	or.b32  	%r2473, %r2471, %r2472;
	or.b32  	%r2474, %r2473, %r47;
	ld.shared.u8 	%r2475, [_ZZ10qhash_mineE13shared_header+68];
	shl.b32 	%r2476, %r2475, 24;
	shl.b32 	%r2477, %r48, 16;
	or.b32  	%r2478, %r2477, %r2476;
	mul.wide.u16 	%r2479, %rs83, 256;
	or.b32  	%r2480, %r2478, %r2479;
	or.b32  	%r2481, %r2480, %r49;
	ld.shared.u8 	%r2482, [_ZZ10qhash_mineE13shared_header+72];
	shl.b32 	%r2483, %r2482, 24;
	shl.b32 	%r2484, %r50, 16;
	or.b32  	%r2485, %r2484, %r2483;
	mul.wide.u16 	%r2486, %rs84, 256;
	or.b32  	%r2487, %r2485, %r2486;
	or.b32  	%r2488, %r2487, %r51;
	mov.u32 	%r2489, %ctaid.x;
	mov.u32 	%r2490, %ntid.x;
	mov.u32 	%r2491, %tid.x;
	mad.lo.s32 	%r2492, %r2489, %r2490, %r2491;
	add.s32 	%r2, %r8801, %r2492;
	prmt.b32 	%r2493, %r2, 0, 291;
	shf.l.wrap.b32 	%r2494, %r2481, %r2481, 25;
	shf.l.wrap.b32 	%r2495, %r2480, %r2481, 14;
	xor.b32  	%r2496, %r2494, %r2495;
	shr.u32 	%r2497, %r2481, 3;
	xor.b32  	%r2498, %r2496, %r2497;
	add.s32 	%r2499, %r2474, %r2498;
	shf.l.wrap.b32 	%r2500, %r2488, %r2488, 25;
	shf.l.wrap.b32 	%r2501, %r2487, %r2488, 14;
	xor.b32  	%r2502, %r2500, %r2501;
	shr.u32 	%r2503, %r2488, 3;
	xor.b32  	%r2504, %r2502, %r2503;
	add.s32 	%r2505, %r2481, %r2504;
	add.s32 	%r2506, %r2505, 17825792;
	shf.l.wrap.b32 	%r2507, %r2499, %r2499, 15;
	shf.l.wrap.b32 	%r2508, %r2499, %r2499, 13;
	xor.b32  	%r2509, %r2507, %r2508;
	shr.u32 	%r2510, %r2499, 10;
	xor.b32  	%r2511, %r2509, %r2510;
	shf.l.wrap.b32 	%r2512, %r2493, %r2493, 25;
	shf.l.wrap.b32 	%r2513, %r2493, %r2493, 14;
	xor.b32  	%r2514, %r2512, %r2513;
	shr.u32 	%r2515, %r2493, 3;
	xor.b32  	%r2516, %r2514, %r2515;
	add.s32 	%r2517, %r2511, %r2488;
	add.s32 	%r2518, %r2517, %r2516;
	shf.l.wrap.b32 	%r2519, %r2506, %r2506, 15;
	shf.l.wrap.b32 	%r2520, %r2506, %r2506, 13;
	xor.b32  	%r2521, %r2519, %r2520;
	shr.u32 	%r2522, %r2506, 10;
	xor.b32  	%r2523, %r2521, %r2522;
	add.s32 	%r2524, %r2523, %r2493;
	add.s32 	%r2525, %r2524, 285220864;
	shf.l.wrap.b32 	%r2526, %r2518, %r2518, 15;
	shf.l.wrap.b32 	%r2527, %r2518, %r2518, 13;
	xor.b32  	%r2528, %r2526, %r2527;
	shr.u32 	%r2529, %r2518, 10;
	xor.b32  	%r2530, %r2528, %r2529;
	xor.b32  	%r2531, %r2530, -2147483648;
	shf.l.wrap.b32 	%r2532, %r2525, %r2525, 15;
	shf.l.wrap.b32 	%r2533, %r2525, %r2525, 13;
	xor.b32  	%r2534, %r2532, %r2533;
	shr.u32 	%r2535, %r2525, 10;
	xor.b32  	%r2536, %r2534, %r2535;
	shf.l.wrap.b32 	%r2537, %r2531, %r2530, 15;
	shf.l.wrap.b32 	%r2538, %r2531, %r2530, 13;
	xor.b32  	%r2539, %r2537, %r2538;
	shr.u32 	%r2540, %r2531, 10;
	xor.b32  	%r2541, %r2539, %r2540;
	add.s32 	%r2542, %r2541, 640;
	shf.l.wrap.b32 	%r2543, %r2536, %r2536, 15;
	shf.l.wrap.b32 	%r2544, %r2536, %r2536, 13;
	xor.b32  	%r2545, %r2543, %r2544;
	shr.u32 	%r2546, %r2536, 10;
	xor.b32  	%r2547, %r2545, %r2546;
	add.s32 	%r2548, %r2547, %r2499;
	shf.l.wrap.b32 	%r2549, %r2542, %r2542, 15;
	shf.l.wrap.b32 	%r2550, %r2542, %r2542, 13;
	xor.b32  	%r2551, %r2549, %r2550;
	shr.u32 	%r2552, %r2542, 10;
	xor.b32  	%r2553, %r2551, %r2552;
	add.s32 	%r2554, %r2553, %r2506;
	shf.l.wrap.b32 	%r2555, %r2548, %r2548, 15;
	shf.l.wrap.b32 	%r2556, %r2548, %r2548, 13;
	xor.b32  	%r2557, %r2555, %r2556;
	shr.u32 	%r2558, %r2548, 10;
	xor.b32  	%r2559, %r2557, %r2558;
	add.s32 	%r2560, %r2559, %r2518;
	shf.l.wrap.b32 	%r2561, %r2554, %r2554, 15;
	shf.l.wrap.b32 	%r2562, %r2554, %r2554, 13;
	xor.b32  	%r2563, %r2561, %r2562;
	shr.u32 	%r2564, %r2554, 10;
	xor.b32  	%r2565, %r2563, %r2564;
	add.s32 	%r2566, %r2565, %r2525;
	shf.l.wrap.b32 	%r2567, %r2560, %r2560, 15;
	shf.l.wrap.b32 	%r2568, %r2560, %r2560, 13;
	xor.b32  	%r2569, %r2567, %r2568;
	shr.u32 	%r2570, %r2560, 10;
	xor.b32  	%r2571, %r2569, %r2570;
	add.s32 	%r2572, %r2571, %r2531;
	shf.l.wrap.b32 	%r2573, %r2566, %r2566, 15;
	shf.l.wrap.b32 	%r2574, %r2566, %r2566, 13;
	xor.b32  	%r2575, %r2573, %r2574;
	shr.u32 	%r2576, %r2566, 10;
	xor.b32  	%r2577, %r2575, %r2576;
	add.s32 	%r2578, %r2577, %r2536;
	shf.l.wrap.b32 	%r2579, %r2572, %r2572, 15;
	shf.l.wrap.b32 	%r2580, %r2572, %r2572, 13;
	xor.b32  	%r2581, %r2579, %r2580;
	shr.u32 	%r2582, %r2572, 10;
	xor.b32  	%r2583, %r2581, %r2582;
	add.s32 	%r2584, %r2583, %r2542;
	shf.l.wrap.b32 	%r2585, %r2578, %r2578, 15;
	shf.l.wrap.b32 	%r2586, %r2578, %r2578, 13;
	xor.b32  	%r2587, %r2585, %r2586;
	shr.u32 	%r2588, %r2578, 10;
	xor.b32  	%r2589, %r2587, %r2588;
	add.s32 	%r2590, %r2589, %r2548;
	add.s32 	%r2591, %r2590, 10485845;
	shf.l.wrap.b32 	%r2592, %r2584, %r2584, 15;
	shf.l.wrap.b32 	%r2593, %r2584, %r2584, 13;
	xor.b32  	%r2594, %r2592, %r2593;
	shr.u32 	%r2595, %r2584, 10;
	xor.b32  	%r2596, %r2594, %r2595;
	add.s32 	%r2597, %r2596, %r2554;
	shf.l.wrap.b32 	%r2598, %r2499, %r2499, 25;
	shf.l.wrap.b32 	%r2599, %r2499, %r2499, 14;
	xor.b32  	%r2600, %r2598, %r2599;
	shr.u32 	%r2601, %r2499, 3;
	xor.b32  	%r2602, %r2600, %r2601;
	add.s32 	%r2603, %r2597, %r2602;
	add.s32 	%r2604, %r2603, 640;
	shf.l.wrap.b32 	%r2605, %r2591, %r2591, 15;
	shf.l.wrap.b32 	%r2606, %r2591, %r2591, 13;
	xor.b32  	%r2607, %r2605, %r2606;
	shr.u32 	%r2608, %r2591, 10;
	xor.b32  	%r2609, %r2607, %r2608;
	add.s32 	%r2610, %r2609, %r2560;
	shf.l.wrap.b32 	%r2611, %r2506, %r2506, 25;
	shf.l.wrap.b32 	%r2612, %r2506, %r2506, 14;
	xor.b32  	%r2613, %r2611, %r2612;
	shr.u32 	%r2614, %r2506, 3;
	xor.b32  	%r2615, %r2613, %r2614;
	add.s32 	%r2616, %r2610, %r2499;
	add.s32 	%r2617, %r2616, %r2615;
	shf.l.wrap.b32 	%r2618, %r2604, %r2604, 15;
	shf.l.wrap.b32 	%r2619, %r2604, %r2604, 13;
	xor.b32  	%r2620, %r2618, %r2619;
	shr.u32 	%r2621, %r2604, 10;
	xor.b32  	%r2622, %r2620, %r2621;
	add.s32 	%r2623, %r2622, %r2566;
	shf.l.wrap.b32 	%r2624, %r2518, %r2518, 25;
	shf.l.wrap.b32 	%r2625, %r2518, %r2518, 14;
	xor.b32  	%r2626, %r2624, %r2625;
	shr.u32 	%r2627, %r2518, 3;
	xor.b32  	%r2628, %r2626, %r2627;
	add.s32 	%r2629, %r2623, %r2506;
	add.s32 	%r2630, %r2629, %r2628;
	shf.l.wrap.b32 	%r2631, %r2617, %r2617, 15;
	shf.l.wrap.b32 	%r2632, %r2617, %r2617, 13;
	xor.b32  	%r2633, %r2631, %r2632;
	shr.u32 	%r2634, %r2617, 10;
	xor.b32  	%r2635, %r2633, %r2634;
	add.s32 	%r2636, %r2635, %r2572;
	shf.l.wrap.b32 	%r2637, %r2525, %r2525, 25;
	shf.l.wrap.b32 	%r2638, %r2525, %r2525, 14;
	xor.b32  	%r2639, %r2637, %r2638;
	shr.u32 	%r2640, %r2525, 3;
	xor.b32  	%r2641, %r2639, %r2640;
	add.s32 	%r2642, %r2636, %r2518;
	add.s32 	%r2643, %r2642, %r2641;
	shf.l.wrap.b32 	%r2644, %r2630, %r2630, 15;
	shf.l.wrap.b32 	%r2645, %r2630, %r2630, 13;
	xor.b32  	%r2646, %r2644, %r2645;
	shr.u32 	%r2647, %r2630, 10;
	xor.b32  	%r2648, %r2646, %r2647;
	add.s32 	%r2649, %r2648, %r2578;
	shf.l.wrap.b32 	%r2650, %r2531, %r2530, 25;
	shf.l.wrap.b32 	%r2651, %r2531, %r2530, 14;
	xor.b32  	%r2652, %r2650, %r2651;
	shr.u32 	%r2653, %r2531, 3;
	xor.b32  	%r2654, %r2652, %r2653;
	add.s32 	%r2655, %r2649, %r2525;
	add.s32 	%r2656, %r2655, %r2654;
	shf.l.wrap.b32 	%r2657, %r2643, %r2643, 15;
	shf.l.wrap.b32 	%r2658, %r2643, %r2643, 13;
	xor.b32  	%r2659, %r2657, %r2658;
	shr.u32 	%r2660, %r2643, 10;
	xor.b32  	%r2661, %r2659, %r2660;
	add.s32 	%r2662, %r2661, %r2584;
	shf.l.wrap.b32 	%r2663, %r2536, %r2536, 25;
	shf.l.wrap.b32 	%r2664, %r2536, %r2536, 14;
	xor.b32  	%r2665, %r2663, %r2664;
	shr.u32 	%r2666, %r2536, 3;
	xor.b32  	%r2667, %r2665, %r2666;
	add.s32 	%r2668, %r2662, %r2531;
	add.s32 	%r2669, %r2668, %r2667;
	shf.l.wrap.b32 	%r2670, %r2656, %r2656, 15;
	shf.l.wrap.b32 	%r2671, %r2656, %r2656, 13;
	xor.b32  	%r2672, %r2670, %r2671;
	shr.u32 	%r2673, %r2656, 10;
	xor.b32  	%r2674, %r2672, %r2673;
	add.s32 	%r2675, %r2674, %r2591;
	shf.l.wrap.b32 	%r2676, %r2542, %r2542, 25;
	shf.l.wrap.b32 	%r2677, %r2542, %r2542, 14;
	xor.b32  	%r2678, %r2676, %r2677;
	shr.u32 	%r2679, %r2542, 3;
	xor.b32  	%r2680, %r2678, %r2679;
	add.s32 	%r2681, %r2675, %r2536;
	add.s32 	%r2682, %r2681, %r2680;
	shf.l.wrap.b32 	%r2683, %r2669, %r2669, 15;
	shf.l.wrap.b32 	%r2684, %r2669, %r2669, 13;
	xor.b32  	%r2685, %r2683, %r2684;
	shr.u32 	%r2686, %r2669, 10;
	xor.b32  	%r2687, %r2685, %r2686;
	add.s32 	%r2688, %r2687, %r2604;
	shf.l.wrap.b32 	%r2689, %r2548, %r2548, 25;
	shf.l.wrap.b32 	%r2690, %r2548, %r2548, 14;
	xor.b32  	%r2691, %r2689, %r2690;
	shr.u32 	%r2692, %r2548, 3;
	xor.b32  	%r2693, %r2691, %r2692;
	add.s32 	%r2694, %r2688, %r2542;
	add.s32 	%r2695, %r2694, %r2693;
	shf.l.wrap.b32 	%r2696, %r2682, %r2682, 15;
	shf.l.wrap.b32 	%r2697, %r2682, %r2682, 13;
	xor.b32  	%r2698, %r2696, %r2697;
	shr.u32 	%r2699, %r2682, 10;
	xor.b32  	%r2700, %r2698, %r2699;
	add.s32 	%r2701, %r2700, %r2617;
	shf.l.wrap.b32 	%r2702, %r2554, %r2554, 25;
	shf.l.wrap.b32 	%r2703, %r2554, %r2554, 14;
	xor.b32  	%r2704, %r2702, %r2703;
	shr.u32 	%r2705, %r2554, 3;
	xor.b32  	%r2706, %r2704, %r2705;
	add.s32 	%r2707, %r2701, %r2548;
	add.s32 	%r2708, %r2707, %r2706;
	shf.l.wrap.b32 	%r2709, %r2695, %r2695, 15;
	shf.l.wrap.b32 	%r2710, %r2695, %r2695, 13;
	xor.b32  	%r2711, %r2709, %r2710;
	shr.u32 	%r2712, %r2695, 10;
	xor.b32  	%r2713, %r2711, %r2712;
	add.s32 	%r2714, %r2713, %r2630;
	shf.l.wrap.b32 	%r2715, %r2560, %r2560, 25;
	shf.l.wrap.b32 	%r2716, %r2560, %r2560, 14;
	xor.b32  	%r2717, %r2715, %r2716;
	shr.u32 	%r2718, %r2560, 3;
	xor.b32  	%r2719, %r2717, %r2718;
	add.s32 	%r2720, %r2714, %r2554;
	add.s32 	%r2721, %r2720, %r2719;
	shf.l.wrap.b32 	%r2722, %r2708, %r2708, 15;
	shf.l.wrap.b32 	%r2723, %r2708, %r2708, 13;
	xor.b32  	%r2724, %r2722, %r2723;
	shr.u32 	%r2725, %r2708, 10;
	xor.b32  	%r2726, %r2724, %r2725;
	add.s32 	%r2727, %r2726, %r2643;
	shf.l.wrap.b32 	%r2728, %r2566, %r2566, 25;
	shf.l.wrap.b32 	%r2729, %r2566, %r2566, 14;
	xor.b32  	%r2730, %r2728, %r2729;
	shr.u32 	%r2731, %r2566, 3;
	xor.b32  	%r2732, %r2730, %r2731;
	add.s32 	%r2733, %r2727, %r2560;
	add.s32 	%r2734, %r2733, %r2732;
	shf.l.wrap.b32 	%r2735, %r2721, %r2721, 15;
	shf.l.wrap.b32 	%r2736, %r2721, %r2721, 13;
	xor.b32  	%r2737, %r2735, %r2736;
	shr.u32 	%r2738, %r2721, 10;
	xor.b32  	%r2739, %r2737, %r2738;
	add.s32 	%r2740, %r2739, %r2656;
	shf.l.wrap.b32 	%r2741, %r2572, %r2572, 25;
	shf.l.wrap.b32 	%r2742, %r2572, %r2572, 14;
	xor.b32  	%r2743, %r2741, %r2742;
	shr.u32 	%r2744, %r2572, 3;
	xor.b32  	%r2745, %r2743, %r2744;
	add.s32 	%r2746, %r2740, %r2566;
	add.s32 	%r2747, %r2746, %r2745;
	shf.l.wrap.b32 	%r2748, %r2734, %r2734, 15;
	shf.l.wrap.b32 	%r2749, %r2734, %r2734, 13;
	xor.b32  	%r2750, %r2748, %r2749;
	shr.u32 	%r2751, %r2734, 10;
	xor.b32  	%r2752, %r2750, %r2751;
	add.s32 	%r2753, %r2752, %r2669;
	shf.l.wrap.b32 	%r2754, %r2578, %r2578, 25;
	shf.l.wrap.b32 	%r2755, %r2578, %r2578, 14;
	xor.b32  	%r2756, %r2754, %r2755;
	shr.u32 	%r2757, %r2578, 3;
	xor.b32  	%r2758, %r2756, %r2757;
	add.s32 	%r2759, %r2753, %r2572;
	add.s32 	%r2760, %r2759, %r2758;
	shf.l.wrap.b32 	%r2761, %r2747, %r2747, 15;
	shf.l.wrap.b32 	%r2762, %r2747, %r2747, 13;
	xor.b32  	%r2763, %r2761, %r2762;
	shr.u32 	%r2764, %r2747, 10;
	xor.b32  	%r2765, %r2763, %r2764;
	add.s32 	%r2766, %r2765, %r2682;
	shf.l.wrap.b32 	%r2767, %r2584, %r2584, 25;
	shf.l.wrap.b32 	%r2768, %r2584, %r2584, 14;
	xor.b32  	%r2769, %r2767, %r2768;
	shr.u32 	%r2770, %r2584, 3;
	xor.b32  	%r2771, %r2769, %r2770;
	add.s32 	%r2772, %r2766, %r2578;
	add.s32 	%r2773, %r2772, %r2771;
	shf.l.wrap.b32 	%r2774, %r2760, %r2760, 15;
	shf.l.wrap.b32 	%r2775, %r2760, %r2760, 13;
	xor.b32  	%r2776, %r2774, %r2775;
	shr.u32 	%r2777, %r2760, 10;
	xor.b32  	%r2778, %r2776, %r2777;
	add.s32 	%r2779, %r2778, %r2695;
	shf.l.wrap.b32 	%r2780, %r2591, %r2591, 25;
	shf.l.wrap.b32 	%r2781, %r2591, %r2591, 14;
	xor.b32  	%r2782, %r2780, %r2781;
	shr.u32 	%r2783, %r2591, 3;
	xor.b32  	%r2784, %r2782, %r2783;
	add.s32 	%r2785, %r2779, %r2584;
	add.s32 	%r2786, %r2785, %r2784;
	shf.l.wrap.b32 	%r2787, %r2773, %r2773, 15;
	shf.l.wrap.b32 	%r2788, %r2773, %r2773, 13;
	xor.b32  	%r2789, %r2787, %r2788;
	shr.u32 	%r2790, %r2773, 10;
	xor.b32  	%r2791, %r2789, %r2790;
	add.s32 	%r2792, %r2791, %r2708;
	shf.l.wrap.b32 	%r2793, %r2604, %r2604, 25;
	shf.l.wrap.b32 	%r2794, %r2604, %r2604, 14;
	xor.b32  	%r2795, %r2793, %r2794;
	shr.u32 	%r2796, %r2604, 3;
	xor.b32  	%r2797, %r2795, %r2796;
	add.s32 	%r2798, %r2792, %r2591;
	add.s32 	%r2799, %r2798, %r2797;
	shf.l.wrap.b32 	%r2800, %r2786, %r2786, 15;
	shf.l.wrap.b32 	%r2801, %r2786, %r2786, 13;
	xor.b32  	%r2802, %r2800, %r2801;
	shr.u32 	%r2803, %r2786, 10;
	xor.b32  	%r2804, %r2802, %r2803;
	add.s32 	%r2805, %r2804, %r2721;
	shf.l.wrap.b32 	%r2806, %r2617, %r2617, 25;
	shf.l.wrap.b32 	%r2807, %r2617, %r2617, 14;
	xor.b32  	%r2808, %r2806, %r2807;
	shr.u32 	%r2809, %r2617, 3;
	xor.b32  	%r2810, %r2808, %r2809;
	add.s32 	%r2811, %r2805, %r2604;
	add.s32 	%r2812, %r2811, %r2810;
	shf.l.wrap.b32 	%r2813, %r2799, %r2799, 15;
	shf.l.wrap.b32 	%r2814, %r2799, %r2799, 13;
	xor.b32  	%r2815, %r2813, %r2814;
	shr.u32 	%r2816, %r2799, 10;
	xor.b32  	%r2817, %r2815, %r2816;
	add.s32 	%r2818, %r2817, %r2734;
	shf.l.wrap.b32 	%r2819, %r2630, %r2630, 25;
	shf.l.wrap.b32 	%r2820, %r2630, %r2630, 14;
	xor.b32  	%r2821, %r2819, %r2820;
	shr.u32 	%r2822, %r2630, 3;
	xor.b32  	%r2823, %r2821, %r2822;
	add.s32 	%r2824, %r2818, %r2617;
	add.s32 	%r2825, %r2824, %r2823;
	shf.l.wrap.b32 	%r2826, %r2812, %r2812, 15;
	shf.l.wrap.b32 	%r2827, %r2812, %r2812, 13;
	xor.b32  	%r2828, %r2826, %r2827;
	shr.u32 	%r2829, %r2812, 10;
	xor.b32  	%r2830, %r2828, %r2829;
	add.s32 	%r2831, %r2830, %r2747;
	shf.l.wrap.b32 	%r2832, %r2643, %r2643, 25;
	shf.l.wrap.b32 	%r2833, %r2643, %r2643, 14;
	xor.b32  	%r2834, %r2832, %r2833;
	shr.u32 	%r2835, %r2643, 3;
	xor.b32  	%r2836, %r2834, %r2835;
	add.s32 	%r2837, %r2831, %r2630;
	add.s32 	%r2838, %r2837, %r2836;
	shf.l.wrap.b32 	%r2839, %r2825, %r2825, 15;
	shf.l.wrap.b32 	%r2840, %r2825, %r2825, 13;
	xor.b32  	%r2841, %r2839, %r2840;
	shr.u32 	%r2842, %r2825, 10;
	xor.b32  	%r2843, %r2841, %r2842;
	add.s32 	%r2844, %r2843, %r2760;
	shf.l.wrap.b32 	%r2845, %r2656, %r2656, 25;
	shf.l.wrap.b32 	%r2846, %r2656, %r2656, 14;
	xor.b32  	%r2847, %r2845, %r2846;
	shr.u32 	%r2848, %r2656, 3;
	xor.b32  	%r2849, %r2847, %r2848;
	add.s32 	%r2850, %r2844, %r2643;
	add.s32 	%r2851, %r2850, %r2849;
	shf.l.wrap.b32 	%r2852, %r2838, %r2838, 15;
	shf.l.wrap.b32 	%r2853, %r2838, %r2838, 13;
	xor.b32  	%r2854, %r2852, %r2853;
	shr.u32 	%r2855, %r2838, 10;
	xor.b32  	%r2856, %r2854, %r2855;
	add.s32 	%r2857, %r2856, %r2773;
	shf.l.wrap.b32 	%r2858, %r2669, %r2669, 25;
	shf.l.wrap.b32 	%r2859, %r2669, %r2669, 14;
	xor.b32  	%r2860, %r2858, %r2859;
	shr.u32 	%r2861, %r2669, 3;
	xor.b32  	%r2862, %r2860, %r2861;
	add.s32 	%r2863, %r2857, %r2656;
	add.s32 	%r2864, %r2863, %r2862;
	shf.l.wrap.b32 	%r2865, %r2851, %r2851, 15;
	shf.l.wrap.b32 	%r2866, %r2851, %r2851, 13;
	xor.b32  	%r2867, %r2865, %r2866;
	shr.u32 	%r2868, %r2851, 10;
	xor.b32  	%r2869, %r2867, %r2868;
	add.s32 	%r2870, %r2869, %r2786;
	shf.l.wrap.b32 	%r2871, %r2682, %r2682, 25;
	shf.l.wrap.b32 	%r2872, %r2682, %r2682, 14;
	xor.b32  	%r2873, %r2871, %r2872;
	shr.u32 	%r2874, %r2682, 3;
	xor.b32  	%r2875, %r2873, %r2874;
	add.s32 	%r2876, %r2870, %r2669;
	add.s32 	%r2877, %r2876, %r2875;
	shf.l.wrap.b32 	%r2878, %r2864, %r2864, 15;
	shf.l.wrap.b32 	%r2879, %r2864, %r2864, 13;
	xor.b32  	%r2880, %r2878, %r2879;
	shr.u32 	%r2881, %r2864, 10;
	xor.b32  	%r2882, %r2880, %r2881;
	add.s32 	%r2883, %r2882, %r2799;
	shf.l.wrap.b32 	%r2884, %r2695, %r2695, 25;
	shf.l.wrap.b32 	%r2885, %r2695, %r2695, 14;
	xor.b32  	%r2886, %r2884, %r2885;
	shr.u32 	%r2887, %r2695, 3;
	xor.b32  	%r2888, %r2886, %r2887;
	add.s32 	%r2889, %r2883, %r2682;
	add.s32 	%r2890, %r2889, %r2888;
	shf.l.wrap.b32 	%r2891, %r2877, %r2877, 15;
	shf.l.wrap.b32 	%r2892, %r2877, %r2877, 13;
	xor.b32  	%r2893, %r2891, %r2892;
	shr.u32 	%r2894, %r2877, 10;
	xor.b32  	%r2895, %r2893, %r2894;
	add.s32 	%r2896, %r2895, %r2812;
	shf.l.wrap.b32 	%r2897, %r2708, %r2708, 25;
	shf.l.wrap.b32 	%r2898, %r2708, %r2708, 14;
	xor.b32  	%r2899, %r2897, %r2898;
	shr.u32 	%r2900, %r2708, 3;
	xor.b32  	%r2901, %r2899, %r2900;
	add.s32 	%r2902, %r2896, %r2695;
	add.s32 	%r2903, %r2902, %r2901;
	shf.l.wrap.b32 	%r2904, %r2890, %r2890, 15;
	shf.l.wrap.b32 	%r2905, %r2890, %r2890, 13;
	xor.b32  	%r2906, %r2904, %r2905;
	shr.u32 	%r2907, %r2890, 10;
	xor.b32  	%r2908, %r2906, %r2907;
	add.s32 	%r2909, %r2908, %r2825;
	shf.l.wrap.b32 	%r2910, %r2721, %r2721, 25;
	shf.l.wrap.b32 	%r2911, %r2721, %r2721, 14;
	xor.b32  	%r2912, %r2910, %r2911;
	shr.u32 	%r2913, %r2721, 3;
	xor.b32  	%r2914, %r2912, %r2913;
	add.s32 	%r2915, %r2909, %r2708;
	add.s32 	%r2916, %r2915, %r2914;
	shf.l.wrap.b32 	%r2917, %r2903, %r2903, 15;
	shf.l.wrap.b32 	%r2918, %r2903, %r2903, 13;
	xor.b32  	%r2919, %r2917, %r2918;
	shr.u32 	%r2920, %r2903, 10;
	xor.b32  	%r2921, %r2919, %r2920;
	add.s32 	%r2922, %r2921, %r2838;
	shf.l.wrap.b32 	%r2923, %r2734, %r2734, 25;
	shf.l.wrap.b32 	%r2924, %r2734, %r2734, 14;
	xor.b32  	%r2925, %r2923, %r2924;
	shr.u32 	%r2926, %r2734, 3;
	xor.b32  	%r2927, %r2925, %r2926;
	add.s32 	%r2928, %r2922, %r2721;
	add.s32 	%r2929, %r2928, %r2927;
	shf.l.wrap.b32 	%r2930, %r2916, %r2916, 15;
	shf.l.wrap.b32 	%r2931, %r2916, %r2916, 13;
	xor.b32  	%r2932, %r2930, %r2931;
	shr.u32 	%r2933, %r2916, 10;
	xor.b32  	%r2934, %r2932, %r2933;
	add.s32 	%r2935, %r2934, %r2851;
	shf.l.wrap.b32 	%r2936, %r2747, %r2747, 25;
	shf.l.wrap.b32 	%r2937, %r2747, %r2747, 14;
	xor.b32  	%r2938, %r2936, %r2937;
	shr.u32 	%r2939, %r2747, 3;
	xor.b32  	%r2940, %r2938, %r2939;
	add.s32 	%r2941, %r2935, %r2734;
	add.s32 	%r2942, %r2941, %r2940;
	shf.l.wrap.b32 	%r2943, %r2929, %r2929, 15;
	shf.l.wrap.b32 	%r2944, %r2929, %r2929, 13;
	xor.b32  	%r2945, %r2943, %r2944;
	shr.u32 	%r2946, %r2929, 10;
	xor.b32  	%r2947, %r2945, %r2946;
	add.s32 	%r2948, %r2947, %r2864;
	shf.l.wrap.b32 	%r2949, %r2760, %r2760, 25;
	shf.l.wrap.b32 	%r2950, %r2760, %r2760, 14;
	xor.b32  	%r2951, %r2949, %r2950;
	shr.u32 	%r2952, %r2760, 3;
	xor.b32  	%r2953, %r2951, %r2952;
	add.s32 	%r2954, %r2948, %r2747;
	add.s32 	%r2955, %r2954, %r2953;
	shf.l.wrap.b32 	%r2956, %r2942, %r2942, 15;
	shf.l.wrap.b32 	%r2957, %r2942, %r2942, 13;
	xor.b32  	%r2958, %r2956, %r2957;
	shr.u32 	%r2959, %r2942, 10;
	xor.b32  	%r2960, %r2958, %r2959;
	add.s32 	%r2961, %r2960, %r2877;
	shf.l.wrap.b32 	%r2962, %r2773, %r2773, 25;
	shf.l.wrap.b32 	%r2963, %r2773, %r2773, 14;
	xor.b32  	%r2964, %r2962, %r2963;
	shr.u32 	%r2965, %r2773, 3;
	xor.b32  	%r2966, %r2964, %r2965;
	add.s32 	%r2967, %r2961, %r2760;
	add.s32 	%r2968, %r2967, %r2966;
	shf.l.wrap.b32 	%r2969, %r2955, %r2955, 15;
	shf.l.wrap.b32 	%r2970, %r2955, %r2955, 13;
	xor.b32  	%r2971, %r2969, %r2970;
	shr.u32 	%r2972, %r2955, 10;
	xor.b32  	%r2973, %r2971, %r2972;
	add.s32 	%r2974, %r2973, %r2890;
	shf.l.wrap.b32 	%r2975, %r2786, %r2786, 25;
	shf.l.wrap.b32 	%r2976, %r2786, %r2786, 14;
	xor.b32  	%r2977, %r2975, %r2976;
	shr.u32 	%r2978, %r2786, 3;
	xor.b32  	%r2979, %r2977, %r2978;
	add.s32 	%r2980, %r2974, %r2773;
	add.s32 	%r2981, %r2980, %r2979;
	shf.l.wrap.b32 	%r2982, %r2968, %r2968, 15;
	shf.l.wrap.b32 	%r2983, %r2968, %r2968, 13;
	xor.b32  	%r2984, %r2982, %r2983;
	shr.u32 	%r2985, %r2968, 10;
	xor.b32  	%r2986, %r2984, %r2985;
	add.s32 	%r2987, %r2986, %r2903;
	shf.l.wrap.b32 	%r2988, %r2799, %r2799, 25;
	shf.l.wrap.b32 	%r2989, %r2799, %r2799, 14;
	xor.b32  	%r2990, %r2988, %r2989;
	shr.u32 	%r2991, %r2799, 3;
	xor.b32  	%r2992, %r2990, %r2991;
	add.s32 	%r2993, %r2987, %r2786;
	add.s32 	%r2994, %r2993, %r2992;
	shf.l.wrap.b32 	%r2995, %r2981, %r2981, 15;
	shf.l.wrap.b32 	%r2996, %r2981, %r2981, 13;
	xor.b32  	%r2997, %r2995, %r2996;
	shr.u32 	%r2998, %r2981, 10;
	xor.b32  	%r2999, %r2997, %r2998;
	add.s32 	%r3000, %r2999, %r2916;
	shf.l.wrap.b32 	%r3001, %r2812, %r2812, 25;
	shf.l.wrap.b32 	%r3002, %r2812, %r2812, 14;
	xor.b32  	%r3003, %r3001, %r3002;
	shr.u32 	%r3004, %r2812, 3;
	xor.b32  	%r3005, %r3003, %r3004;
	add.s32 	%r3006, %r3000, %r2799;
	add.s32 	%r3007, %r3006, %r3005;
	shf.l.wrap.b32 	%r3008, %r2994, %r2994, 15;
	shf.l.wrap.b32 	%r3009, %r2994, %r2994, 13;
	xor.b32  	%r3010, %r3008, %r3009;
	shr.u32 	%r3011, %r2994, 10;
	xor.b32  	%r3012, %r3010, %r3011;
	add.s32 	%r3013, %r3012, %r2929;
	shf.l.wrap.b32 	%r3014, %r2825, %r2825, 25;
	shf.l.wrap.b32 	%r3015, %r2825, %r2825, 14;
	xor.b32  	%r3016, %r3014, %r3015;
	shr.u32 	%r3017, %r2825, 3;
	xor.b32  	%r3018, %r3016, %r3017;
	add.s32 	%r3019, %r3013, %r2812;
	add.s32 	%r3020, %r3019, %r3018;
	shf.l.wrap.b32 	%r3021, %r2464, %r2464, 26;
	shf.l.wrap.b32 	%r3022, %r2464, %r2464, 21;
	xor.b32  	%r3023, %r3021, %r3022;
	shf.l.wrap.b32 	%r3024, %r2464, %r2464, 7;
	xor.b32  	%r3025, %r3023, %r3024;
	and.b32  	%r3026, %r2464, %r2465;
	not.b32 	%r3027, %r2464;
	and.b32  	%r3028, %r2466, %r3027;
	or.b32  	%r3029, %r3026, %r3028;
	add.s32 	%r3030, %r3029, %r2467;
	add.s32 	%r3031, %r3030, %r3025;
	add.s32 	%r3032, %r3031, %r805;
	add.s32 	%r3033, %r3032, %r2474;
	shf.l.wrap.b32 	%r3034, %r2460, %r2460, 30;
	shf.l.wrap.b32 	%r3035, %r2460, %r2460, 19;
	xor.b32  	%r3036, %r3034, %r3035;
	shf.l.wrap.b32 	%r3037, %r2460, %r2460, 10;
	xor.b32  	%r3038, %r3036, %r3037;
	xor.b32  	%r3039, %r2461, %r2462;
	and.b32  	%r3040, %r2460, %r3039;
	and.b32  	%r3041, %r2461, %r2462;
	xor.b32  	%r3042, %r3040, %r3041;
	add.s32 	%r3043, %r3038, %r3042;
	add.s32 	%r3044, %r3033, %r2463;
	add.s32 	%r3045, %r3043, %r3033;
	shf.l.wrap.b32 	%r3046, %r3044, %r3044, 26;
	shf.l.wrap.b32 	%r3047, %r3044, %r3044, 21;
	xor.b32  	%r3048, %r3046, %r3047;
	shf.l.wrap.b32 	%r3049, %r3044, %r3044, 7;
	xor.b32  	%r3050, %r3048, %r3049;
	and.b32  	%r3051, %r3044, %r2464;
	not.b32 	%r3052, %r3044;
	and.b32  	%r3053, %r2465, %r3052;
	or.b32  	%r3054, %r3051, %r3053;
	add.s32 	%r3055, %r3054, %r2466;
	add.s32 	%r3056, %r3055, %r3050;
	add.s32 	%r3057, %r3056, %r831;
	add.s32 	%r3058, %r3057, %r2481;
	shf.l.wrap.b32 	%r3059, %r3045, %r3045, 30;
	shf.l.wrap.b32 	%r3060, %r3045, %r3045, 19;
	xor.b32  	%r3061, %r3059, %r3060;
	shf.l.wrap.b32 	%r3062, %r3045, %r3045, 10;
	xor.b32  	%r3063, %r3061, %r3062;
	xor.b32  	%r3064, %r2460, %r2461;
	and.b32  	%r3065, %r3045, %r3064;
	and.b32  	%r3066, %r2460, %r2461;
	xor.b32  	%r3067, %r3065, %r3066;
	add.s32 	%r3068, %r3063, %r3067;
	add.s32 	%r3069, %r3058, %r2462;
	add.s32 	%r3070, %r3068, %r3058;
	shf.l.wrap.b32 	%r3071, %r3069, %r3069, 26;
	shf.l.wrap.b32 	%r3072, %r3069, %r3069, 21;
	xor.b32  	%r3073, %r3071, %r3072;
	shf.l.wrap.b32 	%r3074, %r3069, %r3069, 7;
	xor.b32  	%r3075, %r3073, %r3074;
	and.b32  	%r3076, %r3069, %r3044;
	not.b32 	%r3077, %r3069;
	and.b32  	%r3078, %r2464, %r3077;
	or.b32  	%r3079, %r3076, %r3078;
	add.s32 	%r3080, %r3079, %r2465;
	add.s32 	%r3081, %r3080, %r3075;
	add.s32 	%r3082, %r3081, %r857;
	add.s32 	%r3083, %r3082, %r2488;
	shf.l.wrap.b32 	%r3084, %r3070, %r3070, 30;
	shf.l.wrap.b32 	%r3085, %r3070, %r3070, 19;
	xor.b32  	%r3086, %r3084, %r3085;
	shf.l.wrap.b32 	%r3087, %r3070, %r3070, 10;
	xor.b32  	%r3088, %r3086, %r3087;
	xor.b32  	%r3089, %r3045, %r2460;
	and.b32  	%r3090, %r3070, %r3089;
	and.b32  	%r3091, %r3045, %r2460;
	xor.b32  	%r3092, %r3090, %r3091;
	add.s32 	%r3093, %r3088, %r3092;
	add.s32 	%r3094, %r3083, %r2461;
	add.s32 	%r3095, %r3093, %r3083;
	shf.l.wrap.b32 	%r3096, %r3094, %r3094, 26;
	shf.l.wrap.b32 	%r3097, %r3094, %r3094, 21;
	xor.b32  	%r3098, %r3096, %r3097;
	shf.l.wrap.b32 	%r3099, %r3094, %r3094, 7;
	xor.b32  	%r3100, %r3098, %r3099;
	and.b32  	%r3101, %r3094, %r3069;
	not.b32 	%r3102, %r3094;
	and.b32  	%r3103, %r3044, %r3102;
	or.b32  	%r3104, %r3101, %r3103;
	add.s32 	%r3105, %r3104, %r2464;
	add.s32 	%r3106, %r3105, %r3100;
	add.s32 	%r3107, %r3106, %r883;
	add.s32 	%r3108, %r3107, %r2493;
	shf.l.wrap.b32 	%r3109, %r3095, %r3095, 30;
	shf.l.wrap.b32 	%r3110, %r3095, %r3095, 19;
	xor.b32  	%r3111, %r3109, %r3110;
	shf.l.wrap.b32 	%r3112, %r3095, %r3095, 10;
	xor.b32  	%r3113, %r3111, %r3112;
	xor.b32  	%r3114, %r3070, %r3045;
	and.b32  	%r3115, %r3095, %r3114;
	and.b32  	%r3116, %r3070, %r3045;
	xor.b32  	%r3117, %r3115, %r3116;
	add.s32 	%r3118, %r3113, %r3117;
	add.s32 	%r3119, %r3108, %r2460;
	add.s32 	%r3120, %r3118, %r3108;
	shf.l.wrap.b32 	%r3121, %r3119, %r3119, 26;
	shf.l.wrap.b32 	%r3122, %r3119, %r3119, 21;
	xor.b32  	%r3123, %r3121, %r3122;
	shf.l.wrap.b32 	%r3124, %r3119, %r3119, 7;
	xor.b32  	%r3125, %r3123, %r3124;
	and.b32  	%r3126, %r3119, %r3094;
	not.b32 	%r3127, %r3119;
	and.b32  	%r3128, %r3069, %r3127;
	or.b32  	%r3129, %r3126, %r3128;
	add.s32 	%r3130, %r3129, %r3044;
	add.s32 	%r3131, %r3130, %r3125;
	add.s32 	%r3132, %r3131, %r909;
	xor.b32  	%r3133, %r3132, -2147483648;
	shf.l.wrap.b32 	%r3134, %r3120, %r3120, 30;
	shf.l.wrap.b32 	%r3135, %r3120, %r3120, 19;
	xor.b32  	%r3136, %r3134, %r3135;
	shf.l.wrap.b32 	%r3137, %r3120, %r3120, 10;
	xor.b32  	%r3138, %r3136, %r3137;
	xor.b32  	%r3139, %r3095, %r3070;
	and.b32  	%r3140, %r3120, %r3139;
	and.b32  	%r3141, %r3095, %r3070;
	xor.b32  	%r3142, %r3140, %r3141;
	add.s32 	%r3143, %r3138, %r3142;
	add.s32 	%r3144, %r3133, %r3045;
	add.s32 	%r3145, %r3143, %r3133;
	shf.l.wrap.b32 	%r3146, %r3144, %r3144, 26;
	shf.l.wrap.b32 	%r3147, %r3144, %r3144, 21;
	xor.b32  	%r3148, %r3146, %r3147;
	shf.l.wrap.b32 	%r3149, %r3144, %r3144, 7;
	xor.b32  	%r3150, %r3148, %r3149;
	and.b32  	%r3151, %r3144, %r3119;
	not.b32 	%r3152, %r3144;
	and.b32  	%r3153, %r3094, %r3152;
	or.b32  	%r3154, %r3151, %r3153;
	add.s32 	%r3155, %r3154, %r3069;
	add.s32 	%r3156, %r3155, %r3150;
	add.s32 	%r3157, %r3156, %r935;
	shf.l.wrap.b32 	%r3158, %r3145, %r3145, 30;
	shf.l.wrap.b32 	%r3159, %r3145, %r3145, 19;
	xor.b32  	%r3160, %r3158, %r3159;
	shf.l.wrap.b32 	%r3161, %r3145, %r3145, 10;
	xor.b32  	%r3162, %r3160, %r3161;
	xor.b32  	%r3163, %r3120, %r3095;
	and.b32  	%r3164, %r3145, %r3163;
	and.b32  	%r3165, %r3120, %r3095;
	xor.b32  	%r3166, %r3164, %r3165;
	add.s32 	%r3167, %r3162, %r3166;
	add.s32 	%r3168, %r3157, %r3070;
	add.s32 	%r3169, %r3167, %r3157;
	shf.l.wrap.b32 	%r3170, %r3168, %r3168, 26;
	shf.l.wrap.b32 	%r3171, %r3168, %r3168, 21;
	xor.b32  	%r3172, %r3170, %r3171;
	shf.l.wrap.b32 	%r3173, %r3168, %r3168, 7;
	xor.b32  	%r3174, %r3172, %r3173;
	and.b32  	%r3175, %r3168, %r3144;
	not.b32 	%r3176, %r3168;
	and.b32  	%r3177, %r3119, %r3176;
	or.b32  	%r3178, %r3175, %r3177;
	add.s32 	%r3179, %r3178, %r3094;
	add.s32 	%r3180, %r3179, %r3174;
	add.s32 	%r3181, %r3180, %r961;
	shf.l.wrap.b32 	%r3182, %r3169, %r3169, 30;
	shf.l.wrap.b32 	%r3183, %r3169, %r3169, 19;
	xor.b32  	%r3184, %r3182, %r3183;
	shf.l.wrap.b32 	%r3185, %r3169, %r3169, 10;
	xor.b32  	%r3186, %r3184, %r3185;
	xor.b32  	%r3187, %r3145, %r3120;
	and.b32  	%r3188, %r3169, %r3187;
	and.b32  	%r3189, %r3145, %r3120;
	xor.b32  	%r3190, %r3188, %r3189;
	add.s32 	%r3191, %r3186, %r3190;
	add.s32 	%r3192, %r3181, %r3095;
	add.s32 	%r3193, %r3191, %r3181;
	shf.l.wrap.b32 	%r3194, %r3192, %r3192, 26;
	shf.l.wrap.b32 	%r3195, %r3192, %r3192, 21;
	xor.b32  	%r3196, %r3194, %r3195;
	shf.l.wrap.b32 	%r3197, %r3192, %r3192, 7;
	xor.b32  	%r3198, %r3196, %r3197;
	and.b32  	%r3199, %r3192, %r3168;
	not.b32 	%r3200, %r3192;
	and.b32  	%r3201, %r3144, %r3200;
	or.b32  	%r3202, %r3199, %r3201;
	add.s32 	%r3203, %r3202, %r3119;
	add.s32 	%r3204, %r3203, %r3198;
	add.s32 	%r3205, %r3204, %r987;
	shf.l.wrap.b32 	%r3206, %r3193, %r3193, 30;
	shf.l.wrap.b32 	%r3207, %r3193, %r3193, 19;
	xor.b32  	%r3208, %r3206, %r3207;
	shf.l.wrap.b32 	%r3209, %r3193, %r3193, 10;
	xor.b32  	%r3210, %r3208, %r3209;
	xor.b32  	%r3211, %r3169, %r3145;
	and.b32  	%r3212, %r3193, %r3211;
	and.b32  	%r3213, %r3169, %r3145;
	xor.b32  	%r3214, %r3212, %r3213;
	add.s32 	%r3215, %r3210, %r3214;
	add.s32 	%r3216, %r3205, %r3120;
	add.s32 	%r3217, %r3215, %r3205;
	shf.l.wrap.b32 	%r3218, %r3216, %r3216, 26;
	shf.l.wrap.b32 	%r3219, %r3216, %r3216, 21;
	xor.b32  	%r3220, %r3218, %r3219;
	shf.l.wrap.b32 	%r3221, %r3216, %r3216, 7;
	xor.b32  	%r3222, %r3220, %r3221;
	and.b32  	%r3223, %r3216, %r3192;
	not.b32 	%r3224, %r3216;
	and.b32  	%r3225, %r3168, %r3224;
	or.b32  	%r3226, %r3223, %r3225;
	add.s32 	%r3227, %r3226, %r3144;
	add.s32 	%r3228, %r3227, %r3222;
	add.s32 	%r3229, %r3228, %r1013;
	shf.l.wrap.b32 	%r3230, %r3217, %r3217, 30;
	shf.l.wrap.b32 	%r3231, %r3217, %r3217, 19;
	xor.b32  	%r3232, %r3230, %r3231;
	shf.l.wrap.b32 	%r3233, %r3217, %r3217, 10;
	xor.b32  	%r3234, %r3232, %r3233;
	xor.b32  	%r3235, %r3193, %r3169;
	and.b32  	%r3236, %r3217, %r3235;
	and.b32  	%r3237, %r3193, %r3169;
	xor.b32  	%r3238, %r3236, %r3237;
	add.s32 	%r3239, %r3234, %r3238;
	add.s32 	%r3240, %r3229, %r3145;
	add.s32 	%r3241, %r3239, %r3229;
	shf.l.wrap.b32 	%r3242, %r3240, %r3240, 26;
	shf.l.wrap.b32 	%r3243, %r3240, %r3240, 21;
	xor.b32  	%r3244, %r3242, %r3243;
	shf.l.wrap.b32 	%r3245, %r3240, %r3240, 7;
	xor.b32  	%r3246, %r3244, %r3245;
	and.b32  	%r3247, %r3240, %r3216;
	not.b32 	%r3248, %r3240;
	and.b32  	%r3249, %r3192, %r3248;
	or.b32  	%r3250, %r3247, %r3249;
	add.s32 	%r3251, %r3250, %r3168;
	add.s32 	%r3252, %r3251, %r3246;
	add.s32 	%r3253, %r3252, %r1039;
	shf.l.wrap.b32 	%r3254, %r3241, %r3241, 30;
	shf.l.wrap.b32 	%r3255, %r3241, %r3241, 19;
	xor.b32  	%r3256, %r3254, %r3255;
	shf.l.wrap.b32 	%r3257, %r3241, %r3241, 10;
	xor.b32  	%r3258, %r3256, %r3257;
	xor.b32  	%r3259, %r3217, %r3193;
	and.b32  	%r3260, %r3241, %r3259;
	and.b32  	%r3261, %r3217, %r3193;
	xor.b32  	%r3262, %r3260, %r3261;
	add.s32 	%r3263, %r3258, %r3262;
	add.s32 	%r3264, %r3253, %r3169;
	add.s32 	%r3265, %r3263, %r3253;
	shf.l.wrap.b32 	%r3266, %r3264, %r3264, 26;
	shf.l.wrap.b32 	%r3267, %r3264, %r3264, 21;
	xor.b32  	%r3268, %r3266, %r3267;
	shf.l.wrap.b32 	%r3269, %r3264, %r3264, 7;
	xor.b32  	%r3270, %r3268, %r3269;
	and.b32  	%r3271, %r3264, %r3240;
	not.b32 	%r3272, %r3264;
	and.b32  	%r3273, %r3216, %r3272;
	or.b32  	%r3274, %r3271, %r3273;
	add.s32 	%r3275, %r3274, %r3192;
	add.s32 	%r3276, %r3275, %r3270;
	add.s32 	%r3277, %r3276, %r1065;
	shf.l.wrap.b32 	%r3278, %r3265, %r3265, 30;
	shf.l.wrap.b32 	%r3279, %r3265, %r3265, 19;
	xor.b32  	%r3280, %r3278, %r3279;
	shf.l.wrap.b32 	%r3281, %r3265, %r3265, 10;
	xor.b32  	%r3282, %r3280, %r3281;
	xor.b32  	%r3283, %r3241, %r3217;
	and.b32  	%r3284, %r3265, %r3283;
	and.b32  	%r3285, %r3241, %r3217;
	xor.b32  	%r3286, %r3284, %r3285;
	add.s32 	%r3287, %r3282, %r3286;
	add.s32 	%r3288, %r3277, %r3193;
	add.s32 	%r3289, %r3287, %r3277;
	shf.l.wrap.b32 	%r3290, %r3288, %r3288, 26;
	shf.l.wrap.b32 	%r3291, %r3288, %r3288, 21;
	xor.b32  	%r3292, %r3290, %r3291;
	shf.l.wrap.b32 	%r3293, %r3288, %r3288, 7;
	xor.b32  	%r3294, %r3292, %r3293;
	and.b32  	%r3295, %r3288, %r3264;
	not.b32 	%r3296, %r3288;
	and.b32  	%r3297, %r3240, %r3296;
	or.b32  	%r3298, %r3295, %r3297;
	add.s32 	%r3299, %r3298, %r3216;
	add.s32 	%r3300, %r3299, %r3294;
	add.s32 	%r3301, %r3300, %r1091;
	shf.l.wrap.b32 	%r3302, %r3289, %r3289, 30;
	shf.l.wrap.b32 	%r3303, %r3289, %r3289, 19;
	xor.b32  	%r3304, %r3302, %r3303;
	shf.l.wrap.b32 	%r3305, %r3289, %r3289, 10;
	xor.b32  	%r3306, %r3304, %r3305;
	xor.b32  	%r3307, %r3265, %r3241;
	and.b32  	%r3308, %r3289, %r3307;
	and.b32  	%r3309, %r3265, %r3241;
	xor.b32  	%r3310, %r3308, %r3309;
	add.s32 	%r3311, %r3306, %r3310;
	add.s32 	%r3312, %r3301, %r3217;
	add.s32 	%r3313, %r3311, %r3301;
	shf.l.wrap.b32 	%r3314, %r3312, %r3312, 26;
	shf.l.wrap.b32 	%r3315, %r3312, %r3312, 21;
	xor.b32  	%r3316, %r3314, %r3315;
	shf.l.wrap.b32 	%r3317, %r3312, %r3312, 7;
	xor.b32  	%r3318, %r3316, %r3317;
	and.b32  	%r3319, %r3312, %r3288;
	not.b32 	%r3320, %r3312;
	and.b32  	%r3321, %r3264, %r3320;
	or.b32  	%r3322, %r3319, %r3321;
	add.s32 	%r3323, %r3322, %r3240;
	add.s32 	%r3324, %r3323, %r3318;
	add.s32 	%r3325, %r3324, %r1117;
	shf.l.wrap.b32 	%r3326, %r3313, %r3313, 30;
	shf.l.wrap.b32 	%r3327, %r3313, %r3313, 19;
	xor.b32  	%r3328, %r3326, %r3327;
	shf.l.wrap.b32 	%r3329, %r3313, %r3313, 10;
	xor.b32  	%r3330, %r3328, %r3329;
	xor.b32  	%r3331, %r3289, %r3265;
	and.b32  	%r3332, %r3313, %r3331;
	and.b32  	%r3333, %r3289, %r3265;
	xor.b32  	%r3334, %r3332, %r3333;
	add.s32 	%r3335, %r3330, %r3334;
	add.s32 	%r3336, %r3325, %r3241;
	add.s32 	%r3337, %r3335, %r3325;
	shf.l.wrap.b32 	%r3338, %r3336, %r3336, 26;
	shf.l.wrap.b32 	%r3339, %r3336, %r3336, 21;
	xor.b32  	%r3340, %r3338, %r3339;
	shf.l.wrap.b32 	%r3341, %r3336, %r3336, 7;
	xor.b32  	%r3342, %r3340, %r3341;
	and.b32  	%r3343, %r3336, %r3312;
	not.b32 	%r3344, %r3336;
	and.b32  	%r3345, %r3288, %r3344;
	or.b32  	%r3346, %r3343, %r3345;
	add.s32 	%r3347, %r3346, %r3264;
	add.s32 	%r3348, %r3347, %r3342;
	add.s32 	%r3349, %r3348, %r1143;
	shf.l.wrap.b32 	%r3350, %r3337, %r3337, 30;
	shf.l.wrap.b32 	%r3351, %r3337, %r3337, 19;
	xor.b32  	%r3352, %r3350, %r3351;
	shf.l.wrap.b32 	%r3353, %r3337, %r3337, 10;
	xor.b32  	%r3354, %r3352, %r3353;
	xor.b32  	%r3355, %r3313, %r3289;
	and.b32  	%r3356, %r3337, %r3355;
	and.b32  	%r3357, %r3313, %r3289;
	xor.b32  	%r3358, %r3356, %r3357;
	add.s32 	%r3359, %r3354, %r3358;
	add.s32 	%r3360, %r3349, %r3265;
	add.s32 	%r3361, %r3359, %r3349;
	shf.l.wrap.b32 	%r3362, %r3360, %r3360, 26;
	shf.l.wrap.b32 	%r3363, %r3360, %r3360, 21;
	xor.b32  	%r3364, %r3362, %r3363;
	shf.l.wrap.b32 	%r3365, %r3360, %r3360, 7;
	xor.b32  	%r3366, %r3364, %r3365;
	and.b32  	%r3367, %r3360, %r3336;
	not.b32 	%r3368, %r3360;
	and.b32  	%r3369, %r3312, %r3368;
	or.b32  	%r3370, %r3367, %r3369;
	add.s32 	%r3371, %r3370, %r3288;
	add.s32 	%r3372, %r3371, %r3366;
	add.s32 	%r3373, %r3372, %r1169;
	shf.l.wrap.b32 	%r3374, %r3361, %r3361, 30;
	shf.l.wrap.b32 	%r3375, %r3361, %r3361, 19;
	xor.b32  	%r3376, %r3374, %r3375;
	shf.l.wrap.b32 	%r3377, %r3361, %r3361, 10;
	xor.b32  	%r3378, %r3376, %r3377;
	xor.b32  	%r3379, %r3337, %r3313;
	and.b32  	%r3380, %r3361, %r3379;
	and.b32  	%r3381, %r3337, %r3313;
	xor.b32  	%r3382, %r3380, %r3381;
	add.s32 	%r3383, %r3378, %r3382;
	add.s32 	%r3384, %r3373, %r3289;
	add.s32 	%r3385, %r3383, %r3373;
	shf.l.wrap.b32 	%r3386, %r3384, %r3384, 26;
	shf.l.wrap.b32 	%r3387, %r3384, %r3384, 21;
	xor.b32  	%r3388, %r3386, %r3387;
	shf.l.wrap.b32 	%r3389, %r3384, %r3384, 7;
	xor.b32  	%r3390, %r3388, %r3389;
	and.b32  	%r3391, %r3384, %r3360;
	not.b32 	%r3392, %r3384;
	and.b32  	%r3393, %r3336, %r3392;
	or.b32  	%r3394, %r3391, %r3393;
	add.s32 	%r3395, %r3394, %r3312;
	add.s32 	%r3396, %r3395, %r3390;
	add.s32 	%r3397, %r3396, %r1195;
	add.s32 	%r3398, %r3397, 640;
	shf.l.wrap.b32 	%r3399, %r3385, %r3385, 30;
	shf.l.wrap.b32 	%r3400, %r3385, %r3385, 19;
	xor.b32  	%r3401, %r3399, %r3400;
	shf.l.wrap.b32 	%r3402, %r3385, %r3385, 10;
	xor.b32  	%r3403, %r3401, %r3402;
	xor.b32  	%r3404, %r3361, %r3337;
	and.b32  	%r3405, %r3385, %r3404;
	and.b32  	%r3406, %r3361, %r3337;
	xor.b32  	%r3407, %r3405, %r3406;
	add.s32 	%r3408, %r3403, %r3407;
	add.s32 	%r3409, %r3398, %r3313;
	add.s32 	%r3410, %r3408, %r3398;
	shf.l.wrap.b32 	%r3411, %r3409, %r3409, 26;
	shf.l.wrap.b32 	%r3412, %r3409, %r3409, 21;
	xor.b32  	%r3413, %r3411, %r3412;
	shf.l.wrap.b32 	%r3414, %r3409, %r3409, 7;
	xor.b32  	%r3415, %r3413, %r3414;
	and.b32  	%r3416, %r3409, %r3384;
	not.b32 	%r3417, %r3409;
	and.b32  	%r3418, %r3360, %r3417;
	or.b32  	%r3419, %r3416, %r3418;
	add.s32 	%r3420, %r3419, %r3336;
	add.s32 	%r3421, %r3420, %r3415;
	add.s32 	%r3422, %r3421, %r1221;
	add.s32 	%r3423, %r3422, %r2499;
	shf.l.wrap.b32 	%r3424, %r3410, %r3410, 30;
	shf.l.wrap.b32 	%r3425, %r3410, %r3410, 19;
	xor.b32  	%r3426, %r3424, %r3425;
	shf.l.wrap.b32 	%r3427, %r3410, %r3410, 10;
	xor.b32  	%r3428, %r3426, %r3427;
	xor.b32  	%r3429, %r3385, %r3361;
	and.b32  	%r3430, %r3410, %r3429;
	and.b32  	%r3431, %r3385, %r3361;
	xor.b32  	%r3432, %r3430, %r3431;
	add.s32 	%r3433, %r3428, %r3432;
	add.s32 	%r3434, %r3423, %r3337;
	add.s32 	%r3435, %r3433, %r3423;
	shf.l.wrap.b32 	%r3436, %r3434, %r3434, 26;
	shf.l.wrap.b32 	%r3437, %r3434, %r3434, 21;
	xor.b32  	%r3438, %r3436, %r3437;
	shf.l.wrap.b32 	%r3439, %r3434, %r3434, 7;
	xor.b32  	%r3440, %r3438, %r3439;
	and.b32  	%r3441, %r3434, %r3409;
	not.b32 	%r3442, %r3434;
	and.b32  	%r3443, %r3384, %r3442;
	or.b32  	%r3444, %r3441, %r3443;
	add.s32 	%r3445, %r3444, %r3360;
	add.s32 	%r3446, %r3445, %r3440;
	add.s32 	%r3447, %r3446, %r1247;
	add.s32 	%r3448, %r3447, %r2506;
	shf.l.wrap.b32 	%r3449, %r3435, %r3435, 30;
	shf.l.wrap.b32 	%r3450, %r3435, %r3435, 19;
	xor.b32  	%r3451, %r3449, %r3450;
	shf.l.wrap.b32 	%r3452, %r3435, %r3435, 10;
	xor.b32  	%r3453, %r3451, %r3452;
	xor.b32  	%r3454, %r3410, %r3385;
	and.b32  	%r3455, %r3435, %r3454;
	and.b32  	%r3456, %r3410, %r3385;
	xor.b32  	%r3457, %r3455, %r3456;
	add.s32 	%r3458, %r3453, %r3457;
	add.s32 	%r3459, %r3448, %r3361;
	add.s32 	%r3460, %r3458, %r3448;
	shf.l.wrap.b32 	%r3461, %r3459, %r3459, 26;
	shf.l.wrap.b32 	%r3462, %r3459, %r3459, 21;
	xor.b32  	%r3463, %r3461, %r3462;
	shf.l.wrap.b32 	%r3464, %r3459, %r3459, 7;
	xor.b32  	%r3465, %r3463, %r3464;
	and.b32  	%r3466, %r3459, %r3434;
	not.b32 	%r3467, %r3459;
	and.b32  	%r3468, %r3409, %r3467;
	or.b32  	%r3469, %r3466, %r3468;
	add.s32 	%r3470, %r3469, %r3384;
	add.s32 	%r3471, %r3470, %r3465;
	add.s32 	%r3472, %r3471, %r1273;
	add.s32 	%r3473, %r3472, %r2518;
	shf.l.wrap.b32 	%r3474, %r3460, %r3460, 30;
	shf.l.wrap.b32 	%r3475, %r3460, %r3460, 19;
	xor.b32  	%r3476, %r3474, %r3475;
	shf.l.wrap.b32 	%r3477, %r3460, %r3460, 10;
	xor.b32  	%r3478, %r3476, %r3477;
	xor.b32  	%r3479, %r3435, %r3410;
	and.b32  	%r3480, %r3460, %r3479;
	and.b32  	%r3481, %r3435, %r3410;
	xor.b32  	%r3482, %r3480, %r3481;
	add.s32 	%r3483, %r3478, %r3482;
	add.s32 	%r3484, %r3473, %r3385;
	add.s32 	%r3485, %r3483, %r3473;
	shf.l.wrap.b32 	%r3486, %r3484, %r3484, 26;
	shf.l.wrap.b32 	%r3487, %r3484, %r3484, 21;
	xor.b32  	%r3488, %r3486, %r3487;
	shf.l.wrap.b32 	%r3489, %r3484, %r3484, 7;
	xor.b32  	%r3490, %r3488, %r3489;
	and.b32  	%r3491, %r3484, %r3459;
	not.b32 	%r3492, %r3484;
	and.b32  	%r3493, %r3434, %r3492;
	or.b32  	%r3494, %r3491, %r3493;
	add.s32 	%r3495, %r3494, %r3409;
	add.s32 	%r3496, %r3495, %r3490;
	add.s32 	%r3497, %r3496, %r1299;
	add.s32 	%r3498, %r3497, %r2525;
	shf.l.wrap.b32 	%r3499, %r3485, %r3485, 30;
	shf.l.wrap.b32 	%r3500, %r3485, %r3485, 19;
	xor.b32  	%r3501, %r3499, %r3500;
	shf.l.wrap.b32 	%r3502, %r3485, %r3485, 10;
	xor.b32  	%r3503, %r3501, %r3502;
	xor.b32  	%r3504, %r3460, %r3435;
	and.b32  	%r3505, %r3485, %r3504;
	and.b32  	%r3506, %r3460, %r3435;
	xor.b32  	%r3507, %r3505, %r3506;
	add.s32 	%r3508, %r3503, %r3507;
	add.s32 	%r3509, %r3498, %r3410;
	add.s32 	%r3510, %r3508, %r3498;
	shf.l.wrap.b32 	%r3511, %r3509, %r3509, 26;
	shf.l.wrap.b32 	%r3512, %r3509, %r3509, 21;
	xor.b32  	%r3513, %r3511, %r3512;
	shf.l.wrap.b32 	%r3514, %r3509, %r3509, 7;
	xor.b32  	%r3515, %r3513, %r3514;
	and.b32  	%r3516, %r3509, %r3484;
	not.b32 	%r3517, %r3509;
	and.b32  	%r3518, %r3459, %r3517;
	or.b32  	%r3519, %r3516, %r3518;
	add.s32 	%r3520, %r3519, %r3434;
	add.s32 	%r3521, %r3520, %r3515;
	add.s32 	%r3522, %r3521, %r1325;
	add.s32 	%r3523, %r3522, %r2531;
	shf.l.wrap.b32 	%r3524, %r3510, %r3510, 30;
	shf.l.wrap.b32 	%r3525, %r3510, %r3510, 19;
	xor.b32  	%r3526, %r3524, %r3525;
	shf.l.wrap.b32 	%r3527, %r3510, %r3510, 10;
	xor.b32  	%r3528, %r3526, %r3527;
	xor.b32  	%r3529, %r3485, %r3460;
	and.b32  	%r3530, %r3510, %r3529;
	and.b32  	%r3531, %r3485, %r3460;
	xor.b32  	%r3532, %r3530, %r3531;
	add.s32 	%r3533, %r3528, %r3532;
	add.s32 	%r3534, %r3523, %r3435;
	add.s32 	%r3535, %r3533, %r3523;
	shf.l.wrap.b32 	%r3536, %r3534, %r3534, 26;
	shf.l.wrap.b32 	%r3537, %r3534, %r3534, 21;
	xor.b32  	%r3538, %r3536, %r3537;
	shf.l.wrap.b32 	%r3539, %r3534, %r3534, 7;
	xor.b32  	%r3540, %r3538, %r3539;
	and.b32  	%r3541, %r3534, %r3509;
	not.b32 	%r3542, %r3534;
	and.b32  	%r3543, %r3484, %r3542;
	or.b32  	%r3544, %r3541, %r3543;
	add.s32 	%r3545, %r3544, %r3459;
	add.s32 	%r3546, %r3545, %r3540;
	add.s32 	%r3547, %r3546, %r1351;
	add.s32 	%r3548, %r3547, %r2536;
	shf.l.wrap.b32 	%r3549, %r3535, %r3535, 30;
	shf.l.wrap.b32 	%r3550, %r3535, %r3535, 19;
	xor.b32  	%r3551, %r3549, %r3550;
	shf.l.wrap.b32 	%r3552, %r3535, %r3535, 10;
	xor.b32  	%r3553, %r3551, %r3552;
	xor.b32  	%r3554, %r3510, %r3485;
	and.b32  	%r3555, %r3535, %r3554;
	and.b32  	%r3556, %r3510, %r3485;
	xor.b32  	%r3557, %r3555, %r3556;
	add.s32 	%r3558, %r3553, %r3557;
	add.s32 	%r3559, %r3548, %r3460;
	add.s32 	%r3560, %r3558, %r3548;
	shf.l.wrap.b32 	%r3561, %r3559, %r3559, 26;
	shf.l.wrap.b32 	%r3562, %r3559, %r3559, 21;
	xor.b32  	%r3563, %r3561, %r3562;
	shf.l.wrap.b32 	%r3564, %r3559, %r3559, 7;
	xor.b32  	%r3565, %r3563, %r3564;
	and.b32  	%r3566, %r3559, %r3534;
	not.b32 	%r3567, %r3559;
	and.b32  	%r3568, %r3509, %r3567;
	or.b32  	%r3569, %r3566, %r3568;
	add.s32 	%r3570, %r3569, %r3484;
	add.s32 	%r3571, %r3570, %r3565;
	add.s32 	%r3572, %r3571, %r1377;
	add.s32 	%r3573, %r3572, %r2542;
	shf.l.wrap.b32 	%r3574, %r3560, %r3560, 30;
	shf.l.wrap.b32 	%r3575, %r3560, %r3560, 19;
	xor.b32  	%r3576, %r3574, %r3575;
	shf.l.wrap.b32 	%r3577, %r3560, %r3560, 10;
	xor.b32  	%r3578, %r3576, %r3577;
	xor.b32  	%r3579, %r3535, %r3510;
	and.b32  	%r3580, %r3560, %r3579;
	and.b32  	%r3581, %r3535, %r3510;
	xor.b32  	%r3582, %r3580, %r3581;
	add.s32 	%r3583, %r3578, %r3582;
	add.s32 	%r3584, %r3573, %r3485;
	add.s32 	%r3585, %r3583, %r3573;
	shf.l.wrap.b32 	%r3586, %r3584, %r3584, 26;
	shf.l.wrap.b32 	%r3587, %r3584, %r3584, 21;
	xor.b32  	%r3588, %r3586, %r3587;
	shf.l.wrap.b32 	%r3589, %r3584, %r3584, 7;
	xor.b32  	%r3590, %r3588, %r3589;
	and.b32  	%r3591, %r3584, %r3559;
	not.b32 	%r3592, %r3584;
	and.b32  	%r3593, %r3534, %r3592;
	or.b32  	%r3594, %r3591, %r3593;
	add.s32 	%r3595, %r3594, %r3509;
	add.s32 	%r3596, %r3595, %r3590;
	add.s32 	%r3597, %r3596, %r1403;
	add.s32 	%r3598, %r3597, %r2548;
	shf.l.wrap.b32 	%r3599, %r3585, %r3585, 30;
	shf.l.wrap.b32 	%r3600, %r3585, %r3585, 19;
	xor.b32  	%r3601, %r3599, %r3600;
	shf.l.wrap.b32 	%r3602, %r3585, %r3585, 10;
	xor.b32  	%r3603, %r3601, %r3602;
	xor.b32  	%r3604, %r3560, %r3535;
	and.b32  	%r3605, %r3585, %r3604;
	and.b32  	%r3606, %r3560, %r3535;
	xor.b32  	%r3607, %r3605, %r3606;
	add.s32 	%r3608, %r3603, %r3607;
	add.s32 	%r3609, %r3598, %r3510;
	add.s32 	%r3610, %r3608, %r3598;
	shf.l.wrap.b32 	%r3611, %r3609, %r3609, 26;
	shf.l.wrap.b32 	%r3612, %r3609, %r3609, 21;
	xor.b32  	%r3613, %r3611, %r3612;
	shf.l.wrap.b32 	%r3614, %r3609, %r3609, 7;
	xor.b32  	%r3615, %r3613, %r3614;
	and.b32  	%r3616, %r3609, %r3584;
	not.b32 	%r3617, %r3609;
	and.b32  	%r3618, %r3559, %r3617;
	or.b32  	%r3619, %r3616, %r3618;
	add.s32 	%r3620, %r3619, %r3534;
	add.s32 	%r3621, %r3620, %r3615;
	add.s32 	%r3622, %r3621, %r1429;
	add.s32 	%r3623, %r3622, %r2554;
	shf.l.wrap.b32 	%r3624, %r3610, %r3610, 30;
	shf.l.wrap.b32 	%r3625, %r3610, %r3610, 19;
	xor.b32  	%r3626, %r3624, %r3625;
	shf.l.wrap.b32 	%r3627, %r3610, %r3610, 10;
	xor.b32  	%r3628, %r3626, %r3627;
	xor.b32  	%r3629, %r3585, %r3560;
	and.b32  	%r3630, %r3610, %r3629;
	and.b32  	%r3631, %r3585, %r3560;
	xor.b32  	%r3632, %r3630, %r3631;
	add.s32 	%r3633, %r3628, %r3632;
	add.s32 	%r3634, %r3623, %r3535;
	add.s32 	%r3635, %r3633, %r3623;
	shf.l.wrap.b32 	%r3636, %r3634, %r3634, 26;
	shf.l.wrap.b32 	%r3637, %r3634, %r3634, 21;
	xor.b32  	%r3638, %r3636, %r3637;
	shf.l.wrap.b32 	%r3639, %r3634, %r3634, 7;
	xor.b32  	%r3640, %r3638, %r3639;
	and.b32  	%r3641, %r3634, %r3609;
	not.b32 	%r3642, %r3634;
	and.b32  	%r3643, %r3584, %r3642;
	or.b32  	%r3644, %r3641, %r3643;
	add.s32 	%r3645, %r3644, %r3559;
	add.s32 	%r3646, %r3645, %r3640;
	add.s32 	%r3647, %r3646, %r1455;
	add.s32 	%r3648, %r3647, %r2560;
	shf.l.wrap.b32 	%r3649, %r3635, %r3635, 30;
	shf.l.wrap.b32 	%r3650, %r3635, %r3635, 19;
	xor.b32  	%r3651, %r3649, %r3650;
	shf.l.wrap.b32 	%r3652, %r3635, %r3635, 10;
	xor.b32  	%r3653, %r3651, %r3652;
	xor.b32  	%r3654, %r3610, %r3585;
	and.b32  	%r3655, %r3635, %r3654;
	and.b32  	%r3656, %r3610, %r3585;
	xor.b32  	%r3657, %r3655, %r3656;
	add.s32 	%r3658, %r3653, %r3657;
	add.s32 	%r3659, %r3648, %r3560;
	add.s32 	%r3660, %r3658, %r3648;
	shf.l.wrap.b32 	%r3661, %r3659, %r3659, 26;
	shf.l.wrap.b32 	%r3662, %r3659, %r3659, 21;
	xor.b32  	%r3663, %r3661, %r3662;
	shf.l.wrap.b32 	%r3664, %r3659, %r3659, 7;
	xor.b32  	%r3665, %r3663, %r3664;
	and.b32  	%r3666, %r3659, %r3634;
	not.b32 	%r3667, %r3659;
	and.b32  	%r3668, %r3609, %r3667;
	or.b32  	%r3669, %r3666, %r3668;
	add.s32 	%r3670, %r3669, %r3584;
	add.s32 	%r3671, %r3670, %r3665;
	add.s32 	%r3672, %r3671, %r1481;
	add.s32 	%r3673, %r3672, %r2566;
	shf.l.wrap.b32 	%r3674, %r3660, %r3660, 30;
	shf.l.wrap.b32 	%r3675, %r3660, %r3660, 19;
	xor.b32  	%r3676, %r3674, %r3675;
	shf.l.wrap.b32 	%r3677, %r3660, %r3660, 10;
	xor.b32  	%r3678, %r3676, %r3677;
	xor.b32  	%r3679, %r3635, %r3610;
	and.b32  	%r3680, %r3660, %r3679;
	and.b32  	%r3681, %r3635, %r3610;
	xor.b32  	%r3682, %r3680, %r3681;
	add.s32 	%r3683, %r3678, %r3682;
	add.s32 	%r3684, %r3673, %r3585;
	add.s32 	%r3685, %r3683, %r3673;
	shf.l.wrap.b32 	%r3686, %r3684, %r3684, 26;
	shf.l.wrap.b32 	%r3687, %r3684, %r3684, 21;
	xor.b32  	%r3688, %r3686, %r3687;
	shf.l.wrap.b32 	%r3689, %r3684, %r3684, 7;
	xor.b32  	%r3690, %r3688, %r3689;
	and.b32  	%r3691, %r3684, %r3659;
	not.b32 	%r3692, %r3684;
	and.b32  	%r3693, %r3634, %r3692;
	or.b32  	%r3694, %r3691, %r3693;
	add.s32 	%r3695, %r3694, %r3609;
	add.s32 	%r3696, %r3695, %r3690;
	add.s32 	%r3697, %r3696, %r1507;
	add.s32 	%r3698, %r3697, %r2572;
	shf.l.wrap.b32 	%r3699, %r3685, %r3685, 30;
	shf.l.wrap.b32 	%r3700, %r3685, %r3685, 19;
	xor.b32  	%r3701, %r3699, %r3700;
	shf.l.wrap.b32 	%r3702, %r3685, %r3685, 10;
	xor.b32  	%r3703, %r3701, %r3702;
	xor.b32  	%r3704, %r3660, %r3635;
	and.b32  	%r3705, %r3685, %r3704;
	and.b32  	%r3706, %r3660, %r3635;
	xor.b32  	%r3707, %r3705, %r3706;
	add.s32 	%r3708, %r3703, %r3707;
	add.s32 	%r3709, %r3698, %r3610;
	add.s32 	%r3710, %r3708, %r3698;
	shf.l.wrap.b32 	%r3711, %r3709, %r3709, 26;
	shf.l.wrap.b32 	%r3712, %r3709, %r3709, 21;
	xor.b32  	%r3713, %r3711, %r3712;
	shf.l.wrap.b32 	%r3714, %r3709, %r3709, 7;
	xor.b32  	%r3715, %r3713, %r3714;
	and.b32  	%r3716, %r3709, %r3684;
	not.b32 	%r3717, %r3709;
	and.b32  	%r3718, %r3659, %r3717;
	or.b32  	%r3719, %r3716, %r3718;
	add.s32 	%r3720, %r3719, %r3634;
	add.s32 	%r3721, %r3720, %r3715;
	add.s32 	%r3722, %r3721, %r1533;
	add.s32 	%r3723, %r3722, %r2578;
	shf.l.wrap.b32 	%r3724, %r3710, %r3710, 30;
	shf.l.wrap.b32 	%r3725, %r3710, %r3710, 19;
	xor.b32  	%r3726, %r3724, %r3725;
	shf.l.wrap.b32 	%r3727, %r3710, %r3710, 10;
	xor.b32  	%r3728, %r3726, %r3727;
	xor.b32  	%r3729, %r3685, %r3660;
	and.b32  	%r3730, %r3710, %r3729;
	and.b32  	%r3731, %r3685, %r3660;
	xor.b32  	%r3732, %r3730, %r3731;
	add.s32 	%r3733, %r3728, %r3732;
	add.s32 	%r3734, %r3723, %r3635;
	add.s32 	%r3735, %r3733, %r3723;
	shf.l.wrap.b32 	%r3736, %r3734, %r3734, 26;
	shf.l.wrap.b32 	%r3737, %r3734, %r3734, 21;
	xor.b32  	%r3738, %r3736, %r3737;
	shf.l.wrap.b32 	%r3739, %r3734, %r3734, 7;
	xor.b32  	%r3740, %r3738, %r3739;
	and.b32  	%r3741, %r3734, %r3709;
	not.b32 	%r3742, %r3734;
	and.b32  	%r3743, %r3684, %r3742;
	or.b32  	%r3744, %r3741, %r3743;
	add.s32 	%r3745, %r3744, %r3659;
	add.s32 	%r3746, %r3745, %r3740;
	add.s32 	%r3747, %r3746, %r1559;
	add.s32 	%r3748, %r3747, %r2584;
	shf.l.wrap.b32 	%r3749, %r3735, %r3735, 30;
	shf.l.wrap.b32 	%r3750, %r3735, %r3735, 19;
	xor.b32  	%r3751, %r3749, %r3750;
	shf.l.wrap.b32 	%r3752, %r3735, %r3735, 10;
	xor.b32  	%r3753, %r3751, %r3752;
	xor.b32  	%r3754, %r3710, %r3685;
	and.b32  	%r3755, %r3735, %r3754;
	and.b32  	%r3756, %r3710, %r3685;
	xor.b32  	%r3757, %r3755, %r3756;
	add.s32 	%r3758, %r3753, %r3757;
	add.s32 	%r3759, %r3748, %r3660;
	add.s32 	%r3760, %r3758, %r3748;
	shf.l.wrap.b32 	%r3761, %r3759, %r3759, 26;
	shf.l.wrap.b32 	%r3762, %r3759, %r3759, 21;
	xor.b32  	%r3763, %r3761, %r3762;
	shf.l.wrap.b32 	%r3764, %r3759, %r3759, 7;
	xor.b32  	%r3765, %r3763, %r3764;
	and.b32  	%r3766, %r3759, %r3734;
	not.b32 	%r3767, %r3759;
	and.b32  	%r3768, %r3709, %r3767;
	or.b32  	%r3769, %r3766, %r3768;
	add.s32 	%r3770, %r3769, %r3684;
	add.s32 	%r3771, %r3770, %r3765;
	add.s32 	%r3772, %r3771, %r1585;
	add.s32 	%r3773, %r3772, %r2591;
	shf.l.wrap.b32 	%r3774, %r3760, %r3760, 30;
	shf.l.wrap.b32 	%r3775, %r3760, %r3760, 19;
	xor.b32  	%r3776, %r3774, %r3775;
	shf.l.wrap.b32 	%r3777, %r3760, %r3760, 10;
	xor.b32  	%r3778, %r3776, %r3777;
	xor.b32  	%r3779, %r3735, %r3710;
	and.b32  	%r3780, %r3760, %r3779;
	and.b32  	%r3781, %r3735, %r3710;
	xor.b32  	%r3782, %r3780, %r3781;
	add.s32 	%r3783, %r3778, %r3782;
	add.s32 	%r3784, %r3773, %r3685;
	add.s32 	%r3785, %r3783, %r3773;
	shf.l.wrap.b32 	%r3786, %r3784, %r3784, 26;
	shf.l.wrap.b32 	%r3787, %r3784, %r3784, 21;
	xor.b32  	%r3788, %r3786, %r3787;
	shf.l.wrap.b32 	%r3789, %r3784, %r3784, 7;
	xor.b32  	%r3790, %r3788, %r3789;
	and.b32  	%r3791, %r3784, %r3759;
	not.b32 	%r3792, %r3784;
	and.b32  	%r3793, %r3734, %r3792;
	or.b32  	%r3794, %r3791, %r3793;
	add.s32 	%r3795, %r3794, %r3709;
	add.s32 	%r3796, %r3795, %r3790;
	add.s32 	%r3797, %r3796, %r1611;
	add.s32 	%r3798, %r3797, %r2604;
	shf.l.wrap.b32 	%r3799, %r3785, %r3785, 30;
	shf.l.wrap.b32 	%r3800, %r3785, %r3785, 19;
	xor.b32  	%r3801, %r3799, %r3800;
	shf.l.wrap.b32 	%r3802, %r3785, %r3785, 10;
	xor.b32  	%r3803, %r3801, %r3802;
	xor.b32  	%r3804, %r3760, %r3735;
	and.b32  	%r3805, %r3785, %r3804;
	and.b32  	%r3806, %r3760, %r3735;
	xor.b32  	%r3807, %r3805, %r3806;
	add.s32 	%r3808, %r3803, %r3807;
	add.s32 	%r3809, %r3798, %r3710;
	add.s32 	%r3810, %r3808, %r3798;
	shf.l.wrap.b32 	%r3811, %r3809, %r3809, 26;
	shf.l.wrap.b32 	%r3812, %r3809, %r3809, 21;
	xor.b32  	%r3813, %r3811, %r3812;
	shf.l.wrap.b32 	%r3814, %r3809, %r3809, 7;
	xor.b32  	%r3815, %r3813, %r3814;
	and.b32  	%r3816, %r3809, %r3784;
	not.b32 	%r3817, %r3809;
	and.b32  	%r3818, %r3759, %r3817;
	or.b32  	%r3819, %r3816, %r3818;
	add.s32 	%r3820, %r3819, %r3734;
	add.s32 	%r3821, %r3820, %r3815;
	add.s32 	%r3822, %r3821, %r1637;
	add.s32 	%r3823, %r3822, %r2617;
	shf.l.wrap.b32 	%r3824, %r3810, %r3810, 30;
	shf.l.wrap.b32 	%r3825, %r3810, %r3810, 19;
	xor.b32  	%r3826, %r3824, %r3825;
	shf.l.wrap.b32 	%r3827, %r3810, %r3810, 10;
	xor.b32  	%r3828, %r3826, %r3827;
	xor.b32  	%r3829, %r3785, %r3760;
	and.b32  	%r3830, %r3810, %r3829;
	and.b32  	%r3831, %r3785, %r3760;
	xor.b32  	%r3832, %r3830, %r3831;
	add.s32 	%r3833, %r3828, %r3832;
	add.s32 	%r3834, %r3823, %r3735;
	add.s32 	%r3835, %r3833, %r3823;
	shf.l.wrap.b32 	%r3836, %r3834, %r3834, 26;
	shf.l.wrap.b32 	%r3837, %r3834, %r3834, 21;
	xor.b32  	%r3838, %r3836, %r3837;
	shf.l.wrap.b32 	%r3839, %r3834, %r3834, 7;
	xor.b32  	%r3840, %r3838, %r3839;
	and.b32  	%r3841, %r3834, %r3809;
	not.b32 	%r3842, %r3834;
	and.b32  	%r3843, %r3784, %r3842;
	or.b32  	%r3844, %r3841, %r3843;
	add.s32 	%r3845, %r3844, %r3759;
	add.s32 	%r3846, %r3845, %r3840;
	add.s32 	%r3847, %r3846, %r1663;
	add.s32 	%r3848, %r3847, %r2630;
	shf.l.wrap.b32 	%r3849, %r3835, %r3835, 30;
	shf.l.wrap.b32 	%r3850, %r3835, %r3835, 19;
	xor.b32  	%r3851, %r3849, %r3850;
	shf.l.wrap.b32 	%r3852, %r3835, %r3835, 10;
	xor.b32  	%r3853, %r3851, %r3852;
	xor.b32  	%r3854, %r3810, %r3785;
	and.b32  	%r3855, %r3835, %r3854;
	and.b32  	%r3856, %r3810, %r3785;
	xor.b32  	%r3857, %r3855, %r3856;
	add.s32 	%r3858, %r3853, %r3857;
	add.s32 	%r3859, %r3848, %r3760;
	add.s32 	%r3860, %r3858, %r3848;
	shf.l.wrap.b32 	%r3861, %r3859, %r3859, 26;
	shf.l.wrap.b32 	%r3862, %r3859, %r3859, 21;
	xor.b32  	%r3863, %r3861, %r3862;
	shf.l.wrap.b32 	%r3864, %r3859, %r3859, 7;
	xor.b32  	%r3865, %r3863, %r3864;
	and.b32  	%r3866, %r3859, %r3834;
	not.b32 	%r3867, %r3859;
	and.b32  	%r3868, %r3809, %r3867;
	or.b32  	%r3869, %r3866, %r3868;
	add.s32 	%r3870, %r3869, %r3784;
	add.s32 	%r3871, %r3870, %r3865;
	add.s32 	%r3872, %r3871, %r1689;
	add.s32 	%r3873, %r3872, %r2643;
	shf.l.wrap.b32 	%r3874, %r3860, %r3860, 30;
	shf.l.wrap.b32 	%r3875, %r3860, %r3860, 19;
	xor.b32  	%r3876, %r3874, %r3875;
	shf.l.wrap.b32 	%r3877, %r3860, %r3860, 10;
	xor.b32  	%r3878, %r3876, %r3877;
	xor.b32  	%r3879, %r3835, %r3810;
	and.b32  	%r3880, %r3860, %r3879;
	and.b32  	%r3881, %r3835, %r3810;
	xor.b32  	%r3882, %r3880, %r3881;
	add.s32 	%r3883, %r3878, %r3882;
	add.s32 	%r3884, %r3873, %r3785;
	add.s32 	%r3885, %r3883, %r3873;
	shf.l.wrap.b32 	%r3886, %r3884, %r3884, 26;
	shf.l.wrap.b32 	%r3887, %r3884, %r3884, 21;
	xor.b32  	%r3888, %r3886, %r3887;
	shf.l.wrap.b32 	%r3889, %r3884, %r3884, 7;
	xor.b32  	%r3890, %r3888, %r3889;
	and.b32  	%r3891, %r3884, %r3859;
	not.b32 	%r3892, %r3884;
	and.b32  	%r3893, %r3834, %r3892;
	or.b32  	%r3894, %r3891, %r3893;
	add.s32 	%r3895, %r3894, %r3809;
	add.s32 	%r3896, %r3895, %r3890;
	add.s32 	%r3897, %r3896, %r1715;
	add.s32 	%r3898, %r3897, %r2656;
	shf.l.wrap.b32 	%r3899, %r3885, %r3885, 30;
	shf.l.wrap.b32 	%r3900, %r3885, %r3885, 19;
	xor.b32  	%r3901, %r3899, %r3900;
	shf.l.wrap.b32 	%r3902, %r3885, %r3885, 10;
	xor.b32  	%r3903, %r3901, %r3902;
	xor.b32  	%r3904, %r3860, %r3835;
	and.b32  	%r3905, %r3885, %r3904;
	and.b32  	%r3906, %r3860, %r3835;
	xor.b32  	%r3907, %r3905, %r3906;
	add.s32 	%r3908, %r3903, %r3907;
	add.s32 	%r3909, %r3898, %r3810;
	add.s32 	%r3910, %r3908, %r3898;
	shf.l.wrap.b32 	%r3911, %r3909, %r3909, 26;
	shf.l.wrap.b32 	%r3912, %r3909, %r3909, 21;
	xor.b32  	%r3913, %r3911, %r3912;
	shf.l.wrap.b32 	%r3914, %r3909, %r3909, 7;
	xor.b32  	%r3915, %r3913, %r3914;
	and.b32  	%r3916, %r3909, %r3884;
	not.b32 	%r3917, %r3909;
	and.b32  	%r3918, %r3859, %r3917;
	or.b32  	%r3919, %r3916, %r3918;
	add.s32 	%r3920, %r3919, %r3834;
	add.s32 	%r3921, %r3920, %r3915;
	add.s32 	%r3922, %r3921, %r1741;
	add.s32 	%r3923, %r3922, %r2669;
	shf.l.wrap.b32 	%r3924, %r3910, %r3910, 30;
	shf.l.wrap.b32 	%r3925, %r3910, %r3910, 19;
	xor.b32  	%r3926, %r3924, %r3925;
	shf.l.wrap.b32 	%r3927, %r3910, %r3910, 10;
	xor.b32  	%r3928, %r3926, %r3927;
	xor.b32  	%r3929, %r3885, %r3860;
	and.b32  	%r3930, %r3910, %r3929;
	and.b32  	%r3931, %r3885, %r3860;
	xor.b32  	%r3932, %r3930, %r3931;
	add.s32 	%r3933, %r3928, %r3932;
	add.s32 	%r3934, %r3923, %r3835;
	add.s32 	%r3935, %r3933, %r3923;
	shf.l.wrap.b32 	%r3936, %r3934, %r3934, 26;
	shf.l.wrap.b32 	%r3937, %r3934, %r3934, 21;
	xor.b32  	%r3938, %r3936, %r3937;
	shf.l.wrap.b32 	%r3939, %r3934, %r3934, 7;
	xor.b32  	%r3940, %r3938, %r3939;
	and.b32  	%r3941, %r3934, %r3909;
	not.b32 	%r3942, %r3934;
	and.b32  	%r3943, %r3884, %r3942;
	or.b32  	%r3944, %r3941, %r3943;
	add.s32 	%r3945, %r3944, %r3859;
	add.s32 	%r3946, %r3945, %r3940;
	add.s32 	%r3947, %r3946, %r1767;
	add.s32 	%r3948, %r3947, %r2682;
	shf.l.wrap.b32 	%r3949, %r3935, %r3935, 30;
	shf.l.wrap.b32 	%r3950, %r3935, %r3935, 19;
	xor.b32  	%r3951, %r3949, %r3950;
	shf.l.wrap.b32 	%r3952, %r3935, %r3935, 10;
	xor.b32  	%r3953, %r3951, %r3952;
	xor.b32  	%r3954, %r3910, %r3885;
	and.b32  	%r3955, %r3935, %r3954;
	and.b32  	%r3956, %r3910, %r3885;
	xor.b32  	%r3957, %r3955, %r3956;
	add.s32 	%r3958, %r3953, %r3957;
	add.s32 	%r3959, %r3948, %r3860;
	add.s32 	%r3960, %r3958, %r3948;
	shf.l.wrap.b32 	%r3961, %r3959, %r3959, 26;
	shf.l.wrap.b32 	%r3962, %r3959, %r3959, 21;
	xor.b32  	%r3963, %r3961, %r3962;
	shf.l.wrap.b32 	%r3964, %r3959, %r3959, 7;
	xor.b32  	%r3965, %r3963, %r3964;
	and.b32  	%r3966, %r3959, %r3934;
	not.b32 	%r3967, %r3959;
	and.b32  	%r3968, %r3909, %r3967;
	or.b32  	%r3969, %r3966, %r3968;
	add.s32 	%r3970, %r3969, %r3884;
	add.s32 	%r3971, %r3970, %r3965;
	add.s32 	%r3972, %r3971, %r1793;
	add.s32 	%r3973, %r3972, %r2695;
	shf.l.wrap.b32 	%r3974, %r3960, %r3960, 30;
	shf.l.wrap.b32 	%r3975, %r3960, %r3960, 19;
	xor.b32  	%r3976, %r3974, %r3975;
	shf.l.wrap.b32 	%r3977, %r3960, %r3960, 10;
	xor.b32  	%r3978, %r3976, %r3977;
	xor.b32  	%r3979, %r3935, %r3910;
	and.b32  	%r3980, %r3960, %r3979;
	and.b32  	%r3981, %r3935, %r3910;
	xor.b32  	%r3982, %r3980, %r3981;
	add.s32 	%r3983, %r3978, %r3982;
	add.s32 	%r3984, %r3973, %r3885;
	add.s32 	%r3985, %r3983, %r3973;
	shf.l.wrap.b32 	%r3986, %r3984, %r3984, 26;
	shf.l.wrap.b32 	%r3987, %r3984, %r3984, 21;
	xor.b32  	%r3988, %r3986, %r3987;
	shf.l.wrap.b32 	%r3989, %r3984, %r3984, 7;
	xor.b32  	%r3990, %r3988, %r3989;
	and.b32  	%r3991, %r3984, %r3959;
	not.b32 	%r3992, %r3984;
	and.b32  	%r3993, %r3934, %r3992;
	or.b32  	%r3994, %r3991, %r3993;
	add.s32 	%r3995, %r3994, %r3909;
	add.s32 	%r3996, %r3995, %r3990;
	add.s32 	%r3997, %r3996, %r1819;
	add.s32 	%r3998, %r3997, %r2708;
	shf.l.wrap.b32 	%r3999, %r3985, %r3985, 30;
	shf.l.wrap.b32 	%r4000, %r3985, %r3985, 19;
	xor.b32  	%r4001, %r3999, %r4000;
	shf.l.wrap.b32 	%r4002, %r3985, %r3985, 10;
	xor.b32  	%r4003, %r4001, %r4002;
	xor.b32  	%r4004, %r3960, %r3935;
	and.b32  	%r4005, %r3985, %r4004;
	and.b32  	%r4006, %r3960, %r3935;
	xor.b32  	%r4007, %r4005, %r4006;
	add.s32 	%r4008, %r4003, %r4007;
	add.s32 	%r4009, %r3998, %r3910;
	add.s32 	%r4010, %r4008, %r3998;
	shf.l.wrap.b32 	%r4011, %r4009, %r4009, 26;
	shf.l.wrap.b32 	%r4012, %r4009, %r4009, 21;
	xor.b32  	%r4013, %r4011, %r4012;
	shf.l.wrap.b32 	%r4014, %r4009, %r4009, 7;
	xor.b32  	%r4015, %r4013, %r4014;
	and.b32  	%r4016, %r4009, %r3984;
	not.b32 	%r4017, %r4009;
	and.b32  	%r4018, %r3959, %r4017;
	or.b32  	%r4019, %r4016, %r4018;
	add.s32 	%r4020, %r4019, %r3934;
	add.s32 	%r4021, %r4020, %r4015;
	add.s32 	%r4022, %r4021, %r1845;
	add.s32 	%r4023, %r4022, %r2721;
	shf.l.wrap.b32 	%r4024, %r4010, %r4010, 30;
	shf.l.wrap.b32 	%r4025, %r4010, %r4010, 19;
	xor.b32  	%r4026, %r4024, %r4025;
	shf.l.wrap.b32 	%r4027, %r4010, %r4010, 10;
	xor.b32  	%r4028, %r4026, %r4027;
	xor.b32  	%r4029, %r3985, %r3960;
	and.b32  	%r4030, %r4010, %r4029;
	and.b32  	%r4031, %r3985, %r3960;
	xor.b32  	%r4032, %r4030, %r4031;
	add.s32 	%r4033, %r4028, %r4032;
	add.s32 	%r4034, %r4023, %r3935;
	add.s32 	%r4035, %r4033, %r4023;
	shf.l.wrap.b32 	%r4036, %r4034, %r4034, 26;
	shf.l.wrap.b32 	%r4037, %r4034, %r4034, 21;
	xor.b32  	%r4038, %r4036, %r4037;
	shf.l.wrap.b32 	%r4039, %r4034, %r4034, 7;
	xor.b32  	%r4040, %r4038, %r4039;
	and.b32  	%r4041, %r4034, %r4009;
	not.b32 	%r4042, %r4034;
	and.b32  	%r4043, %r3984, %r4042;
	or.b32  	%r4044, %r4041, %r4043;
	add.s32 	%r4045, %r4044, %r3959;
	add.s32 	%r4046, %r4045, %r4040;
	add.s32 	%r4047, %r4046, %r1871;
	add.s32 	%r4048, %r4047, %r2734;
	shf.l.wrap.b32 	%r4049, %r4035, %r4035, 30;
	shf.l.wrap.b32 	%r4050, %r4035, %r4035, 19;
	xor.b32  	%r4051, %r4049, %r4050;
	shf.l.wrap.b32 	%r4052, %r4035, %r4035, 10;
	xor.b32  	%r4053, %r4051, %r4052;
	xor.b32  	%r4054, %r4010, %r3985;
	and.b32  	%r4055, %r4035, %r4054;
	and.b32  	%r4056, %r4010, %r3985;
	xor.b32  	%r4057, %r4055, %r4056;
	add.s32 	%r4058, %r4053, %r4057;
	add.s32 	%r4059, %r4048, %r3960;
	add.s32 	%r4060, %r4058, %r4048;
	shf.l.wrap.b32 	%r4061, %r4059, %r4059, 26;
	shf.l.wrap.b32 	%r4062, %r4059, %r4059, 21;
	xor.b32  	%r4063, %r4061, %r4062;
	shf.l.wrap.b32 	%r4064, %r4059, %r4059, 7;
	xor.b32  	%r4065, %r4063, %r4064;
	and.b32  	%r4066, %r4059, %r4034;
	not.b32 	%r4067, %r4059;
	and.b32  	%r4068, %r4009, %r4067;
	or.b32  	%r4069, %r4066, %r4068;
	add.s32 	%r4070, %r4069, %r3984;
	add.s32 	%r4071, %r4070, %r4065;
	add.s32 	%r4072, %r4071, %r1897;
	add.s32 	%r4073, %r4072, %r2747;
	shf.l.wrap.b32 	%r4074, %r4060, %r4060, 30;
	shf.l.wrap.b32 	%r4075, %r4060, %r4060, 19;
	xor.b32  	%r4076, %r4074, %r4075;
	shf.l.wrap.b32 	%r4077, %r4060, %r4060, 10;
	xor.b32  	%r4078, %r4076, %r4077;
	xor.b32  	%r4079, %r4035, %r4010;
	and.b32  	%r4080, %r4060, %r4079;
	and.b32  	%r4081, %r4035, %r4010;
	xor.b32  	%r4082, %r4080, %r4081;
	add.s32 	%r4083, %r4078, %r4082;
	add.s32 	%r4084, %r4073, %r3985;
	add.s32 	%r4085, %r4083, %r4073;
	shf.l.wrap.b32 	%r4086, %r4084, %r4084, 26;
	shf.l.wrap.b32 	%r4087, %r4084, %r4084, 21;
	xor.b32  	%r4088, %r4086, %r4087;
	shf.l.wrap.b32 	%r4089, %r4084, %r4084, 7;
	xor.b32  	%r4090, %r4088, %r4089;
	and.b32  	%r4091, %r4084, %r4059;
	not.b32 	%r4092, %r4084;
	and.b32  	%r4093, %r4034, %r4092;
	or.b32  	%r4094, %r4091, %r4093;
	add.s32 	%r4095, %r4094, %r4009;
	add.s32 	%r4096, %r4095, %r4090;
	add.s32 	%r4097, %r4096, %r1923;
	add.s32 	%r4098, %r4097, %r2760;
	shf.l.wrap.b32 	%r4099, %r4085, %r4085, 30;
	shf.l.wrap.b32 	%r4100, %r4085, %r4085, 19;
	xor.b32  	%r4101, %r4099, %r4100;
	shf.l.wrap.b32 	%r4102, %r4085, %r4085, 10;
	xor.b32  	%r4103, %r4101, %r4102;
	xor.b32  	%r4104, %r4060, %r4035;
	and.b32  	%r4105, %r4085, %r4104;
	and.b32  	%r4106, %r4060, %r4035;
	xor.b32  	%r4107, %r4105, %r4106;
	add.s32 	%r4108, %r4103, %r4107;
	add.s32 	%r4109, %r4098, %r4010;
	add.s32 	%r4110, %r4108, %r4098;
	shf.l.wrap.b32 	%r4111, %r4109, %r4109, 26;
	shf.l.wrap.b32 	%r4112, %r4109, %r4109, 21;
	xor.b32  	%r4113, %r4111, %r4112;
	shf.l.wrap.b32 	%r4114, %r4109, %r4109, 7;
	xor.b32  	%r4115, %r4113, %r4114;
	and.b32  	%r4116, %r4109, %r4084;
	not.b32 	%r4117, %r4109;
	and.b32  	%r4118, %r4059, %r4117;
	or.b32  	%r4119, %r4116, %r4118;
	add.s32 	%r4120, %r4119, %r4034;
	add.s32 	%r4121, %r4120, %r4115;
	add.s32 	%r4122, %r4121, %r1949;
	add.s32 	%r4123, %r4122, %r2773;
	shf.l.wrap.b32 	%r4124, %r4110, %r4110, 30;
	shf.l.wrap.b32 	%r4125, %r4110, %r4110, 19;
	xor.b32  	%r4126, %r4124, %r4125;
	shf.l.wrap.b32 	%r4127, %r4110, %r4110, 10;
	xor.b32  	%r4128, %r4126, %r4127;
	xor.b32  	%r4129, %r4085, %r4060;
	and.b32  	%r4130, %r4110, %r4129;
	and.b32  	%r4131, %r4085, %r4060;
	xor.b32  	%r4132, %r4130, %r4131;
	add.s32 	%r4133, %r4128, %r4132;
	add.s32 	%r4134, %r4123, %r4035;
	add.s32 	%r4135, %r4133, %r4123;
	shf.l.wrap.b32 	%r4136, %r4134, %r4134, 26;
	shf.l.wrap.b32 	%r4137, %r4134, %r4134, 21;
	xor.b32  	%r4138, %r4136, %r4137;
	shf.l.wrap.b32 	%r4139, %r4134, %r4134, 7;
	xor.b32  	%r4140, %r4138, %r4139;
	and.b32  	%r4141, %r4134, %r4109;
	not.b32 	%r4142, %r4134;
	and.b32  	%r4143, %r4084, %r4142;
	or.b32  	%r4144, %r4141, %r4143;
	add.s32 	%r4145, %r4144, %r4059;
	add.s32 	%r4146, %r4145, %r4140;
	add.s32 	%r4147, %r4146, %r1975;
	add.s32 	%r4148, %r4147, %r2786;
	shf.l.wrap.b32 	%r4149, %r4135, %r4135, 30;
	shf.l.wrap.b32 	%r4150, %r4135, %r4135, 19;
	xor.b32  	%r4151, %r4149, %r4150;
	shf.l.wrap.b32 	%r4152, %r4135, %r4135, 10;
	xor.b32  	%r4153, %r4151, %r4152;
	xor.b32  	%r4154, %r4110, %r4085;
	and.b32  	%r4155, %r4135, %r4154;
	and.b32  	%r4156, %r4110, %r4085;
	xor.b32  	%r4157, %r4155, %r4156;
	add.s32 	%r4158, %r4153, %r4157;
	add.s32 	%r4159, %r4148, %r4060;
	add.s32 	%r4160, %r4158, %r4148;
	shf.l.wrap.b32 	%r4161, %r4159, %r4159, 26;
	shf.l.wrap.b32 	%r4162, %r4159, %r4159, 21;
	xor.b32  	%r4163, %r4161, %r4162;
	shf.l.wrap.b32 	%r4164, %r4159, %r4159, 7;
	xor.b32  	%r4165, %r4163, %r4164;
	and.b32  	%r4166, %r4159, %r4134;
	not.b32 	%r4167, %r4159;
	and.b32  	%r4168, %r4109, %r4167;
	or.b32  	%r4169, %r4166, %r4168;
	add.s32 	%r4170, %r4169, %r4084;
	add.s32 	%r4171, %r4170, %r4165;
	add.s32 	%r4172, %r4171, %r2001;
	add.s32 	%r4173, %r4172, %r2799;
	shf.l.wrap.b32 	%r4174, %r4160, %r4160, 30;
	shf.l.wrap.b32 	%r4175, %r4160, %r4160, 19;
	xor.b32  	%r4176, %r4174, %r4175;
	shf.l.wrap.b32 	%r4177, %r4160, %r4160, 10;
	xor.b32  	%r4178, %r4176, %r4177;
	xor.b32  	%r4179, %r4135, %r4110;
	and.b32  	%r4180, %r4160, %r4179;
	and.b32  	%r4181, %r4135, %r4110;
	xor.b32  	%r4182, %r4180, %r4181;
	add.s32 	%r4183, %r4178, %r4182;
	add.s32 	%r4184, %r4173, %r4085;
	add.s32 	%r4185, %r4183, %r4173;
	shf.l.wrap.b32 	%r4186, %r4184, %r4184, 26;
	shf.l.wrap.b32 	%r4187, %r4184, %r4184, 21;
	xor.b32  	%r4188, %r4186, %r4187;
	shf.l.wrap.b32 	%r4189, %r4184, %r4184, 7;
	xor.b32  	%r4190, %r4188, %r4189;
	and.b32  	%r4191, %r4184, %r4159;
	not.b32 	%r4192, %r4184;
	and.b32  	%r4193, %r4134, %r4192;
	or.b32  	%r4194, %r4191, %r4193;
	add.s32 	%r4195, %r4194, %r4109;
	add.s32 	%r4196, %r4195, %r4190;
	add.s32 	%r4197, %r4196, %r2027;
	add.s32 	%r4198, %r4197, %r2812;
	shf.l.wrap.b32 	%r4199, %r4185, %r4185, 30;
	shf.l.wrap.b32 	%r4200, %r4185, %r4185, 19;
	xor.b32  	%r4201, %r4199, %r4200;
	shf.l.wrap.b32 	%r4202, %r4185, %r4185, 10;
	xor.b32  	%r4203, %r4201, %r4202;
	xor.b32  	%r4204, %r4160, %r4135;
	and.b32  	%r4205, %r4185, %r4204;
	and.b32  	%r4206, %r4160, %r4135;
	xor.b32  	%r4207, %r4205, %r4206;
	add.s32 	%r4208, %r4203, %r4207;
	add.s32 	%r4209, %r4198, %r4110;
	add.s32 	%r4210, %r4208, %r4198;
	shf.l.wrap.b32 	%r4211, %r4209, %r4209, 26;
	shf.l.wrap.b32 	%r4212, %r4209, %r4209, 21;
	xor.b32  	%r4213, %r4211, %r4212;
	shf.l.wrap.b32 	%r4214, %r4209, %r4209, 7;
	xor.b32  	%r4215, %r4213, %r4214;
	and.b32  	%r4216, %r4209, %r4184;
	not.b32 	%r4217, %r4209;
	and.b32  	%r4218, %r4159, %r4217;
	or.b32  	%r4219, %r4216, %r4218;
	add.s32 	%r4220, %r4219, %r4134;
	add.s32 	%r4221, %r4220, %r4215;
	add.s32 	%r4222, %r4221, %r2053;
	add.s32 	%r4223, %r4222, %r2825;
	shf.l.wrap.b32 	%r4224, %r4210, %r4210, 30;
	shf.l.wrap.b32 	%r4225, %r4210, %r4210, 19;
	xor.b32  	%r4226, %r4224, %r4225;
	shf.l.wrap.b32 	%r4227, %r4210, %r4210, 10;
	xor.b32  	%r4228, %r4226, %r4227;
	xor.b32  	%r4229, %r4185, %r4160;
	and.b32  	%r4230, %r4210, %r4229;
	and.b32  	%r4231, %r4185, %r4160;
	xor.b32  	%r4232, %r4230, %r4231;
	add.s32 	%r4233, %r4228, %r4232;
	add.s32 	%r4234, %r4223, %r4135;
	add.s32 	%r4235, %r4233, %r4223;
	shf.l.wrap.b32 	%r4236, %r4234, %r4234, 26;
	shf.l.wrap.b32 	%r4237, %r4234, %r4234, 21;
	xor.b32  	%r4238, %r4236, %r4237;
	shf.l.wrap.b32 	%r4239, %r4234, %r4234, 7;
	xor.b32  	%r4240, %r4238, %r4239;
	and.b32  	%r4241, %r4234, %r4209;
	not.b32 	%r4242, %r4234;
	and.b32  	%r4243, %r4184, %r4242;
	or.b32  	%r4244, %r4241, %r4243;
	add.s32 	%r4245, %r4244, %r4159;
	add.s32 	%r4246, %r4245, %r4240;
	add.s32 	%r4247, %r4246, %r2079;
	add.s32 	%r4248, %r4247, %r2838;
	shf.l.wrap.b32 	%r4249, %r4235, %r4235, 30;
	shf.l.wrap.b32 	%r4250, %r4235, %r4235, 19;
	xor.b32  	%r4251, %r4249, %r4250;
	shf.l.wrap.b32 	%r4252, %r4235, %r4235, 10;
	xor.b32  	%r4253, %r4251, %r4252;
	xor.b32  	%r4254, %r4210, %r4185;
	and.b32  	%r4255, %r4235, %r4254;
	and.b32  	%r4256, %r4210, %r4185;
	xor.b32  	%r4257, %r4255, %r4256;
	add.s32 	%r4258, %r4253, %r4257;
	add.s32 	%r4259, %r4248, %r4160;
	add.s32 	%r4260, %r4258, %r4248;
	shf.l.wrap.b32 	%r4261, %r4259, %r4259, 26;
	shf.l.wrap.b32 	%r4262, %r4259, %r4259, 21;
	xor.b32  	%r4263, %r4261, %r4262;
	shf.l.wrap.b32 	%r4264, %r4259, %r4259, 7;
	xor.b32  	%r4265, %r4263, %r4264;
	and.b32  	%r4266, %r4259, %r4234;
	not.b32 	%r4267, %r4259;
	and.b32  	%r4268, %r4209, %r4267;
	or.b32  	%r4269, %r4266, %r4268;
	add.s32 	%r4270, %r4269, %r4184;
	add.s32 	%r4271, %r4270, %r4265;
	add.s32 	%r4272, %r4271, %r2105;
	add.s32 	%r4273, %r4272, %r2851;
	shf.l.wrap.b32 	%r4274, %r4260, %r4260, 30;
	shf.l.wrap.b32 	%r4275, %r4260, %r4260, 19;
	xor.b32  	%r4276, %r4274, %r4275;
	shf.l.wrap.b32 	%r4277, %r4260, %r4260, 10;
	xor.b32  	%r4278, %r4276, %r4277;
	xor.b32  	%r4279, %r4235, %r4210;
	and.b32  	%r4280, %r4260, %r4279;
	and.b32  	%r4281, %r4235, %r4210;
	xor.b32  	%r4282, %r4280, %r4281;
	add.s32 	%r4283, %r4278, %r4282;
	add.s32 	%r4284, %r4273, %r4185;
	add.s32 	%r4285, %r4283, %r4273;
	shf.l.wrap.b32 	%r4286, %r4284, %r4284, 26;
	shf.l.wrap.b32 	%r4287, %r4284, %r4284, 21;
	xor.b32  	%r4288, %r4286, %r4287;
	shf.l.wrap.b32 	%r4289, %r4284, %r4284, 7;
	xor.b32  	%r4290, %r4288, %r4289;
	and.b32  	%r4291, %r4284, %r4259;
	not.b32 	%r4292, %r4284;
	and.b32  	%r4293, %r4234, %r4292;
	or.b32  	%r4294, %r4291, %r4293;
	add.s32 	%r4295, %r4294, %r4209;
	add.s32 	%r4296, %r4295, %r4290;
	add.s32 	%r4297, %r4296, %r2131;
	add.s32 	%r4298, %r4297, %r2864;
	shf.l.wrap.b32 	%r4299, %r4285, %r4285, 30;
	shf.l.wrap.b32 	%r4300, %r4285, %r4285, 19;
	xor.b32  	%r4301, %r4299, %r4300;
	shf.l.wrap.b32 	%r4302, %r4285, %r4285, 10;
	xor.b32  	%r4303, %r4301, %r4302;
	xor.b32  	%r4304, %r4260, %r4235;
	and.b32  	%r4305, %r4285, %r4304;
	and.b32  	%r4306, %r4260, %r4235;
	xor.b32  	%r4307, %r4305, %r4306;
	add.s32 	%r4308, %r4303, %r4307;
	add.s32 	%r4309, %r4298, %r4210;
	add.s32 	%r4310, %r4308, %r4298;
	shf.l.wrap.b32 	%r4311, %r4309, %r4309, 26;
	shf.l.wrap.b32 	%r4312, %r4309, %r4309, 21;
	xor.b32  	%r4313, %r4311, %r4312;
	shf.l.wrap.b32 	%r4314, %r4309, %r4309, 7;
	xor.b32  	%r4315, %r4313, %r4314;
	and.b32  	%r4316, %r4309, %r4284;
	not.b32 	%r4317, %r4309;
	and.b32  	%r4318, %r4259, %r4317;
	or.b32  	%r4319, %r4316, %r4318;
	add.s32 	%r4320, %r4319, %r4234;
	add.s32 	%r4321, %r4320, %r4315;
	add.s32 	%r4322, %r4321, %r2157;
	add.s32 	%r4323, %r4322, %r2877;
	shf.l.wrap.b32 	%r4324, %r4310, %r4310, 30;
	shf.l.wrap.b32 	%r4325, %r4310, %r4310, 19;
	xor.b32  	%r4326, %r4324, %r4325;
	shf.l.wrap.b32 	%r4327, %r4310, %r4310, 10;
	xor.b32  	%r4328, %r4326, %r4327;
	xor.b32  	%r4329, %r4285, %r4260;
	and.b32  	%r4330, %r4310, %r4329;
	and.b32  	%r4331, %r4285, %r4260;
	xor.b32  	%r4332, %r4330, %r4331;
	add.s32 	%r4333, %r4328, %r4332;
	add.s32 	%r4334, %r4323, %r4235;
	add.s32 	%r4335, %r4333, %r4323;
	shf.l.wrap.b32 	%r4336, %r4334, %r4334, 26;
	shf.l.wrap.b32 	%r4337, %r4334, %r4334, 21;
	xor.b32  	%r4338, %r4336, %r4337;
	shf.l.wrap.b32 	%r4339, %r4334, %r4334, 7;
	xor.b32  	%r4340, %r4338, %r4339;
	and.b32  	%r4341, %r4334, %r4309;
	not.b32 	%r4342, %r4334;
	and.b32  	%r4343, %r4284, %r4342;
	or.b32  	%r4344, %r4341, %r4343;
	add.s32 	%r4345, %r4344, %r4259;
	add.s32 	%r4346, %r4345, %r4340;
	add.s32 	%r4347, %r4346, %r2183;
	add.s32 	%r4348, %r4347, %r2890;
	shf.l.wrap.b32 	%r4349, %r4335, %r4335, 30;
	shf.l.wrap.b32 	%r4350, %r4335, %r4335, 19;
	xor.b32  	%r4351, %r4349, %r4350;
	shf.l.wrap.b32 	%r4352, %r4335, %r4335, 10;
	xor.b32  	%r4353, %r4351, %r4352;
	xor.b32  	%r4354, %r4310, %r4285;
	and.b32  	%r4355, %r4335, %r4354;
	and.b32  	%r4356, %r4310, %r4285;
	xor.b32  	%r4357, %r4355, %r4356;
	add.s32 	%r4358, %r4353, %r4357;
	add.s32 	%r4359, %r4348, %r4260;
	add.s32 	%r4360, %r4358, %r4348;
	shf.l.wrap.b32 	%r4361, %r4359, %r4359, 26;
	shf.l.wrap.b32 	%r4362, %r4359, %r4359, 21;
	xor.b32  	%r4363, %r4361, %r4362;
	shf.l.wrap.b32 	%r4364, %r4359, %r4359, 7;
	xor.b32  	%r4365, %r4363, %r4364;
	and.b32  	%r4366, %r4359, %r4334;
	not.b32 	%r4367, %r4359;
	and.b32  	%r4368, %r4309, %r4367;
	or.b32  	%r4369, %r4366, %r4368;
	add.s32 	%r4370, %r4369, %r4284;
	add.s32 	%r4371, %r4370, %r4365;
	add.s32 	%r4372, %r4371, %r2209;
	add.s32 	%r4373, %r4372, %r2903;
	shf.l.wrap.b32 	%r4374, %r4360, %r4360, 30;
	shf.l.wrap.b32 	%r4375, %r4360, %r4360, 19;
	xor.b32  	%r4376, %r4374, %r4375;
	shf.l.wrap.b32 	%r4377, %r4360, %r4360, 10;
	xor.b32  	%r4378, %r4376, %r4377;
	xor.b32  	%r4379, %r4335, %r4310;
	and.b32  	%r4380, %r4360, %r4379;
	and.b32  	%r4381, %r4335, %r4310;
	xor.b32  	%r4382, %r4380, %r4381;
	add.s32 	%r4383, %r4378, %r4382;
	add.s32 	%r4384, %r4373, %r4285;
	add.s32 	%r4385, %r4383, %r4373;
	shf.l.wrap.b32 	%r4386, %r4384, %r4384, 26;
	shf.l.wrap.b32 	%r4387, %r4384, %r4384, 21;
	xor.b32  	%r4388, %r4386, %r4387;
	shf.l.wrap.b32 	%r4389, %r4384, %r4384, 7;
	xor.b32  	%r4390, %r4388, %r4389;
	and.b32  	%r4391, %r4384, %r4359;
	not.b32 	%r4392, %r4384;
	and.b32  	%r4393, %r4334, %r4392;
	or.b32  	%r4394, %r4391, %r4393;
	add.s32 	%r4395, %r4394, %r4309;
	add.s32 	%r4396, %r4395, %r4390;
	add.s32 	%r4397, %r4396, %r2235;
	add.s32 	%r4398, %r4397, %r2916;
	shf.l.wrap.b32 	%r4399, %r4385, %r4385, 30;
	shf.l.wrap.b32 	%r4400, %r4385, %r4385, 19;
	xor.b32  	%r4401, %r4399, %r4400;
	shf.l.wrap.b32 	%r4402, %r4385, %r4385, 10;
	xor.b32  	%r4403, %r4401, %r4402;
	xor.b32  	%r4404, %r4360, %r4335;
	and.b32  	%r4405, %r4385, %r4404;
	and.b32  	%r4406, %r4360, %r4335;
	xor.b32  	%r4407, %r4405, %r4406;
	add.s32 	%r4408, %r4403, %r4407;
	add.s32 	%r4409, %r4398, %r4310;
	add.s32 	%r4410, %r4408, %r4398;
	shf.l.wrap.b32 	%r4411, %r4409, %r4409, 26;
	shf.l.wrap.b32 	%r4412, %r4409, %r4409, 21;
	xor.b32  	%r4413, %r4411, %r4412;
	shf.l.wrap.b32 	%r4414, %r4409, %r4409, 7;
	xor.b32  	%r4415, %r4413, %r4414;
	and.b32  	%r4416, %r4409, %r4384;
	not.b32 	%r4417, %r4409;
	and.b32  	%r4418, %r4359, %r4417;
	or.b32  	%r4419, %r4416, %r4418;
	add.s32 	%r4420, %r4419, %r4334;
	add.s32 	%r4421, %r4420, %r4415;
	add.s32 	%r4422, %r4421, %r2261;
	add.s32 	%r4423, %r4422, %r2929;
	shf.l.wrap.b32 	%r4424, %r4410, %r4410, 30;
	shf.l.wrap.b32 	%r4425, %r4410, %r4410, 19;
	xor.b32  	%r4426, %r4424, %r4425;
	shf.l.wrap.b32 	%r4427, %r4410, %r4410, 10;
	xor.b32  	%r4428, %r4426, %r4427;
	xor.b32  	%r4429, %r4385, %r4360;
	and.b32  	%r4430, %r4410, %r4429;
	and.b32  	%r4431, %r4385, %r4360;
	xor.b32  	%r4432, %r4430, %r4431;
	add.s32 	%r4433, %r4428, %r4432;
	add.s32 	%r4434, %r4423, %r4335;
	add.s32 	%r4435, %r4433, %r4423;
	shf.l.wrap.b32 	%r4436, %r4434, %r4434, 26;
	shf.l.wrap.b32 	%r4437, %r4434, %r4434, 21;
	xor.b32  	%r4438, %r4436, %r4437;
	shf.l.wrap.b32 	%r4439, %r4434, %r4434, 7;
	xor.b32  	%r4440, %r4438, %r4439;
	and.b32  	%r4441, %r4434, %r4409;
	not.b32 	%r4442, %r4434;
	and.b32  	%r4443, %r4384, %r4442;
	or.b32  	%r4444, %r4441, %r4443;
	add.s32 	%r4445, %r4444, %r4359;
	add.s32 	%r4446, %r4445, %r4440;
	add.s32 	%r4447, %r4446, %r2287;
	add.s32 	%r4448, %r4447, %r2942;
	shf.l.wrap.b32 	%r4449, %r4435, %r4435, 30;
	shf.l.wrap.b32 	%r4450, %r4435, %r4435, 19;
	xor.b32  	%r4451, %r4449, %r4450;
	shf.l.wrap.b32 	%r4452, %r4435, %r4435, 10;
	xor.b32  	%r4453, %r4451, %r4452;
	xor.b32  	%r4454, %r4410, %r4385;
	and.b32  	%r4455, %r4435, %r4454;
	and.b32  	%r4456, %r4410, %r4385;
	xor.b32  	%r4457, %r4455, %r4456;
	add.s32 	%r4458, %r4453, %r4457;
	add.s32 	%r4459, %r4448, %r4360;
	add.s32 	%r4460, %r4458, %r4448;
	shf.l.wrap.b32 	%r4461, %r4459, %r4459, 26;
	shf.l.wrap.b32 	%r4462, %r4459, %r4459, 21;
	xor.b32  	%r4463, %r4461, %r4462;
	shf.l.wrap.b32 	%r4464, %r4459, %r4459, 7;
	xor.b32  	%r4465, %r4463, %r4464;
	and.b32  	%r4466, %r4459, %r4434;
	not.b32 	%r4467, %r4459;
	and.b32  	%r4468, %r4409, %r4467;
	or.b32  	%r4469, %r4466, %r4468;
	add.s32 	%r4470, %r4469, %r4384;
	add.s32 	%r4471, %r4470, %r4465;
	add.s32 	%r4472, %r4471, %r2313;
	add.s32 	%r4473, %r4472, %r2955;
	shf.l.wrap.b32 	%r4474, %r4460, %r4460, 30;
	shf.l.wrap.b32 	%r4475, %r4460, %r4460, 19;
	xor.b32  	%r4476, %r4474, %r4475;
	shf.l.wrap.b32 	%r4477, %r4460, %r4460, 10;
	xor.b32  	%r4478, %r4476, %r4477;
	xor.b32  	%r4479, %r4435, %r4410;
	and.b32  	%r4480, %r4460, %r4479;
	and.b32  	%r4481, %r4435, %r4410;
	xor.b32  	%r4482, %r4480, %r4481;
	add.s32 	%r4483, %r4478, %r4482;
	add.s32 	%r4484, %r4473, %r4385;
	add.s32 	%r4485, %r4483, %r4473;
	shf.l.wrap.b32 	%r4486, %r4484, %r4484, 26;
	shf.l.wrap.b32 	%r4487, %r4484, %r4484, 21;
	xor.b32  	%r4488, %r4486, %r4487;
	shf.l.wrap.b32 	%r4489, %r4484, %r4484, 7;
	xor.b32  	%r4490, %r4488, %r4489;
	and.b32  	%r4491, %r4484, %r4459;
	not.b32 	%r4492, %r4484;
	and.b32  	%r4493, %r4434, %r4492;
	or.b32  	%r4494, %r4491, %r4493;
	add.s32 	%r4495, %r4494, %r4409;
	add.s32 	%r4496, %r4495, %r4490;
	add.s32 	%r4497, %r4496, %r2339;
	add.s32 	%r4498, %r4497, %r2968;
	shf.l.wrap.b32 	%r4499, %r4485, %r4485, 30;
	shf.l.wrap.b32 	%r4500, %r4485, %r4485, 19;
	xor.b32  	%r4501, %r4499, %r4500;
	shf.l.wrap.b32 	%r4502, %r4485, %r4485, 10;
	xor.b32  	%r4503, %r4501, %r4502;
	xor.b32  	%r4504, %r4460, %r4435;
	and.b32  	%r4505, %r4485, %r4504;
	and.b32  	%r4506, %r4460, %r4435;
	xor.b32  	%r4507, %r4505, %r4506;
	add.s32 	%r4508, %r4503, %r4507;
	add.s32 	%r4509, %r4498, %r4410;
	add.s32 	%r4510, %r4508, %r4498;
	shf.l.wrap.b32 	%r4511, %r4509, %r4509, 26;
	shf.l.wrap.b32 	%r4512, %r4509, %r4509, 21;
	xor.b32  	%r4513, %r4511, %r4512;
	shf.l.wrap.b32 	%r4514, %r4509, %r4509, 7;
	xor.b32  	%r4515, %r4513, %r4514;
	and.b32  	%r4516, %r4509, %r4484;
	not.b32 	%r4517, %r4509;
	and.b32  	%r4518, %r4459, %r4517;
	or.b32  	%r4519, %r4516, %r4518;
	add.s32 	%r4520, %r4519, %r4434;
	add.s32 	%r4521, %r4520, %r4515;
	add.s32 	%r4522, %r4521, %r2365;
	add.s32 	%r4523, %r4522, %r2981;
	shf.l.wrap.b32 	%r4524, %r4510, %r4510, 30;
	shf.l.wrap.b32 	%r4525, %r4510, %r4510, 19;
	xor.b32  	%r4526, %r4524, %r4525;
	shf.l.wrap.b32 	%r4527, %r4510, %r4510, 10;
	xor.b32  	%r4528, %r4526, %r4527;
	xor.b32  	%r4529, %r4485, %r4460;
	and.b32  	%r4530, %r4510, %r4529;
	and.b32  	%r4531, %r4485, %r4460;
	xor.b32  	%r4532, %r4530, %r4531;
	add.s32 	%r4533, %r4528, %r4532;
	add.s32 	%r4534, %r4523, %r4435;
	add.s32 	%r4535, %r4533, %r4523;
	shf.l.wrap.b32 	%r4536, %r4534, %r4534, 26;
	shf.l.wrap.b32 	%r4537, %r4534, %r4534, 21;
	xor.b32  	%r4538, %r4536, %r4537;
	shf.l.wrap.b32 	%r4539, %r4534, %r4534, 7;
	xor.b32  	%r4540, %r4538, %r4539;
	and.b32  	%r4541, %r4534, %r4509;
	not.b32 	%r4542, %r4534;
	and.b32  	%r4543, %r4484, %r4542;
	or.b32  	%r4544, %r4541, %r4543;
	add.s32 	%r4545, %r4544, %r4459;
	add.s32 	%r4546, %r4545, %r4540;
	add.s32 	%r4547, %r4546, %r2391;
	add.s32 	%r4548, %r4547, %r2994;
	shf.l.wrap.b32 	%r4549, %r4535, %r4535, 30;
	shf.l.wrap.b32 	%r4550, %r4535, %r4535, 19;
	xor.b32  	%r4551, %r4549, %r4550;
	shf.l.wrap.b32 	%r4552, %r4535, %r4535, 10;
	xor.b32  	%r4553, %r4551, %r4552;
	xor.b32  	%r4554, %r4510, %r4485;
	and.b32  	%r4555, %r4535, %r4554;
	and.b32  	%r4556, %r4510, %r4485;
	xor.b32  	%r4557, %r4555, %r4556;
	add.s32 	%r4558, %r4553, %r4557;
	add.s32 	%r4559, %r4548, %r4460;
	add.s32 	%r4560, %r4558, %r4548;
	shf.l.wrap.b32 	%r4561, %r4559, %r4559, 26;
	shf.l.wrap.b32 	%r4562, %r4559, %r4559, 21;
	xor.b32  	%r4563, %r4561, %r4562;
	shf.l.wrap.b32 	%r4564, %r4559, %r4559, 7;
	xor.b32  	%r4565, %r4563, %r4564;
	and.b32  	%r4566, %r4559, %r4534;
	not.b32 	%r4567, %r4559;
	and.b32  	%r4568, %r4509, %r4567;
	or.b32  	%r4569, %r4566, %r4568;
	add.s32 	%r4570, %r4569, %r4484;
	add.s32 	%r4571, %r4570, %r4565;
	add.s32 	%r4572, %r4571, %r2417;
	add.s32 	%r4573, %r4572, %r3007;
	shf.l.wrap.b32 	%r4574, %r4560, %r4560, 30;
	shf.l.wrap.b32 	%r4575, %r4560, %r4560, 19;
	xor.b32  	%r4576, %r4574, %r4575;
	shf.l.wrap.b32 	%r4577, %r4560, %r4560, 10;
	xor.b32  	%r4578, %r4576, %r4577;
	xor.b32  	%r4579, %r4535, %r4510;
	and.b32  	%r4580, %r4560, %r4579;
	and.b32  	%r4581, %r4535, %r4510;
	xor.b32  	%r4582, %r4580, %r4581;
	add.s32 	%r4583, %r4578, %r4582;
	add.s32 	%r4584, %r4573, %r4485;
	add.s32 	%r4585, %r4583, %r4573;
	shf.l.wrap.b32 	%r4586, %r4584, %r4584, 26;
	shf.l.wrap.b32 	%r4587, %r4584, %r4584, 21;
	xor.b32  	%r4588, %r4586, %r4587;
	shf.l.wrap.b32 	%r4589, %r4584, %r4584, 7;
	xor.b32  	%r4590, %r4588, %r4589;
	and.b32  	%r4591, %r4584, %r4559;
	not.b32 	%r4592, %r4584;
	and.b32  	%r4593, %r4534, %r4592;
	or.b32  	%r4594, %r4591, %r4593;
	add.s32 	%r4595, %r4594, %r4509;
	add.s32 	%r4596, %r4595, %r4590;
	add.s32 	%r4597, %r4596, %r2443;
	add.s32 	%r4598, %r4597, %r3020;
	shf.l.wrap.b32 	%r4599, %r4585, %r4585, 30;
	shf.l.wrap.b32 	%r4600, %r4585, %r4585, 19;
	xor.b32  	%r4601, %r4599, %r4600;
	shf.l.wrap.b32 	%r4602, %r4585, %r4585, 10;
	xor.b32  	%r4603, %r4601, %r4602;
	xor.b32  	%r4604, %r4560, %r4535;
	and.b32  	%r4605, %r4585, %r4604;
	and.b32  	%r4606, %r4560, %r4535;
	xor.b32  	%r4607, %r4605, %r4606;
	add.s32 	%r4608, %r4603, %r4607;
	add.s32 	%r4609, %r4598, %r4510;
	add.s32 	%r4610, %r4608, %r4598;
	add.s32 	%r4611, %r2460, %r4610;
	add.s32 	%r4612, %r2461, %r4585;
	add.s32 	%r4613, %r2462, %r4560;
	add.s32 	%r4614, %r2463, %r4535;
	add.s32 	%r4615, %r2464, %r4609;
	add.s32 	%r4616, %r2465, %r4584;
	add.s32 	%r4617, %r2466, %r4559;
	add.s32 	%r4618, %r2467, %r4534;
	setp.gt.u32 	%p4, %r8798, 1758761999;
	selp.u32 	%r4619, 1, 0, %p4;
	shr.u32 	%r4620, %r4611, 27;
	and.b32  	%r4621, %r4620, 30;
	or.b32  	%r4622, %r4621, %r4619;
	shr.u32 	%r4623, %r4613, 27;
	and.b32  	%r4624, %r4623, 30;
	or.b32  	%r4625, %r4624, %r4619;
	mul.wide.u32 	%rd11, %r4622, 4;
	mov.u64 	%rd12, COS_PI_OVER_32;
	add.s64 	%rd13, %rd12, %rd11;
	ld.const.f32 	%f1, [%rd13];
	mul.wide.u32 	%rd14, %r4625, 4;
	add.s64 	%rd15, %rd12, %rd14;
	ld.const.f32 	%f2, [%rd15];
	fma.rn.f32 	%f3, %f1, %f2, 0f00000000;
	shr.u32 	%r4626, %r4611, 23;
	and.b32  	%r4627, %r4626, 30;
	or.b32  	%r4628, %r4627, %r4619;
	shr.u32 	%r4629, %r4613, 23;
	and.b32  	%r4630, %r4629, 30;
	or.b32  	%r4631, %r4630, %r4619;
	mul.wide.u32 	%rd16, %r4628, 4;
	add.s64 	%rd17, %rd12, %rd16;
	ld.const.f32 	%f4, [%rd17];
	mul.wide.u32 	%rd18, %r4631, 4;
	add.s64 	%rd19, %rd12, %rd18;
	ld.const.f32 	%f5, [%rd19];
	fma.rn.f32 	%f6, %f4, %f5, 0f00000000;
	shr.u32 	%r4632, %r4611, 19;
	and.b32  	%r4633, %r4632, 30;
	or.b32  	%r4634, %r4633, %r4619;
	shr.u32 	%r4635, %r4613, 19;
	and.b32  	%r4636, %r4635, 30;
	or.b32  	%r4637, %r4636, %r4619;
	mul.wide.u32 	%rd20, %r4634, 4;
	add.s64 	%rd21, %rd12, %rd20;
	ld.const.f32 	%f7, [%rd21];
	mul.wide.u32 	%rd22, %r4637, 4;
	add.s64 	%rd23, %rd12, %rd22;
	ld.const.f32 	%f8, [%rd23];
	fma.rn.f32 	%f9, %f7, %f8, 0f00000000;
	shr.u32 	%r4638, %r4611, 15;
	and.b32  	%r4639, %r4638, 30;
	or.b32  	%r4640, %r4639, %r4619;
	shr.u32 	%r4641, %r4613, 15;
	and.b32  	%r4642, %r4641, 30;
	or.b32  	%r4643, %r4642, %r4619;
	mul.wide.u32 	%rd24, %r4640, 4;
	add.s64 	%rd25, %rd12, %rd24;
	ld.const.f32 	%f10, [%rd25];
	mul.wide.u32 	%rd26, %r4643, 4;
	add.s64 	%rd27, %rd12, %rd26;
	ld.const.f32 	%f11, [%rd27];
	fma.rn.f32 	%f12, %f10, %f11, 0f00000000;
	shr.u32 	%r4644, %r4611, 11;
	and.b32  	%r4645, %r4644, 30;
	or.b32  	%r4646, %r4645, %r4619;
	shr.u32 	%r4647, %r4613, 11;
	and.b32  	%r4648, %r4647, 30;
	or.b32  	%r4649, %r4648, %r4619;
	mul.wide.u32 	%rd28, %r4646, 4;
	add.s64 	%rd29, %rd12, %rd28;
	ld.const.f32 	%f13, [%rd29];
	mul.wide.u32 	%rd30, %r4649, 4;
	add.s64 	%rd31, %rd12, %rd30;
	ld.const.f32 	%f14, [%rd31];
	fma.rn.f32 	%f15, %f13, %f14, 0f00000000;
	shr.u32 	%r4650, %r4611, 7;
	and.b32  	%r4651, %r4650, 30;
	or.b32  	%r4652, %r4651, %r4619;
	shr.u32 	%r4653, %r4613, 7;
	and.b32  	%r4654, %r4653, 30;
	or.b32  	%r4655, %r4654, %r4619;
	mul.wide.u32 	%rd32, %r4652, 4;
	add.s64 	%rd33, %rd12, %rd32;
	ld.const.f32 	%f16, [%rd33];
	mul.wide.u32 	%rd34, %r4655, 4;
	add.s64 	%rd35, %rd12, %rd34;
	ld.const.f32 	%f17, [%rd35];
	fma.rn.f32 	%f18, %f16, %f17, 0f00000000;
	shr.u32 	%r4656, %r4611, 3;
	and.b32  	%r4657, %r4656, 30;
	or.b32  	%r4658, %r4657, %r4619;
	shr.u32 	%r4659, %r4613, 3;
	and.b32  	%r4660, %r4659, 30;
	or.b32  	%r4661, %r4660, %r4619;
	mul.wide.u32 	%rd36, %r4658, 4;
	add.s64 	%rd37, %rd12, %rd36;
	ld.const.f32 	%f19, [%rd37];
	mul.wide.u32 	%rd38, %r4661, 4;
	add.s64 	%rd39, %rd12, %rd38;
	ld.const.f32 	%f20, [%rd39];
	fma.rn.f32 	%f21, %f19, %f20, 0f00000000;
	shl.b32 	%r4662, %r4611, 1;
	and.b32  	%r4663, %r4662, 30;
	or.b32  	%r4664, %r4663, %r4619;
	shl.b32 	%r4665, %r4613, 1;
	and.b32  	%r4666, %r4665, 30;
	or.b32  	%r4667, %r4666, %r4619;
	mul.wide.u32 	%rd40, %r4664, 4;
	add.s64 	%rd41, %rd12, %rd40;
	ld.const.f32 	%f22, [%rd41];
	mul.wide.u32 	%rd42, %r4667, 4;
	add.s64 	%rd43, %rd12, %rd42;
	ld.const.f32 	%f23, [%rd43];
	fma.rn.f32 	%f24, %f22, %f23, 0f00000000;
	shr.u32 	%r4668, %r4612, 27;
	and.b32  	%r4669, %r4668, 30;
	or.b32  	%r4670, %r4669, %r4619;
	shr.u32 	%r4671, %r4614, 27;
	and.b32  	%r4672, %r4671, 30;
	or.b32  	%r4673, %r4672, %r4619;
	mul.wide.u32 	%rd44, %r4670, 4;
	add.s64 	%rd45, %rd12, %rd44;
	ld.const.f32 	%f25, [%rd45];
	mul.wide.u32 	%rd46, %r4673, 4;
	add.s64 	%rd47, %rd12, %rd46;
	ld.const.f32 	%f26, [%rd47];
	fma.rn.f32 	%f27, %f25, %f26, 0f00000000;
	shr.u32 	%r4674, %r4612, 23;
	and.b32  	%r4675, %r4674, 30;
	or.b32  	%r4676, %r4675, %r4619;
	shr.u32 	%r4677, %r4614, 23;
	and.b32  	%r4678, %r4677, 30;
	or.b32  	%r4679, %r4678, %r4619;
	mul.wide.u32 	%rd48, %r4676, 4;
	add.s64 	%rd49, %rd12, %rd48;
	ld.const.f32 	%f28, [%rd49];
	mul.wide.u32 	%rd50, %r4679, 4;
	add.s64 	%rd51, %rd12, %rd50;
	ld.const.f32 	%f29, [%rd51];
	fma.rn.f32 	%f30, %f28, %f29, 0f00000000;
	shr.u32 	%r4680, %r4612, 19;
	and.b32  	%r4681, %r4680, 30;
	or.b32  	%r4682, %r4681, %r4619;
	shr.u32 	%r4683, %r4614, 19;
	and.b32  	%r4684, %r4683, 30;
	or.b32  	%r4685, %r4684, %r4619;
	mul.wide.u32 	%rd52, %r4682, 4;
	add.s64 	%rd53, %rd12, %rd52;
	ld.const.f32 	%f31, [%rd53];
	mul.wide.u32 	%rd54, %r4685, 4;
	add.s64 	%rd55, %rd12, %rd54;
	ld.const.f32 	%f32, [%rd55];
	fma.rn.f32 	%f33, %f31, %f32, 0f00000000;
	shr.u32 	%r4686, %r4612, 15;
	and.b32  	%r4687, %r4686, 30;
	or.b32  	%r4688, %r4687, %r4619;
	shr.u32 	%r4689, %r4614, 15;
	and.b32  	%r4690, %r4689, 30;
	or.b32  	%r4691, %r4690, %r4619;
	mul.wide.u32 	%rd56, %r4688, 4;
	add.s64 	%rd57, %rd12, %rd56;
	ld.const.f32 	%f34, [%rd57];
	mul.wide.u32 	%rd58, %r4691, 4;
	add.s64 	%rd59, %rd12, %rd58;
	ld.const.f32 	%f35, [%rd59];
	fma.rn.f32 	%f36, %f34, %f35, 0f00000000;
	shr.u32 	%r4692, %r4612, 11;
	and.b32  	%r4693, %r4692, 30;
	or.b32  	%r4694, %r4693, %r4619;
	shr.u32 	%r4695, %r4614, 11;
	and.b32  	%r4696, %r4695, 30;
	or.b32  	%r4697, %r4696, %r4619;
	mul.wide.u32 	%rd60, %r4694, 4;
	add.s64 	%rd61, %rd12, %rd60;
	ld.const.f32 	%f37, [%rd61];
	mul.wide.u32 	%rd62, %r4697, 4;
	add.s64 	%rd63, %rd12, %rd62;
	ld.const.f32 	%f38, [%rd63];
	fma.rn.f32 	%f39, %f37, %f38, 0f00000000;
	shr.u32 	%r4698, %r4612, 7;
	and.b32  	%r4699, %r4698, 30;
	or.b32  	%r4700, %r4699, %r4619;
	shr.u32 	%r4701, %r4614, 7;
	and.b32  	%r4702, %r4701, 30;
	or.b32  	%r4703, %r4702, %r4619;
	mul.wide.u32 	%rd64, %r4700, 4;
	add.s64 	%rd65, %rd12, %rd64;
	ld.const.f32 	%f40, [%rd65];
	mul.wide.u32 	%rd66, %r4703, 4;
	add.s64 	%rd67, %rd12, %rd66;
	ld.const.f32 	%f41, [%rd67];
	fma.rn.f32 	%f42, %f40, %f41, 0f00000000;
	shr.u32 	%r4704, %r4612, 3;
	and.b32  	%r4705, %r4704, 30;
	or.b32  	%r4706, %r4705, %r4619;
	shr.u32 	%r4707, %r4614, 3;
	and.b32  	%r4708, %r4707, 30;
	or.b32  	%r4709, %r4708, %r4619;
	mul.wide.u32 	%rd68, %r4706, 4;
	add.s64 	%rd69, %rd12, %rd68;
	ld.const.f32 	%f43, [%rd69];
	mul.wide.u32 	%rd70, %r4709, 4;
	add.s64 	%rd71, %rd12, %rd70;
	ld.const.f32 	%f44, [%rd71];
	fma.rn.f32 	%f45, %f43, %f44, 0f00000000;
	shl.b32 	%r4710, %r4612, 1;
	and.b32  	%r4711, %r4710, 30;
	or.b32  	%r4712, %r4711, %r4619;
	shl.b32 	%r4713, %r4614, 1;
	and.b32  	%r4714, %r4713, 30;
	or.b32  	%r4715, %r4714, %r4619;
	mul.wide.u32 	%rd72, %r4712, 4;
	add.s64 	%rd73, %rd12, %rd72;
	ld.const.f32 	%f46, [%rd73];
	mul.wide.u32 	%rd74, %r4715, 4;
	add.s64 	%rd75, %rd12, %rd74;
	ld.const.f32 	%f47, [%rd75];
	fma.rn.f32 	%f48, %f46, %f47, 0f00000000;
	mul.f32 	%f49, %f6, 0f3DCCCCCD;
	fma.rn.f32 	%f50, %f3, 0f3F666666, %f49;
	mul.f32 	%f51, %f3, 0f3DCCCCCD;
	fma.rn.f32 	%f52, %f6, 0f3F666666, %f51;
	mul.f32 	%f53, %f9, 0f3DCCCCCD;
	fma.rn.f32 	%f54, %f52, 0f3F666666, %f53;
	mul.f32 	%f55, %f52, 0f3DCCCCCD;
	fma.rn.f32 	%f56, %f9, 0f3F666666, %f55;
	mul.f32 	%f57, %f12, 0f3DCCCCCD;
	fma.rn.f32 	%f58, %f56, 0f3F666666, %f57;
	mul.f32 	%f59, %f56, 0f3DCCCCCD;
	fma.rn.f32 	%f60, %f12, 0f3F666666, %f59;
	mul.f32 	%f61, %f15, 0f3DCCCCCD;
	fma.rn.f32 	%f62, %f60, 0f3F666666, %f61;
	mul.f32 	%f63, %f60, 0f3DCCCCCD;
	fma.rn.f32 	%f64, %f15, 0f3F666666, %f63;
	mul.f32 	%f65, %f18, 0f3DCCCCCD;
	fma.rn.f32 	%f66, %f64, 0f3F666666, %f65;
	mul.f32 	%f67, %f64, 0f3DCCCCCD;
	fma.rn.f32 	%f68, %f18, 0f3F666666, %f67;
	mul.f32 	%f69, %f21, 0f3DCCCCCD;
	fma.rn.f32 	%f70, %f68, 0f3F666666, %f69;
	mul.f32 	%f71, %f68, 0f3DCCCCCD;
	fma.rn.f32 	%f72, %f21, 0f3F666666, %f71;
	mul.f32 	%f73, %f24, 0f3DCCCCCD;
	fma.rn.f32 	%f74, %f72, 0f3F666666, %f73;
	mul.f32 	%f75, %f72, 0f3DCCCCCD;
	fma.rn.f32 	%f76, %f24, 0f3F666666, %f75;
	mul.f32 	%f77, %f27, 0f3DCCCCCD;
	fma.rn.f32 	%f78, %f76, 0f3F666666, %f77;
	mul.f32 	%f79, %f76, 0f3DCCCCCD;
	fma.rn.f32 	%f80, %f27, 0f3F666666, %f79;
	mul.f32 	%f81, %f30, 0f3DCCCCCD;
	fma.rn.f32 	%f82, %f80, 0f3F666666, %f81;
	mul.f32 	%f83, %f80, 0f3DCCCCCD;
	fma.rn.f32 	%f84, %f30, 0f3F666666, %f83;
	mul.f32 	%f85, %f33, 0f3DCCCCCD;
	fma.rn.f32 	%f86, %f84, 0f3F666666, %f85;
	mul.f32 	%f87, %f84, 0f3DCCCCCD;
	fma.rn.f32 	%f88, %f33, 0f3F666666, %f87;
	mul.f32 	%f89, %f36, 0f3DCCCCCD;
	fma.rn.f32 	%f90, %f88, 0f3F666666, %f89;
	mul.f32 	%f91, %f88, 0f3DCCCCCD;
	fma.rn.f32 	%f92, %f36, 0f3F666666, %f91;
	mul.f32 	%f93, %f39, 0f3DCCCCCD;
	fma.rn.f32 	%f94, %f92, 0f3F666666, %f93;
	mul.f32 	%f95, %f92, 0f3DCCCCCD;
	fma.rn.f32 	%f96, %f39, 0f3F666666, %f95;
	mul.f32 	%f97, %f42, 0f3DCCCCCD;
	fma.rn.f32 	%f98, %f96, 0f3F666666, %f97;
	mul.f32 	%f99, %f96, 0f3DCCCCCD;
	fma.rn.f32 	%f100, %f42, 0f3F666666, %f99;
	mul.f32 	%f101, %f45, 0f3DCCCCCD;
	fma.rn.f32 	%f102, %f100, 0f3F666666, %f101;
	mul.f32 	%f103, %f100, 0f3DCCCCCD;
	fma.rn.f32 	%f104, %f45, 0f3F666666, %f103;
	mul.f32 	%f105, %f48, 0f3DCCCCCD;
	fma.rn.f32 	%f106, %f104, 0f3F666666, %f105;
	mul.f32 	%f107, %f104, 0f3DCCCCCD;
	fma.rn.f32 	%f108, %f48, 0f3F666666, %f107;
	shr.u32 	%r4716, %r4615, 27;
	and.b32  	%r4717, %r4716, 30;
	or.b32  	%r4718, %r4717, %r4619;
	shr.u32 	%r4719, %r4617, 27;
	and.b32  	%r4720, %r4719, 30;
	or.b32  	%r4721, %r4720, %r4619;
	mul.wide.u32 	%rd76, %r4718, 4;
	add.s64 	%rd77, %rd12, %rd76;
	ld.const.f32 	%f109, [%rd77];
	mul.wide.u32 	%rd78, %r4721, 4;
	add.s64 	%rd79, %rd12, %rd78;
	ld.const.f32 	%f110, [%rd79];
	fma.rn.f32 	%f111, %f109, %f110, %f50;
	shr.u32 	%r4722, %r4615, 23;
	and.b32  	%r4723, %r4722, 30;
	or.b32  	%r4724, %r4723, %r4619;
	shr.u32 	%r4725, %r4617, 23;
	and.b32  	%r4726, %r4725, 30;
	or.b32  	%r4727, %r4726, %r4619;
	mul.wide.u32 	%rd80, %r4724, 4;
	add.s64 	%rd81, %rd12, %rd80;
	ld.const.f32 	%f112, [%rd81];
	mul.wide.u32 	%rd82, %r4727, 4;
	add.s64 	%rd83, %rd12, %rd82;
	ld.const.f32 	%f113, [%rd83];
	fma.rn.f32 	%f114, %f112, %f113, %f54;
	shr.u32 	%r4728, %r4615, 19;
	and.b32  	%r4729, %r4728, 30;
	or.b32  	%r4730, %r4729, %r4619;
	shr.u32 	%r4731, %r4617, 19;
	and.b32  	%r4732, %r4731, 30;
	or.b32  	%r4733, %r4732, %r4619;
	mul.wide.u32 	%rd84, %r4730, 4;
	add.s64 	%rd85, %rd12, %rd84;
	ld.const.f32 	%f115, [%rd85];
	mul.wide.u32 	%rd86, %r4733, 4;
	add.s64 	%rd87, %rd12, %rd86;
	ld.const.f32 	%f116, [%rd87];
	fma.rn.f32 	%f117, %f115, %f116, %f58;
	shr.u32 	%r4734, %r4615, 15;
	and.b32  	%r4735, %r4734, 30;
	or.b32  	%r4736, %r4735, %r4619;
	shr.u32 	%r4737, %r4617, 15;
	and.b32  	%r4738, %r4737, 30;
	or.b32  	%r4739, %r4738, %r4619;
	mul.wide.u32 	%rd88, %r4736, 4;
	add.s64 	%rd89, %rd12, %rd88;
	ld.const.f32 	%f118, [%rd89];
	mul.wide.u32 	%rd90, %r4739, 4;
	add.s64 	%rd91, %rd12, %rd90;
	ld.const.f32 	%f119, [%rd91];
	fma.rn.f32 	%f120, %f118, %f119, %f62;
	shr.u32 	%r4740, %r4615, 11;
	and.b32  	%r4741, %r4740, 30;
	or.b32  	%r4742, %r4741, %r4619;
	shr.u32 	%r4743, %r4617, 11;
	and.b32  	%r4744, %r4743, 30;
	or.b32  	%r4745, %r4744, %r4619;
	mul.wide.u32 	%rd92, %r4742, 4;
	add.s64 	%rd93, %rd12, %rd92;
	ld.const.f32 	%f121, [%rd93];
	mul.wide.u32 	%rd94, %r4745, 4;
	add.s64 	%rd95, %rd12, %rd94;
	ld.const.f32 	%f122, [%rd95];
	fma.rn.f32 	%f123, %f121, %f122, %f66;
	shr.u32 	%r4746, %r4615, 7;
	and.b32  	%r4747, %r4746, 30;
	or.b32  	%r4748, %r4747, %r4619;
	shr.u32 	%r4749, %r4617, 7;
	and.b32  	%r4750, %r4749, 30;
	or.b32  	%r4751, %r4750, %r4619;
	mul.wide.u32 	%rd96, %r4748, 4;
	add.s64 	%rd97, %rd12, %rd96;
	ld.const.f32 	%f124, [%rd97];
	mul.wide.u32 	%rd98, %r4751, 4;
	add.s64 	%rd99, %rd12, %rd98;
	ld.const.f32 	%f125, [%rd99];
	fma.rn.f32 	%f126, %f124, %f125, %f70;
	shr.u32 	%r4752, %r4615, 3;
	and.b32  	%r4753, %r4752, 30;
	or.b32  	%r4754, %r4753, %r4619;
	shr.u32 	%r4755, %r4617, 3;
	and.b32  	%r4756, %r4755, 30;
	or.b32  	%r4757, %r4756, %r4619;
	mul.wide.u32 	%rd100, %r4754, 4;
	add.s64 	%rd101, %rd12, %rd100;
	ld.const.f32 	%f127, [%rd101];
	mul.wide.u32 	%rd102, %r4757, 4;
	add.s64 	%rd103, %rd12, %rd102;
	ld.const.f32 	%f128, [%rd103];
	fma.rn.f32 	%f129, %f127, %f128, %f74;
	shl.b32 	%r4758, %r4615, 1;
	and.b32  	%r4759, %r4758, 30;
	or.b32  	%r4760, %r4759, %r4619;
	shl.b32 	%r4761, %r4617, 1;
	and.b32  	%r4762, %r4761, 30;
	or.b32  	%r4763, %r4762, %r4619;
	mul.wide.u32 	%rd104, %r4760, 4;
	add.s64 	%rd105, %rd12, %rd104;
	ld.const.f32 	%f130, [%rd105];
	mul.wide.u32 	%rd106, %r4763, 4;
	add.s64 	%rd107, %rd12, %rd106;
	ld.const.f32 	%f131, [%rd107];
	fma.rn.f32 	%f132, %f130, %f131, %f78;
	shr.u32 	%r4764, %r4616, 27;
	and.b32  	%r4765, %r4764, 30;
	or.b32  	%r4766, %r4765, %r4619;
	shr.u32 	%r4767, %r4618, 27;
	and.b32  	%r4768, %r4767, 30;
	or.b32  	%r4769, %r4768, %r4619;
	mul.wide.u32 	%rd108, %r4766, 4;
	add.s64 	%rd109, %rd12, %rd108;
	ld.const.f32 	%f133, [%rd109];
	mul.wide.u32 	%rd110, %r4769, 4;
	add.s64 	%rd111, %rd12, %rd110;
	ld.const.f32 	%f134, [%rd111];
	fma.rn.f32 	%f135, %f133, %f134, %f82;
	shr.u32 	%r4770, %r4616, 23;
	and.b32  	%r4771, %r4770, 30;
	or.b32  	%r4772, %r4771, %r4619;
	shr.u32 	%r4773, %r4618, 23;
	and.b32  	%r4774, %r4773, 30;
	or.b32  	%r4775, %r4774, %r4619;
	mul.wide.u32 	%rd112, %r4772, 4;
	add.s64 	%rd113, %rd12, %rd112;
	ld.const.f32 	%f136, [%rd113];
	mul.wide.u32 	%rd114, %r4775, 4;
	add.s64 	%rd115, %rd12, %rd114;
	ld.const.f32 	%f137, [%rd115];
	fma.rn.f32 	%f138, %f136, %f137, %f86;
	shr.u32 	%r4776, %r4616, 19;
	and.b32  	%r4777, %r4776, 30;
	or.b32  	%r4778, %r4777, %r4619;
	shr.u32 	%r4779, %r4618, 19;
	and.b32  	%r4780, %r4779, 30;
	or.b32  	%r4781, %r4780, %r4619;
	mul.wide.u32 	%rd116, %r4778, 4;
	add.s64 	%rd117, %rd12, %rd116;
	ld.const.f32 	%f139, [%rd117];
	mul.wide.u32 	%rd118, %r4781, 4;
	add.s64 	%rd119, %rd12, %rd118;
	ld.const.f32 	%f140, [%rd119];
	fma.rn.f32 	%f141, %f139, %f140, %f90;
	shr.u32 	%r4782, %r4616, 15;
	and.b32  	%r4783, %r4782, 30;
	or.b32  	%r4784, %r4783, %r4619;
	shr.u32 	%r4785, %r4618, 15;
	and.b32  	%r4786, %r4785, 30;
	or.b32  	%r4787, %r4786, %r4619;
	mul.wide.u32 	%rd120, %r4784, 4;
	add.s64 	%rd121, %rd12, %rd120;
	ld.const.f32 	%f142, [%rd121];
	mul.wide.u32 	%rd122, %r4787, 4;
	add.s64 	%rd123, %rd12, %rd122;
	ld.const.f32 	%f143, [%rd123];
	fma.rn.f32 	%f144, %f142, %f143, %f94;
	shr.u32 	%r4788, %r4616, 11;
	and.b32  	%r4789, %r4788, 30;
	or.b32  	%r4790, %r4789, %r4619;
	shr.u32 	%r4791, %r4618, 11;
	and.b32  	%r4792, %r4791, 30;
	or.b32  	%r4793, %r4792, %r4619;
	mul.wide.u32 	%rd124, %r4790, 4;
	add.s64 	%rd125, %rd12, %rd124;
	ld.const.f32 	%f145, [%rd125];
	mul.wide.u32 	%rd126, %r4793, 4;
	add.s64 	%rd127, %rd12, %rd126;
	ld.const.f32 	%f146, [%rd127];
	fma.rn.f32 	%f147, %f145, %f146, %f98;
	shr.u32 	%r4794, %r4616, 7;
	and.b32  	%r4795, %r4794, 30;
	or.b32  	%r4796, %r4795, %r4619;
	shr.u32 	%r4797, %r4618, 7;
	and.b32  	%r4798, %r4797, 30;
	or.b32  	%r4799, %r4798, %r4619;
	mul.wide.u32 	%rd128, %r4796, 4;
	add.s64 	%rd129, %rd12, %rd128;
	ld.const.f32 	%f148, [%rd129];
	mul.wide.u32 	%rd130, %r4799, 4;
	add.s64 	%rd131, %rd12, %rd130;
	ld.const.f32 	%f149, [%rd131];
	fma.rn.f32 	%f150, %f148, %f149, %f102;
	shr.u32 	%r4800, %r4616, 3;
	and.b32  	%r4801, %r4800, 30;
	or.b32  	%r4802, %r4801, %r4619;
	shr.u32 	%r4803, %r4618, 3;
	and.b32  	%r4804, %r4803, 30;
	or.b32  	%r4805, %r4804, %r4619;
	mul.wide.u32 	%rd132, %r4802, 4;
	add.s64 	%rd133, %rd12, %rd132;
	ld.const.f32 	%f151, [%rd133];
	mul.wide.u32 	%rd134, %r4805, 4;
	add.s64 	%rd135, %rd12, %rd134;
	ld.const.f32 	%f152, [%rd135];
	fma.rn.f32 	%f153, %f151, %f152, %f106;
	shl.b32 	%r4806, %r4616, 1;
	and.b32  	%r4807, %r4806, 30;
	or.b32  	%r4808, %r4807, %r4619;
	shl.b32 	%r4809, %r4618, 1;
	and.b32  	%r4810, %r4809, 30;
	or.b32  	%r4811, %r4810, %r4619;
	mul.wide.u32 	%rd136, %r4808, 4;
	add.s64 	%rd137, %rd12, %rd136;
	ld.const.f32 	%f154, [%rd137];
	mul.wide.u32 	%rd138, %r4811, 4;
	add.s64 	%rd139, %rd12, %rd138;
	ld.const.f32 	%f155, [%rd139];
	fma.rn.f32 	%f156, %f154, %f155, %f108;
	mul.f32 	%f157, %f114, 0f3DCCCCCD;
	fma.rn.f32 	%f158, %f111, 0f3F666666, %f157;
	mul.f32 	%f159, %f111, 0f3DCCCCCD;
	fma.rn.f32 	%f160, %f114, 0f3F666666, %f159;
	mul.f32 	%f161, %f117, 0f3DCCCCCD;
	fma.rn.f32 	%f162, %f160, 0f3F666666, %f161;
	mul.f32 	%f163, %f160, 0f3DCCCCCD;
	fma.rn.f32 	%f164, %f117, 0f3F666666, %f163;
	mul.f32 	%f165, %f120, 0f3DCCCCCD;
	fma.rn.f32 	%f166, %f164, 0f3F666666, %f165;
	mul.f32 	%f167, %f164, 0f3DCCCCCD;
	fma.rn.f32 	%f168, %f120, 0f3F666666, %f167;
	mul.f32 	%f169, %f123, 0f3DCCCCCD;
	fma.rn.f32 	%f170, %f168, 0f3F666666, %f169;
	mul.f32 	%f171, %f168, 0f3DCCCCCD;
	fma.rn.f32 	%f172, %f123, 0f3F666666, %f171;
	mul.f32 	%f173, %f126, 0f3DCCCCCD;
	fma.rn.f32 	%f174, %f172, 0f3F666666, %f173;
	mul.f32 	%f175, %f172, 0f3DCCCCCD;
	fma.rn.f32 	%f176, %f126, 0f3F666666, %f175;
	mul.f32 	%f177, %f129, 0f3DCCCCCD;
	fma.rn.f32 	%f178, %f176, 0f3F666666, %f177;
	mul.f32 	%f179, %f176, 0f3DCCCCCD;
	fma.rn.f32 	%f180, %f129, 0f3F666666, %f179;
	mul.f32 	%f181, %f132, 0f3DCCCCCD;
	fma.rn.f32 	%f182, %f180, 0f3F666666, %f181;
	mul.f32 	%f183, %f180, 0f3DCCCCCD;
	fma.rn.f32 	%f184, %f132, 0f3F666666, %f183;
	mul.f32 	%f185, %f135, 0f3DCCCCCD;
	fma.rn.f32 	%f186, %f184, 0f3F666666, %f185;
	mul.f32 	%f187, %f184, 0f3DCCCCCD;
	fma.rn.f32 	%f188, %f135, 0f3F666666, %f187;
	mul.f32 	%f189, %f138, 0f3DCCCCCD;
	fma.rn.f32 	%f190, %f188, 0f3F666666, %f189;
	mul.f32 	%f191, %f188, 0f3DCCCCCD;
	fma.rn.f32 	%f192, %f138, 0f3F666666, %f191;
	mul.f32 	%f193, %f141, 0f3DCCCCCD;
	fma.rn.f32 	%f194, %f192, 0f3F666666, %f193;
	mul.f32 	%f195, %f192, 0f3DCCCCCD;
	fma.rn.f32 	%f196, %f141, 0f3F666666, %f195;
	mul.f32 	%f197, %f144, 0f3DCCCCCD;
	fma.rn.f32 	%f198, %f196, 0f3F666666, %f197;
	mul.f32 	%f199, %f196, 0f3DCCCCCD;
	fma.rn.f32 	%f200, %f144, 0f3F666666, %f199;
	mul.f32 	%f201, %f147, 0f3DCCCCCD;
	fma.rn.f32 	%f202, %f200, 0f3F666666, %f201;
	mul.f32 	%f203, %f200, 0f3DCCCCCD;
	fma.rn.f32 	%f204, %f147, 0f3F666666, %f203;
	mul.f32 	%f205, %f150, 0f3DCCCCCD;
	fma.rn.f32 	%f206, %f204, 0f3F666666, %f205;
	mul.f32 	%f207, %f204, 0f3DCCCCCD;
	fma.rn.f32 	%f208, %f150, 0f3F666666, %f207;
	mul.f32 	%f209, %f153, 0f3DCCCCCD;
	fma.rn.f32 	%f210, %f208, 0f3F666666, %f209;
	mul.f32 	%f211, %f208, 0f3DCCCCCD;
	fma.rn.f32 	%f212, %f153, 0f3F666666, %f211;
	mul.f32 	%f213, %f156, 0f3DCCCCCD;
	fma.rn.f32 	%f214, %f212, 0f3F666666, %f213;
	mul.f32 	%f215, %f212, 0f3DCCCCCD;
	fma.rn.f32 	%f216, %f156, 0f3F666666, %f215;
	abs.f32 	%f217, %f158;
	mul.f32 	%f218, %f217, 0f4038AA3B;
	ex2.approx.ftz.f32 	%f219, %f218;
	add.f32 	%f220, %f219, 0f3F800000;
	rcp.approx.ftz.f32 	%f221, %f220;
	fma.rn.f32 	%f222, %f221, 0fC0000000, 0f3F800000;
	setp.ge.f32 	%p5, %f217, 0f41102CB4;
	selp.f32 	%f223, 0f3F800000, %f222, %p5;
	copysign.f32 	%f224, %f158, %f223;
	mul.f32 	%f225, %f158, %f158;
	fma.rn.f32 	%f226, %f225, 0f3C80F082, 0fBD563CAE;
	fma.rn.f32 	%f227, %f226, %f225, 0f3E085941;
	fma.rn.f32 	%f228, %f227, %f225, 0fBEAAA9ED;
	fma.rn.f32 	%f229, %f228, %f225, 0f00000000;
	fma.rn.f32 	%f230, %f229, %f158, %f158;
	setp.ge.f32 	%p6, %f217, 0f3F19999A;
	selp.f32 	%f231, %f224, %f230, %p6;
	abs.f32 	%f232, %f162;
	mul.f32 	%f233, %f232, 0f4038AA3B;
	ex2.approx.ftz.f32 	%f234, %f233;
	add.f32 	%f235, %f234, 0f3F800000;
	rcp.approx.ftz.f32 	%f236, %f235;
	fma.rn.f32 	%f237, %f236, 0fC0000000, 0f3F800000;
	setp.ge.f32 	%p7, %f232, 0f41102CB4;
	selp.f32 	%f238, 0f3F800000, %f237, %p7;
	copysign.f32 	%f239, %f162, %f238;
	mul.f32 	%f240, %f162, %f162;
	fma.rn.f32 	%f241, %f240, 0f3C80F082, 0fBD563CAE;
	fma.rn.f32 	%f242, %f241, %f240, 0f3E085941;
	fma.rn.f32 	%f243, %f242, %f240, 0fBEAAA9ED;
	fma.rn.f32 	%f244, %f243, %f240, 0f00000000;
	fma.rn.f32 	%f245, %f244, %f162, %f162;
	setp.ge.f32 	%p8, %f232, 0f3F19999A;
	selp.f32 	%f246, %f239, %f245, %p8;
	abs.f32 	%f247, %f166;
	mul.f32 	%f248, %f247, 0f4038AA3B;
	ex2.approx.ftz.f32 	%f249, %f248;
	add.f32 	%f250, %f249, 0f3F800000;
	rcp.approx.ftz.f32 	%f251, %f250;
	fma.rn.f32 	%f252, %f251, 0fC0000000, 0f3F800000;
	setp.ge.f32 	%p9, %f247, 0f41102CB4;
	selp.f32 	%f253, 0f3F800000, %f252, %p9;
	copysign.f32 	%f254, %f166, %f253;
	mul.f32 	%f255, %f166, %f166;
	fma.rn.f32 	%f256, %f255, 0f3C80F082, 0fBD563CAE;
	fma.rn.f32 	%f257, %f256, %f255, 0f3E085941;
	fma.rn.f32 	%f258, %f257, %f255, 0fBEAAA9ED;
	fma.rn.f32 	%f259, %f258, %f255, 0f00000000;
	fma.rn.f32 	%f260, %f259, %f166, %f166;
	setp.ge.f32 	%p10, %f247, 0f3F19999A;
	selp.f32 	%f261, %f254, %f260, %p10;
	abs.f32 	%f262, %f170;
	mul.f32 	%f263, %f262, 0f4038AA3B;
	ex2.approx.ftz.f32 	%f264, %f263;
	add.f32 	%f265, %f264, 0f3F800000;
	rcp.approx.ftz.f32 	%f266, %f265;
	fma.rn.f32 	%f267, %f266, 0fC0000000, 0f3F800000;
	setp.ge.f32 	%p11, %f262, 0f41102CB4;
	selp.f32 	%f268, 0f3F800000, %f267, %p11;
	copysign.f32 	%f269, %f170, %f268;
	mul.f32 	%f270, %f170, %f170;
	fma.rn.f32 	%f271, %f270, 0f3C80F082, 0fBD563CAE;
	fma.rn.f32 	%f272, %f271, %f270, 0f3E085941;
	fma.rn.f32 	%f273, %f272, %f270, 0fBEAAA9ED;
	fma.rn.f32 	%f274, %f273, %f270, 0f00000000;
	fma.rn.f32 	%f275, %f274, %f170, %f170;
	setp.ge.f32 	%p12, %f262, 0f3F19999A;
	selp.f32 	%f276, %f269, %f275, %p12;
	abs.f32 	%f277, %f174;
	mul.f32 	%f278, %f277, 0f4038AA3B;
	ex2.approx.ftz.f32 	%f279, %f278;
	add.f32 	%f280, %f279, 0f3F800000;
	rcp.approx.ftz.f32 	%f281, %f280;
	fma.rn.f32 	%f282, %f281, 0fC0000000, 0f3F800000;
	setp.ge.f32 	%p13, %f277, 0f41102CB4;
	selp.f32 	%f283, 0f3F800000, %f282, %p13;
	copysign.f32 	%f284, %f174, %f283;
	mul.f32 	%f285, %f174, %f174;
	fma.rn.f32 	%f286, %f285, 0f3C80F082, 0fBD563CAE;
	fma.rn.f32 	%f287, %f286, %f285, 0f3E085941;
	fma.rn.f32 	%f288, %f287, %f285, 0fBEAAA9ED;
	fma.rn.f32 	%f289, %f288, %f285, 0f00000000;
	fma.rn.f32 	%f290, %f289, %f174, %f174;
	setp.ge.f32 	%p14, %f277, 0f3F19999A;
	selp.f32 	%f291, %f284, %f290, %p14;
	abs.f32 	%f292, %f178;
	mul.f32 	%f293, %f292, 0f4038AA3B;
	ex2.approx.ftz.f32 	%f294, %f293;
	add.f32 	%f295, %f294, 0f3F800000;
	rcp.approx.ftz.f32 	%f296, %f295;
	fma.rn.f32 	%f297, %f296, 0fC0000000, 0f3F800000;
	setp.ge.f32 	%p15, %f292, 0f41102CB4;
	selp.f32 	%f298, 0f3F800000, %f297, %p15;
	copysign.f32 	%f299, %f178, %f298;
	mul.f32 	%f300, %f178, %f178;
	fma.rn.f32 	%f301, %f300, 0f3C80F082, 0fBD563CAE;
	fma.rn.f32 	%f302, %f301, %f300, 0f3E085941;
	fma.rn.f32 	%f303, %f302, %f300, 0fBEAAA9ED;
	fma.rn.f32 	%f304, %f303, %f300, 0f00000000;
	fma.rn.f32 	%f305, %f304, %f178, %f178;
	setp.ge.f32 	%p16, %f292, 0f3F19999A;
	selp.f32 	%f306, %f299, %f305, %p16;
	abs.f32 	%f307, %f182;
	mul.f32 	%f308, %f307, 0f4038AA3B;
	ex2.approx.ftz.f32 	%f309, %f308;
	add.f32 	%f310, %f309, 0f3F800000;
	rcp.approx.ftz.f32 	%f311, %f310;
	fma.rn.f32 	%f312, %f311, 0fC0000000, 0f3F800000;
	setp.ge.f32 	%p17, %f307, 0f41102CB4;
	selp.f32 	%f313, 0f3F800000, %f312, %p17;
	copysign.f32 	%f314, %f182, %f313;
	mul.f32 	%f315, %f182, %f182;
	fma.rn.f32 	%f316, %f315, 0f3C80F082, 0fBD563CAE;
	fma.rn.f32 	%f317, %f316, %f315, 0f3E085941;
	fma.rn.f32 	%f318, %f317, %f315, 0fBEAAA9ED;
	fma.rn.f32 	%f319, %f318, %f315, 0f00000000;
	fma.rn.f32 	%f320, %f319, %f182, %f182;
	setp.ge.f32 	%p18, %f307, 0f3F19999A;
	selp.f32 	%f321, %f314, %f320, %p18;
	abs.f32 	%f322, %f186;
	mul.f32 	%f323, %f322, 0f4038AA3B;
	ex2.approx.ftz.f32 	%f324, %f323;
	add.f32 	%f325, %f324, 0f3F800000;
	rcp.approx.ftz.f32 	%f326, %f325;
	fma.rn.f32 	%f327, %f326, 0fC0000000, 0f3F800000;
	setp.ge.f32 	%p19, %f322, 0f41102CB4;
	selp.f32 	%f328, 0f3F800000, %f327, %p19;
	copysign.f32 	%f329, %f186, %f328;
	mul.f32 	%f330, %f186, %f186;
	fma.rn.f32 	%f331, %f330, 0f3C80F082, 0fBD563CAE;
	fma.rn.f32 	%f332, %f331, %f330, 0f3E085941;
	fma.rn.f32 	%f333, %f332, %f330, 0fBEAAA9ED;
	fma.rn.f32 	%f334, %f333, %f330, 0f00000000;
	fma.rn.f32 	%f335, %f334, %f186, %f186;
	setp.ge.f32 	%p20, %f322, 0f3F19999A;
	selp.f32 	%f336, %f329, %f335, %p20;
	abs.f32 	%f337, %f190;
	mul.f32 	%f338, %f337, 0f4038AA3B;
	ex2.approx.ftz.f32 	%f339, %f338;
	add.f32 	%f340, %f339, 0f3F800000;
	rcp.approx.ftz.f32 	%f341, %f340;
	fma.rn.f32 	%f342, %f341, 0fC0000000, 0f3F800000;
	setp.ge.f32 	%p21, %f337, 0f41102CB4;
	selp.f32 	%f343, 0f3F800000, %f342, %p21;
	copysign.f32 	%f344, %f190, %f343;
	mul.f32 	%f345, %f190, %f190;
	fma.rn.f32 	%f346, %f345, 0f3C80F082, 0fBD563CAE;
	fma.rn.f32 	%f347, %f346, %f345, 0f3E085941;
	fma.rn.f32 	%f348, %f347, %f345, 0fBEAAA9ED;
	fma.rn.f32 	%f349, %f348, %f345, 0f00000000;
	fma.rn.f32 	%f350, %f349, %f190, %f190;
	setp.ge.f32 	%p22, %f337, 0f3F19999A;
	selp.f32 	%f351, %f344, %f350, %p22;
	abs.f32 	%f352, %f194;
	mul.f32 	%f353, %f352, 0f4038AA3B;
	ex2.approx.ftz.f32 	%f354, %f353;
	add.f32 	%f355, %f354, 0f3F800000;
	rcp.approx.ftz.f32 	%f356, %f355;
	fma.rn.f32 	%f357, %f356, 0fC0000000, 0f3F800000;
	setp.ge.f32 	%p23, %f352, 0f41102CB4;
	selp.f32 	%f358, 0f3F800000, %f357, %p23;
	copysign.f32 	%f359, %f194, %f358;
	mul.f32 	%f360, %f194, %f194;
	fma.rn.f32 	%f361, %f360, 0f3C80F082, 0fBD563CAE;
	fma.rn.f32 	%f362, %f361, %f360, 0f3E085941;
	fma.rn.f32 	%f363, %f362, %f360, 0fBEAAA9ED;
	fma.rn.f32 	%f364, %f363, %f360, 0f00000000;
	fma.rn.f32 	%f365, %f364, %f194, %f194;
	setp.ge.f32 	%p24, %f352, 0f3F19999A;
	selp.f32 	%f366, %f359, %f365, %p24;
	abs.f32 	%f367, %f198;
	mul.f32 	%f368, %f367, 0f4038AA3B;
	ex2.approx.ftz.f32 	%f369, %f368;
	add.f32 	%f370, %f369, 0f3F800000;
	rcp.approx.ftz.f32 	%f371, %f370;
	fma.rn.f32 	%f372, %f371, 0fC0000000, 0f3F800000;
	setp.ge.f32 	%p25, %f367, 0f41102CB4;
	selp.f32 	%f373, 0f3F800000, %f372, %p25;
	copysign.f32 	%f374, %f198, %f373;
	mul.f32 	%f375, %f198, %f198;
	fma.rn.f32 	%f376, %f375, 0f3C80F082, 0fBD563CAE;
	fma.rn.f32 	%f377, %f376, %f375, 0f3E085941;
	fma.rn.f32 	%f378, %f377, %f375, 0fBEAAA9ED;
	fma.rn.f32 	%f379, %f378, %f375, 0f00000000;
	fma.rn.f32 	%f380, %f379, %f198, %f198;
	setp.ge.f32 	%p26, %f367, 0f3F19999A;
	selp.f32 	%f381, %f374, %f380, %p26;
	abs.f32 	%f382, %f202;
	mul.f32 	%f383, %f382, 0f4038AA3B;
	ex2.approx.ftz.f32 	%f384, %f383;
	add.f32 	%f385, %f384, 0f3F800000;
	rcp.approx.ftz.f32 	%f386, %f385;
	fma.rn.f32 	%f387, %f386, 0fC0000000, 0f3F800000;
	setp.ge.f32 	%p27, %f382, 0f41102CB4;
	selp.f32 	%f388, 0f3F800000, %f387, %p27;
	copysign.f32 	%f389, %f202, %f388;
	mul.f32 	%f390, %f202, %f202;
	fma.rn.f32 	%f391, %f390, 0f3C80F082, 0fBD563CAE;
	fma.rn.f32 	%f392, %f391, %f390, 0f3E085941;
	fma.rn.f32 	%f393, %f392, %f390, 0fBEAAA9ED;
	fma.rn.f32 	%f394, %f393, %f390, 0f00000000;
	fma.rn.f32 	%f395, %f394, %f202, %f202;
	setp.ge.f32 	%p28, %f382, 0f3F19999A;
	selp.f32 	%f396, %f389, %f395, %p28;
	abs.f32 	%f397, %f206;
	mul.f32 	%f398, %f397, 0f4038AA3B;
	ex2.approx.ftz.f32 	%f399, %f398;
	add.f32 	%f400, %f399, 0f3F800000;
	rcp.approx.ftz.f32 	%f401, %f400;
	fma.rn.f32 	%f402, %f401, 0fC0000000, 0f3F800000;
	setp.ge.f32 	%p29, %f397, 0f41102CB4;
	selp.f32 	%f403, 0f3F800000, %f402, %p29;
	copysign.f32 	%f404, %f206, %f403;
	mul.f32 	%f405, %f206, %f206;
	fma.rn.f32 	%f406, %f405, 0f3C80F082, 0fBD563CAE;
	fma.rn.f32 	%f407, %f406, %f405, 0f3E085941;
	fma.rn.f32 	%f408, %f407, %f405, 0fBEAAA9ED;
	fma.rn.f32 	%f409, %f408, %f405, 0f00000000;
	fma.rn.f32 	%f410, %f409, %f206, %f206;
	setp.ge.f32 	%p30, %f397, 0f3F19999A;
	selp.f32 	%f411, %f404, %f410, %p30;
	abs.f32 	%f412, %f210;
	mul.f32 	%f413, %f412, 0f4038AA3B;
	ex2.approx.ftz.f32 	%f414, %f413;
	add.f32 	%f415, %f414, 0f3F800000;
	rcp.approx.ftz.f32 	%f416, %f415;
	fma.rn.f32 	%f417, %f416, 0fC0000000, 0f3F800000;
	setp.ge.f32 	%p31, %f412, 0f41102CB4;
	selp.f32 	%f418, 0f3F800000, %f417, %p31;
	copysign.f32 	%f419, %f210, %f418;
	mul.f32 	%f420, %f210, %f210;
	fma.rn.f32 	%f421, %f420, 0f3C80F082, 0fBD563CAE;
	fma.rn.f32 	%f422, %f421, %f420, 0f3E085941;
	fma.rn.f32 	%f423, %f422, %f420, 0fBEAAA9ED;
	fma.rn.f32 	%f424, %f423, %f420, 0f00000000;
	fma.rn.f32 	%f425, %f424, %f210, %f210;
	setp.ge.f32 	%p32, %f412, 0f3F19999A;
	selp.f32 	%f426, %f419, %f425, %p32;
	abs.f32 	%f427, %f214;
	mul.f32 	%f428, %f427, 0f4038AA3B;
	ex2.approx.ftz.f32 	%f429, %f428;
	add.f32 	%f430, %f429, 0f3F800000;
	rcp.approx.ftz.f32 	%f431, %f430;
	fma.rn.f32 	%f432, %f431, 0fC0000000, 0f3F800000;
	setp.ge.f32 	%p33, %f427, 0f41102CB4;
	selp.f32 	%f433, 0f3F800000, %f432, %p33;
	copysign.f32 	%f434, %f214, %f433;
	mul.f32 	%f435, %f214, %f214;
	fma.rn.f32 	%f436, %f435, 0f3C80F082, 0fBD563CAE;
	fma.rn.f32 	%f437, %f436, %f435, 0f3E085941;
	fma.rn.f32 	%f438, %f437, %f435, 0fBEAAA9ED;
	fma.rn.f32 	%f439, %f438, %f435, 0f00000000;
	fma.rn.f32 	%f440, %f439, %f214, %f214;
	setp.ge.f32 	%p34, %f427, 0f3F19999A;
	selp.f32 	%f441, %f434, %f440, %p34;
	abs.f32 	%f442, %f216;
	mul.f32 	%f443, %f442, 0f4038AA3B;
	ex2.approx.ftz.f32 	%f444, %f443;
	add.f32 	%f445, %f444, 0f3F800000;
	rcp.approx.ftz.f32 	%f446, %f445;
	fma.rn.f32 	%f447, %f446, 0fC0000000, 0f3F800000;
	setp.ge.f32 	%p35, %f442, 0f41102CB4;
	selp.f32 	%f448, 0f3F800000, %f447, %p35;
	copysign.f32 	%f449, %f216, %f448;
	mul.f32 	%f450, %f216, %f216;
	fma.rn.f32 	%f451, %f450, 0f3C80F082, 0fBD563CAE;
	fma.rn.f32 	%f452, %f451, %f450, 0f3E085941;
	fma.rn.f32 	%f453, %f452, %f450, 0fBEAAA9ED;
	fma.rn.f32 	%f454, %f453, %f450, 0f00000000;
	fma.rn.f32 	%f455, %f454, %f216, %f216;
	setp.ge.f32 	%p36, %f442, 0f3F19999A;
	selp.f32 	%f456, %f449, %f455, %p36;
	min.f32 	%f457, %f231, 0f3F800000;
	max.f32 	%f458, %f457, 0fBF800000;
	mul.f32 	%f459, %f458, 0f47000000;
	cvt.rzi.s32.f32 	%r4812, %f459;
	min.f32 	%f460, %f246, 0f3F800000;
	max.f32 	%f461, %f460, 0fBF800000;
	mul.f32 	%f462, %f461, 0f47000000;
	cvt.rzi.s32.f32 	%r4813, %f462;
	shr.u32 	%r4814, %r4813, 8;
	min.f32 	%f463, %f261, 0f3F800000;
	max.f32 	%f464, %f463, 0fBF800000;
	mul.f32 	%f465, %f464, 0f47000000;
	cvt.rzi.s32.f32 	%r4815, %f465;
	min.f32 	%f466, %f276, 0f3F800000;
	max.f32 	%f467, %f466, 0fBF800000;
	mul.f32 	%f468, %f467, 0f47000000;
	cvt.rzi.s32.f32 	%r4816, %f468;
	shr.u32 	%r4817, %r4816, 8;
	min.f32 	%f469, %f291, 0f3F800000;
	max.f32 	%f470, %f469, 0fBF800000;
	mul.f32 	%f471, %f470, 0f47000000;
	cvt.rzi.s32.f32 	%r4818, %f471;
	min.f32 	%f472, %f306, 0f3F800000;
	max.f32 	%f473, %f472, 0fBF800000;
	mul.f32 	%f474, %f473, 0f47000000;
	cvt.rzi.s32.f32 	%r4819, %f474;
	shr.u32 	%r4820, %r4819, 8;
	min.f32 	%f475, %f321, 0f3F800000;
	max.f32 	%f476, %f475, 0fBF800000;
	mul.f32 	%f477, %f476, 0f47000000;
	cvt.rzi.s32.f32 	%r4821, %f477;
	min.f32 	%f478, %f336, 0f3F800000;
	max.f32 	%f479, %f478, 0fBF800000;
	mul.f32 	%f480, %f479, 0f47000000;
	cvt.rzi.s32.f32 	%r4822, %f480;
	shr.u32 	%r4823, %r4822, 8;
	min.f32 	%f481, %f351, 0f3F800000;
	max.f32 	%f482, %f481, 0fBF800000;
	mul.f32 	%f483, %f482, 0f47000000;
	cvt.rzi.s32.f32 	%r4824, %f483;
	min.f32 	%f484, %f366, 0f3F800000;
	max.f32 	%f485, %f484, 0fBF800000;
	mul.f32 	%f486, %f485, 0f47000000;
	cvt.rzi.s32.f32 	%r4825, %f486;
	shr.u32 	%r4826, %r4825, 8;
	min.f32 	%f487, %f381, 0f3F800000;
	max.f32 	%f488, %f487, 0fBF800000;
	mul.f32 	%f489, %f488, 0f47000000;
	cvt.rzi.s32.f32 	%r4827, %f489;
	min.f32 	%f490, %f396, 0f3F800000;
	max.f32 	%f491, %f490, 0fBF800000;
	mul.f32 	%f492, %f491, 0f47000000;
	cvt.rzi.s32.f32 	%r4828, %f492;
	shr.u32 	%r4829, %r4828, 8;
	min.f32 	%f493, %f411, 0f3F800000;
	max.f32 	%f494, %f493, 0fBF800000;
	mul.f32 	%f495, %f494, 0f47000000;
	cvt.rzi.s32.f32 	%r4830, %f495;
	min.f32 	%f496, %f426, 0f3F800000;
	max.f32 	%f497, %f496, 0fBF800000;
	mul.f32 	%f498, %f497, 0f47000000;
	cvt.rzi.s32.f32 	%r4831, %f498;
	shr.u32 	%r4832, %r4831, 8;
	min.f32 	%f499, %f441, 0f3F800000;
	max.f32 	%f500, %f499, 0fBF800000;
	mul.f32 	%f501, %f500, 0f47000000;
	cvt.rzi.s32.f32 	%r4833, %f501;
	min.f32 	%f502, %f456, 0f3F800000;
	max.f32 	%f503, %f502, 0fBF800000;
	mul.f32 	%f504, %f503, 0f47000000;
	cvt.rzi.s32.f32 	%r4834, %f504;
	shr.u32 	%r4835, %r4834, 8;
	and.b32  	%r4836, %r4812, 65535;
	prmt.b32 	%r4837, %r4836, 0, 291;
	shl.b32 	%r4838, %r4813, 8;
	and.b32  	%r4839, %r4838, 65280;
	or.b32  	%r4840, %r4837, %r4839;
	and.b32  	%r4841, %r4814, 255;
	or.b32  	%r4842, %r4840, %r4841;
	and.b32  	%r4843, %r4815, 65535;
	prmt.b32 	%r4844, %r4843, 0, 291;
	shl.b32 	%r4845, %r4816, 8;
	and.b32  	%r4846, %r4845, 65280;
	or.b32  	%r4847, %r4844, %r4846;
	and.b32  	%r4848, %r4817, 255;
	or.b32  	%r4849, %r4847, %r4848;
	and.b32  	%r4850, %r4818, 65535;
	prmt.b32 	%r4851, %r4850, 0, 291;
	shl.b32 	%r4852, %r4819, 8;
	and.b32  	%r4853, %r4852, 65280;
	or.b32  	%r4854, %r4851, %r4853;
	and.b32  	%r4855, %r4820, 255;
	or.b32  	%r4856, %r4854, %r4855;
	and.b32  	%r4857, %r4821, 65535;
	prmt.b32 	%r4858, %r4857, 0, 291;
	shl.b32 	%r4859, %r4822, 8;
	and.b32  	%r4860, %r4859, 65280;
	or.b32  	%r4861, %r4858, %r4860;
	and.b32  	%r4862, %r4823, 255;
	or.b32  	%r4863, %r4861, %r4862;
	and.b32  	%r4864, %r4824, 65535;
	prmt.b32 	%r4865, %r4864, 0, 291;
	shl.b32 	%r4866, %r4825, 8;
	and.b32  	%r4867, %r4866, 65280;
	or.b32  	%r4868, %r4865, %r4867;
	and.b32  	%r4869, %r4826, 255;
	or.b32  	%r4870, %r4868, %r4869;
	and.b32  	%r4871, %r4827, 65535;
	prmt.b32 	%r4872, %r4871, 0, 291;
	shl.b32 	%r4873, %r4828, 8;
	and.b32  	%r4874, %r4873, 65280;
	or.b32  	%r4875, %r4872, %r4874;
	and.b32  	%r4876, %r4829, 255;
	or.b32  	%r4877, %r4875, %r4876;
	and.b32  	%r4878, %r4830, 65535;
	prmt.b32 	%r4879, %r4878, 0, 291;
	shl.b32 	%r4880, %r4831, 8;
	and.b32  	%r4881, %r4880, 65280;
	or.b32  	%r4882, %r4879, %r4881;
	and.b32  	%r4883, %r4832, 255;
	or.b32  	%r4884, %r4882, %r4883;
	and.b32  	%r4885, %r4833, 65535;
	prmt.b32 	%r4886, %r4885, 0, 291;
	shl.b32 	%r4887, %r4834, 8;
	and.b32  	%r4888, %r4887, 65280;
	or.b32  	%r4889, %r4886, %r4888;
	and.b32  	%r4890, %r4835, 255;
	or.b32  	%r4891, %r4889, %r4890;
	shf.l.wrap.b32 	%r4892, %r4879, %r4884, 15;
	shf.l.wrap.b32 	%r4893, %r4879, %r4884, 13;
	xor.b32  	%r4894, %r4892, %r4893;
	shr.u32 	%r4895, %r4882, 10;
	xor.b32  	%r4896, %r4894, %r4895;
	add.s32 	%r4897, %r4896, %r4849;
	shf.l.wrap.b32 	%r4898, %r4612, %r4612, 25;
	shf.l.wrap.b32 	%r4899, %r4612, %r4612, 14;
	xor.b32  	%r4900, %r4898, %r4899;
	xor.b32  	%r4901, %r4900, %r4704;
	add.s32 	%r4902, %r4897, %r4611;
	add.s32 	%r4903, %r4902, %r4901;
	shf.l.wrap.b32 	%r4904, %r4886, %r4891, 15;
	shf.l.wrap.b32 	%r4905, %r4886, %r4891, 13;
	xor.b32  	%r4906, %r4904, %r4905;
	shr.u32 	%r4907, %r4889, 10;
	xor.b32  	%r4908, %r4906, %r4907;
	add.s32 	%r4909, %r4908, %r4856;
	shf.l.wrap.b32 	%r4910, %r4613, %r4613, 25;
	shf.l.wrap.b32 	%r4911, %r4613, %r4613, 14;
	xor.b32  	%r4912, %r4910, %r4911;
	xor.b32  	%r4913, %r4912, %r4659;
	add.s32 	%r4914, %r4909, %r4612;
	add.s32 	%r4915, %r4914, %r4913;
	shf.l.wrap.b32 	%r4916, %r4903, %r4903, 15;
	shf.l.wrap.b32 	%r4917, %r4903, %r4903, 13;
	xor.b32  	%r4918, %r4916, %r4917;
	shr.u32 	%r4919, %r4903, 10;
	xor.b32  	%r4920, %r4918, %r4919;
	add.s32 	%r4921, %r4920, %r4863;
	shf.l.wrap.b32 	%r4922, %r4614, %r4614, 25;
	shf.l.wrap.b32 	%r4923, %r4614, %r4614, 14;
	xor.b32  	%r4924, %r4922, %r4923;
	xor.b32  	%r4925, %r4924, %r4707;
	add.s32 	%r4926, %r4921, %r4613;
	add.s32 	%r4927, %r4926, %r4925;
	shf.l.wrap.b32 	%r4928, %r4915, %r4915, 15;
	shf.l.wrap.b32 	%r4929, %r4915, %r4915, 13;
	xor.b32  	%r4930, %r4928, %r4929;
	shr.u32 	%r4931, %r4915, 10;
	xor.b32  	%r4932, %r4930, %r4931;
	add.s32 	%r4933, %r4932, %r4870;
	shf.l.wrap.b32 	%r4934, %r4615, %r4615, 25;
	shf.l.wrap.b32 	%r4935, %r4615, %r4615, 14;
	xor.b32  	%r4936, %r4934, %r4935;
	xor.b32  	%r4937, %r4936, %r4752;
	add.s32 	%r4938, %r4933, %r4614;
	add.s32 	%r4939, %r4938, %r4937;
	shf.l.wrap.b32 	%r4940, %r4927, %r4927, 15;
	shf.l.wrap.b32 	%r4941, %r4927, %r4927, 13;
	xor.b32  	%r4942, %r4940, %r4941;
	shr.u32 	%r4943, %r4927, 10;
	xor.b32  	%r4944, %r4942, %r4943;
	add.s32 	%r4945, %r4944, %r4877;
	shf.l.wrap.b32 	%r4946, %r4616, %r4616, 25;
	shf.l.wrap.b32 	%r4947, %r4616, %r4616, 14;
	xor.b32  	%r4948, %r4946, %r4947;
	xor.b32  	%r4949, %r4948, %r4800;
	add.s32 	%r4950, %r4945, %r4615;
	add.s32 	%r4951, %r4950, %r4949;
	shf.l.wrap.b32 	%r4952, %r4939, %r4939, 15;
	shf.l.wrap.b32 	%r4953, %r4939, %r4939, 13;
	xor.b32  	%r4954, %r4952, %r4953;
	shr.u32 	%r4955, %r4939, 10;
	xor.b32  	%r4956, %r4954, %r4955;
	add.s32 	%r4957, %r4956, %r4884;
	shf.l.wrap.b32 	%r4958, %r4617, %r4617, 25;
	shf.l.wrap.b32 	%r4959, %r4617, %r4617, 14;
	xor.b32  	%r4960, %r4958, %r4959;
	xor.b32  	%r4961, %r4960, %r4755;
	add.s32 	%r4962, %r4957, %r4616;
	add.s32 	%r4963, %r4962, %r4961;
	shf.l.wrap.b32 	%r4964, %r4951, %r4951, 15;
	shf.l.wrap.b32 	%r4965, %r4951, %r4951, 13;
	xor.b32  	%r4966, %r4964, %r4965;
	shr.u32 	%r4967, %r4951, 10;
	xor.b32  	%r4968, %r4966, %r4967;
	add.s32 	%r4969, %r4968, %r4891;
	shf.l.wrap.b32 	%r4970, %r4618, %r4618, 25;
	shf.l.wrap.b32 	%r4971, %r4618, %r4618, 14;
	xor.b32  	%r4972, %r4970, %r4971;
	xor.b32  	%r4973, %r4972, %r4803;
	add.s32 	%r4974, %r4969, %r4617;
	add.s32 	%r4975, %r4974, %r4973;
	shf.l.wrap.b32 	%r4976, %r4963, %r4963, 15;
	shf.l.wrap.b32 	%r4977, %r4963, %r4963, 13;
	xor.b32  	%r4978, %r4976, %r4977;
	shr.u32 	%r4979, %r4963, 10;
	xor.b32  	%r4980, %r4978, %r4979;
	add.s32 	%r4981, %r4980, %r4903;
	shf.l.wrap.b32 	%r4982, %r4842, %r4814, 25;
	shf.l.wrap.b32 	%r4983, %r4837, %r4842, 14;
	xor.b32  	%r4984, %r4982, %r4983;
	shr.u32 	%r4985, %r4842, 3;
	xor.b32  	%r4986, %r4984, %r4985;
	add.s32 	%r4987, %r4981, %r4618;
	add.s32 	%r4988, %r4987, %r4986;
	shf.l.wrap.b32 	%r4989, %r4975, %r4975, 15;
	shf.l.wrap.b32 	%r4990, %r4975, %r4975, 13;
	xor.b32  	%r4991, %r4989, %r4990;
	shr.u32 	%r4992, %r4975, 10;
	xor.b32  	%r4993, %r4991, %r4992;
	add.s32 	%r4994, %r4993, %r4915;
	shf.l.wrap.b32 	%r4995, %r4849, %r4817, 25;
	shf.l.wrap.b32 	%r4996, %r4844, %r4849, 14;
	xor.b32  	%r4997, %r4995, %r4996;
	shr.u32 	%r4998, %r4849, 3;
	xor.b32  	%r4999, %r4997, %r4998;
	add.s32 	%r5000, %r4994, %r4842;
	add.s32 	%r5001, %r5000, %r4999;
	shf.l.wrap.b32 	%r5002, %r4988, %r4988, 15;
	shf.l.wrap.b32 	%r5003, %r4988, %r4988, 13;
	xor.b32  	%r5004, %r5002, %r5003;
	shr.u32 	%r5005, %r4988, 10;
	xor.b32  	%r5006, %r5004, %r5005;
	add.s32 	%r5007, %r5006, %r4927;
	shf.l.wrap.b32 	%r5008, %r4856, %r4820, 25;
	shf.l.wrap.b32 	%r5009, %r4851, %r4856, 14;
	xor.b32  	%r5010, %r5008, %r5009;
	shr.u32 	%r5011, %r4856, 3;
	xor.b32  	%r5012, %r5010, %r5011;
	add.s32 	%r5013, %r5007, %r4849;
	add.s32 	%r5014, %r5013, %r5012;
	shf.l.wrap.b32 	%r5015, %r5001, %r5001, 15;
	shf.l.wrap.b32 	%r5016, %r5001, %r5001, 13;
	xor.b32  	%r5017, %r5015, %r5016;
	shr.u32 	%r5018, %r5001, 10;
	xor.b32  	%r5019, %r5017, %r5018;
	add.s32 	%r5020, %r5019, %r4939;
	shf.l.wrap.b32 	%r5021, %r4863, %r4823, 25;
	shf.l.wrap.b32 	%r5022, %r4858, %r4863, 14;
	xor.b32  	%r5023, %r5021, %r5022;
	shr.u32 	%r5024, %r4863, 3;
	xor.b32  	%r5025, %r5023, %r5024;
	add.s32 	%r5026, %r5020, %r4856;
	add.s32 	%r5027, %r5026, %r5025;
	shf.l.wrap.b32 	%r5028, %r5014, %r5014, 15;
	shf.l.wrap.b32 	%r5029, %r5014, %r5014, 13;
	xor.b32  	%r5030, %r5028, %r5029;
	shr.u32 	%r5031, %r5014, 10;
	xor.b32  	%r5032, %r5030, %r5031;
	add.s32 	%r5033, %r5032, %r4951;
	shf.l.wrap.b32 	%r5034, %r4870, %r4826, 25;
	shf.l.wrap.b32 	%r5035, %r4865, %r4870, 14;
	xor.b32  	%r5036, %r5034, %r5035;
	shr.u32 	%r5037, %r4870, 3;
	xor.b32  	%r5038, %r5036, %r5037;
	add.s32 	%r5039, %r5033, %r4863;
	add.s32 	%r5040, %r5039, %r5038;
	shf.l.wrap.b32 	%r5041, %r5027, %r5027, 15;
	shf.l.wrap.b32 	%r5042, %r5027, %r5027, 13;
	xor.b32  	%r5043, %r5041, %r5042;
	shr.u32 	%r5044, %r5027, 10;
	xor.b32  	%r5045, %r5043, %r5044;
	add.s32 	%r5046, %r5045, %r4963;
	shf.l.wrap.b32 	%r5047, %r4877, %r4829, 25;
	shf.l.wrap.b32 	%r5048, %r4872, %r4877, 14;
	xor.b32  	%r5049, %r5047, %r5048;
	shr.u32 	%r5050, %r4877, 3;
	xor.b32  	%r5051, %r5049, %r5050;
	add.s32 	%r5052, %r5046, %r4870;
	add.s32 	%r5053, %r5052, %r5051;
	shf.l.wrap.b32 	%r5054, %r5040, %r5040, 15;
	shf.l.wrap.b32 	%r5055, %r5040, %r5040, 13;
	xor.b32  	%r5056, %r5054, %r5055;
	shr.u32 	%r5057, %r5040, 10;
	xor.b32  	%r5058, %r5056, %r5057;
	add.s32 	%r5059, %r5058, %r4975;
	shf.l.wrap.b32 	%r5060, %r4884, %r4832, 25;
	shf.l.wrap.b32 	%r5061, %r4879, %r4884, 14;
	xor.b32  	%r5062, %r5060, %r5061;
	shr.u32 	%r5063, %r4884, 3;
	xor.b32  	%r5064, %r5062, %r5063;
	add.s32 	%r5065, %r5059, %r4877;
	add.s32 	%r5066, %r5065, %r5064;
	shf.l.wrap.b32 	%r5067, %r5053, %r5053, 15;
	shf.l.wrap.b32 	%r5068, %r5053, %r5053, 13;
	xor.b32  	%r5069, %r5067, %r5068;
	shr.u32 	%r5070, %r5053, 10;
	xor.b32  	%r5071, %r5069, %r5070;
	add.s32 	%r5072, %r5071, %r4988;
	shf.l.wrap.b32 	%r5073, %r4891, %r4835, 25;
	shf.l.wrap.b32 	%r5074, %r4886, %r4891, 14;
	xor.b32  	%r5075, %r5073, %r5074;
	shr.u32 	%r5076, %r4891, 3;
	xor.b32  	%r5077, %r5075, %r5076;
	add.s32 	%r5078, %r5072, %r4884;
	add.s32 	%r5079, %r5078, %r5077;
	shf.l.wrap.b32 	%r5080, %r5066, %r5066, 15;
	shf.l.wrap.b32 	%r5081, %r5066, %r5066, 13;
	xor.b32  	%r5082, %r5080, %r5081;
	shr.u32 	%r5083, %r5066, 10;
	xor.b32  	%r5084, %r5082, %r5083;
	add.s32 	%r5085, %r5084, %r5001;
	shf.l.wrap.b32 	%r5086, %r4903, %r4903, 25;
	shf.l.wrap.b32 	%r5087, %r4903, %r4903, 14;
	xor.b32  	%r5088, %r5086, %r5087;
	shr.u32 	%r5089, %r4903, 3;
	xor.b32  	%r5090, %r5088, %r5089;
	add.s32 	%r5091, %r5085, %r4891;
	add.s32 	%r5092, %r5091, %r5090;
	shf.l.wrap.b32 	%r5093, %r5079, %r5079, 15;
	shf.l.wrap.b32 	%r5094, %r5079, %r5079, 13;
	xor.b32  	%r5095, %r5093, %r5094;
	shr.u32 	%r5096, %r5079, 10;
	xor.b32  	%r5097, %r5095, %r5096;
	add.s32 	%r5098, %r5097, %r5014;
	shf.l.wrap.b32 	%r5099, %r4915, %r4915, 25;
	shf.l.wrap.b32 	%r5100, %r4915, %r4915, 14;
	xor.b32  	%r5101, %r5099, %r5100;
	shr.u32 	%r5102, %r4915, 3;
	xor.b32  	%r5103, %r5101, %r5102;
	add.s32 	%r5104, %r5098, %r4903;
	add.s32 	%r5105, %r5104, %r5103;
	shf.l.wrap.b32 	%r5106, %r5092, %r5092, 15;
	shf.l.wrap.b32 	%r5107, %r5092, %r5092, 13;
	xor.b32  	%r5108, %r5106, %r5107;
	shr.u32 	%r5109, %r5092, 10;
	xor.b32  	%r5110, %r5108, %r5109;
	add.s32 	%r5111, %r5110, %r5027;
	shf.l.wrap.b32 	%r5112, %r4927, %r4927, 25;
	shf.l.wrap.b32 	%r5113, %r4927, %r4927, 14;
	xor.b32  	%r5114, %r5112, %r5113;
	shr.u32 	%r5115, %r4927, 3;
	xor.b32  	%r5116, %r5114, %r5115;
	add.s32 	%r5117, %r5111, %r4915;
	add.s32 	%r5118, %r5117, %r5116;
	shf.l.wrap.b32 	%r5119, %r5105, %r5105, 15;
	shf.l.wrap.b32 	%r5120, %r5105, %r5105, 13;
	xor.b32  	%r5121, %r5119, %r5120;
	shr.u32 	%r5122, %r5105, 10;
	xor.b32  	%r5123, %r5121, %r5122;
	add.s32 	%r5124, %r5123, %r5040;
	shf.l.wrap.b32 	%r5125, %r4939, %r4939, 25;
	shf.l.wrap.b32 	%r5126, %r4939, %r4939, 14;
	xor.b32  	%r5127, %r5125, %r5126;
	shr.u32 	%r5128, %r4939, 3;
	xor.b32  	%r5129, %r5127, %r5128;
	add.s32 	%r5130, %r5124, %r4927;
	add.s32 	%r5131, %r5130, %r5129;
	shf.l.wrap.b32 	%r5132, %r5118, %r5118, 15;
	shf.l.wrap.b32 	%r5133, %r5118, %r5118, 13;
	xor.b32  	%r5134, %r5132, %r5133;
	shr.u32 	%r5135, %r5118, 10;
	xor.b32  	%r5136, %r5134, %r5135;
	add.s32 	%r5137, %r5136, %r5053;
	shf.l.wrap.b32 	%r5138, %r4951, %r4951, 25;
	shf.l.wrap.b32 	%r5139, %r4951, %r4951, 14;
	xor.b32  	%r5140, %r5138, %r5139;
	shr.u32 	%r5141, %r4951, 3;
	xor.b32  	%r5142, %r5140, %r5141;
	add.s32 	%r5143, %r5137, %r4939;
	add.s32 	%r5144, %r5143, %r5142;
	shf.l.wrap.b32 	%r5145, %r5131, %r5131, 15;
	shf.l.wrap.b32 	%r5146, %r5131, %r5131, 13;
	xor.b32  	%r5147, %r5145, %r5146;
	shr.u32 	%r5148, %r5131, 10;
	xor.b32  	%r5149, %r5147, %r5148;
	add.s32 	%r5150, %r5149, %r5066;
	shf.l.wrap.b32 	%r5151, %r4963, %r4963, 25;
	shf.l.wrap.b32 	%r5152, %r4963, %r4963, 14;
	xor.b32  	%r5153, %r5151, %r5152;
	shr.u32 	%r5154, %r4963, 3;
	xor.b32  	%r5155, %r5153, %r5154;
	add.s32 	%r5156, %r5150, %r4951;
	add.s32 	%r5157, %r5156, %r5155;
	shf.l.wrap.b32 	%r5158, %r5144, %r5144, 15;
	shf.l.wrap.b32 	%r5159, %r5144, %r5144, 13;
	xor.b32  	%r5160, %r5158, %r5159;
	shr.u32 	%r5161, %r5144, 10;
	xor.b32  	%r5162, %r5160, %r5161;
	add.s32 	%r5163, %r5162, %r5079;
	shf.l.wrap.b32 	%r5164, %r4975, %r4975, 25;
	shf.l.wrap.b32 	%r5165, %r4975, %r4975, 14;
	xor.b32  	%r5166, %r5164, %r5165;
	shr.u32 	%r5167, %r4975, 3;
	xor.b32  	%r5168, %r5166, %r5167;
	add.s32 	%r5169, %r5163, %r4963;
	add.s32 	%r5170, %r5169, %r5168;
	shf.l.wrap.b32 	%r5171, %r5157, %r5157, 15;
	shf.l.wrap.b32 	%r5172, %r5157, %r5157, 13;
	xor.b32  	%r5173, %r5171, %r5172;
	shr.u32 	%r5174, %r5157, 10;
	xor.b32  	%r5175, %r5173, %r5174;
	add.s32 	%r5176, %r5175, %r5092;
	shf.l.wrap.b32 	%r5177, %r4988, %r4988, 25;
	shf.l.wrap.b32 	%r5178, %r4988, %r4988, 14;
	xor.b32  	%r5179, %r5177, %r5178;
	shr.u32 	%r5180, %r4988, 3;
	xor.b32  	%r5181, %r5179, %r5180;
	add.s32 	%r5182, %r5176, %r4975;
	add.s32 	%r5183, %r5182, %r5181;
	shf.l.wrap.b32 	%r5184, %r5170, %r5170, 15;
	shf.l.wrap.b32 	%r5185, %r5170, %r5170, 13;
	xor.b32  	%r5186, %r5184, %r5185;
	shr.u32 	%r5187, %r5170, 10;
	xor.b32  	%r5188, %r5186, %r5187;
	add.s32 	%r5189, %r5188, %r5105;
	shf.l.wrap.b32 	%r5190, %r5001, %r5001, 25;
	shf.l.wrap.b32 	%r5191, %r5001, %r5001, 14;
	xor.b32  	%r5192, %r5190, %r5191;
	shr.u32 	%r5193, %r5001, 3;
	xor.b32  	%r5194, %r5192, %r5193;
	add.s32 	%r5195, %r5189, %r4988;
	add.s32 	%r5196, %r5195, %r5194;
	shf.l.wrap.b32 	%r5197, %r5183, %r5183, 15;
	shf.l.wrap.b32 	%r5198, %r5183, %r5183, 13;
	xor.b32  	%r5199, %r5197, %r5198;
	shr.u32 	%r5200, %r5183, 10;
	xor.b32  	%r5201, %r5199, %r5200;
	add.s32 	%r5202, %r5201, %r5118;
	shf.l.wrap.b32 	%r5203, %r5014, %r5014, 25;
	shf.l.wrap.b32 	%r5204, %r5014, %r5014, 14;
	xor.b32  	%r5205, %r5203, %r5204;
	shr.u32 	%r5206, %r5014, 3;
	xor.b32  	%r5207, %r5205, %r5206;
	add.s32 	%r5208, %r5202, %r5001;
	add.s32 	%r5209, %r5208, %r5207;
	shf.l.wrap.b32 	%r5210, %r5196, %r5196, 15;
	shf.l.wrap.b32 	%r5211, %r5196, %r5196, 13;
	xor.b32  	%r5212, %r5210, %r5211;
	shr.u32 	%r5213, %r5196, 10;
	xor.b32  	%r5214, %r5212, %r5213;
	add.s32 	%r5215, %r5214, %r5131;
	shf.l.wrap.b32 	%r5216, %r5027, %r5027, 25;
	shf.l.wrap.b32 	%r5217, %r5027, %r5027, 14;
	xor.b32  	%r5218, %r5216, %r5217;
	shr.u32 	%r5219, %r5027, 3;
	xor.b32  	%r5220, %r5218, %r5219;
	add.s32 	%r5221, %r5215, %r5014;
	add.s32 	%r5222, %r5221, %r5220;
	shf.l.wrap.b32 	%r5223, %r5209, %r5209, 15;
	shf.l.wrap.b32 	%r5224, %r5209, %r5209, 13;
	xor.b32  	%r5225, %r5223, %r5224;
	shr.u32 	%r5226, %r5209, 10;
	xor.b32  	%r5227, %r5225, %r5226;
	add.s32 	%r5228, %r5227, %r5144;
	shf.l.wrap.b32 	%r5229, %r5040, %r5040, 25;
	shf.l.wrap.b32 	%r5230, %r5040, %r5040, 14;
	xor.b32  	%r5231, %r5229, %r5230;
	shr.u32 	%r5232, %r5040, 3;
	xor.b32  	%r5233, %r5231, %r5232;
	add.s32 	%r5234, %r5228, %r5027;
	add.s32 	%r5235, %r5234, %r5233;
	shf.l.wrap.b32 	%r5236, %r5222, %r5222, 15;
	shf.l.wrap.b32 	%r5237, %r5222, %r5222, 13;
	xor.b32  	%r5238, %r5236, %r5237;
	shr.u32 	%r5239, %r5222, 10;
	xor.b32  	%r5240, %r5238, %r5239;
	add.s32 	%r5241, %r5240, %r5157;
	shf.l.wrap.b32 	%r5242, %r5053, %r5053, 25;
	shf.l.wrap.b32 	%r5243, %r5053, %r5053, 14;
	xor.b32  	%r5244, %r5242, %r5243;
	shr.u32 	%r5245, %r5053, 3;
	xor.b32  	%r5246, %r5244, %r5245;
	add.s32 	%r5247, %r5241, %r5040;
	add.s32 	%r5248, %r5247, %r5246;
	shf.l.wrap.b32 	%r5249, %r5235, %r5235, 15;
	shf.l.wrap.b32 	%r5250, %r5235, %r5235, 13;
	xor.b32  	%r5251, %r5249, %r5250;
	shr.u32 	%r5252, %r5235, 10;
	xor.b32  	%r5253, %r5251, %r5252;
	add.s32 	%r5254, %r5253, %r5170;
	shf.l.wrap.b32 	%r5255, %r5066, %r5066, 25;
	shf.l.wrap.b32 	%r5256, %r5066, %r5066, 14;
	xor.b32  	%r5257, %r5255, %r5256;
	shr.u32 	%r5258, %r5066, 3;
	xor.b32  	%r5259, %r5257, %r5258;
	add.s32 	%r5260, %r5254, %r5053;
	add.s32 	%r5261, %r5260, %r5259;
	shf.l.wrap.b32 	%r5262, %r5248, %r5248, 15;
	shf.l.wrap.b32 	%r5263, %r5248, %r5248, 13;
	xor.b32  	%r5264, %r5262, %r5263;
	shr.u32 	%r5265, %r5248, 10;
	xor.b32  	%r5266, %r5264, %r5265;
	add.s32 	%r5267, %r5266, %r5183;
	shf.l.wrap.b32 	%r5268, %r5079, %r5079, 25;
	shf.l.wrap.b32 	%r5269, %r5079, %r5079, 14;
	xor.b32  	%r5270, %r5268, %r5269;
	shr.u32 	%r5271, %r5079, 3;
	xor.b32  	%r5272, %r5270, %r5271;
	add.s32 	%r5273, %r5267, %r5066;
	add.s32 	%r5274, %r5273, %r5272;
	shf.l.wrap.b32 	%r5275, %r5261, %r5261, 15;
	shf.l.wrap.b32 	%r5276, %r5261, %r5261, 13;
	xor.b32  	%r5277, %r5275, %r5276;
	shr.u32 	%r5278, %r5261, 10;
	xor.b32  	%r5279, %r5277, %r5278;
	add.s32 	%r5280, %r5279, %r5196;
	shf.l.wrap.b32 	%r5281, %r5092, %r5092, 25;
	shf.l.wrap.b32 	%r5282, %r5092, %r5092, 14;
	xor.b32  	%r5283, %r5281, %r5282;
	shr.u32 	%r5284, %r5092, 3;
	xor.b32  	%r5285, %r5283, %r5284;
	add.s32 	%r5286, %r5280, %r5079;
	add.s32 	%r5287, %r5286, %r5285;
	shf.l.wrap.b32 	%r5288, %r5274, %r5274, 15;
	shf.l.wrap.b32 	%r5289, %r5274, %r5274, 13;
	xor.b32  	%r5290, %r5288, %r5289;
	shr.u32 	%r5291, %r5274, 10;
	xor.b32  	%r5292, %r5290, %r5291;
	add.s32 	%r5293, %r5292, %r5209;
	shf.l.wrap.b32 	%r5294, %r5105, %r5105, 25;
	shf.l.wrap.b32 	%r5295, %r5105, %r5105, 14;
	xor.b32  	%r5296, %r5294, %r5295;
	shr.u32 	%r5297, %r5105, 3;
	xor.b32  	%r5298, %r5296, %r5297;
	add.s32 	%r5299, %r5293, %r5092;
	add.s32 	%r5300, %r5299, %r5298;
	shf.l.wrap.b32 	%r5301, %r5287, %r5287, 15;
	shf.l.wrap.b32 	%r5302, %r5287, %r5287, 13;
	xor.b32  	%r5303, %r5301, %r5302;
	shr.u32 	%r5304, %r5287, 10;
	xor.b32  	%r5305, %r5303, %r5304;
	add.s32 	%r5306, %r5305, %r5222;
	shf.l.wrap.b32 	%r5307, %r5118, %r5118, 25;
	shf.l.wrap.b32 	%r5308, %r5118, %r5118, 14;
	xor.b32  	%r5309, %r5307, %r5308;
	shr.u32 	%r5310, %r5118, 3;
	xor.b32  	%r5311, %r5309, %r5310;
	add.s32 	%r5312, %r5306, %r5105;
	add.s32 	%r5313, %r5312, %r5311;
	shf.l.wrap.b32 	%r5314, %r5300, %r5300, 15;
	shf.l.wrap.b32 	%r5315, %r5300, %r5300, 13;
	xor.b32  	%r5316, %r5314, %r5315;
	shr.u32 	%r5317, %r5300, 10;
	xor.b32  	%r5318, %r5316, %r5317;
	add.s32 	%r5319, %r5318, %r5235;
	shf.l.wrap.b32 	%r5320, %r5131, %r5131, 25;
	shf.l.wrap.b32 	%r5321, %r5131, %r5131, 14;
	xor.b32  	%r5322, %r5320, %r5321;
	shr.u32 	%r5323, %r5131, 3;
	xor.b32  	%r5324, %r5322, %r5323;
	add.s32 	%r5325, %r5319, %r5118;
	add.s32 	%r5326, %r5325, %r5324;
	shf.l.wrap.b32 	%r5327, %r5313, %r5313, 15;
	shf.l.wrap.b32 	%r5328, %r5313, %r5313, 13;
	xor.b32  	%r5329, %r5327, %r5328;
	shr.u32 	%r5330, %r5313, 10;
	xor.b32  	%r5331, %r5329, %r5330;
	add.s32 	%r5332, %r5331, %r5248;
	shf.l.wrap.b32 	%r5333, %r5144, %r5144, 25;
	shf.l.wrap.b32 	%r5334, %r5144, %r5144, 14;
	xor.b32  	%r5335, %r5333, %r5334;
	shr.u32 	%r5336, %r5144, 3;
	xor.b32  	%r5337, %r5335, %r5336;
	add.s32 	%r5338, %r5332, %r5131;
	add.s32 	%r5339, %r5338, %r5337;
	shf.l.wrap.b32 	%r5340, %r5326, %r5326, 15;
	shf.l.wrap.b32 	%r5341, %r5326, %r5326, 13;
	xor.b32  	%r5342, %r5340, %r5341;
	shr.u32 	%r5343, %r5326, 10;
	xor.b32  	%r5344, %r5342, %r5343;
	add.s32 	%r5345, %r5344, %r5261;
	shf.l.wrap.b32 	%r5346, %r5157, %r5157, 25;
	shf.l.wrap.b32 	%r5347, %r5157, %r5157, 14;
	xor.b32  	%r5348, %r5346, %r5347;
	shr.u32 	%r5349, %r5157, 3;
	xor.b32  	%r5350, %r5348, %r5349;
	add.s32 	%r5351, %r5345, %r5144;
	add.s32 	%r5352, %r5351, %r5350;
	shf.l.wrap.b32 	%r5353, %r5339, %r5339, 15;
	shf.l.wrap.b32 	%r5354, %r5339, %r5339, 13;
	xor.b32  	%r5355, %r5353, %r5354;
	shr.u32 	%r5356, %r5339, 10;
	xor.b32  	%r5357, %r5355, %r5356;
	add.s32 	%r5358, %r5357, %r5274;
	shf.l.wrap.b32 	%r5359, %r5170, %r5170, 25;
	shf.l.wrap.b32 	%r5360, %r5170, %r5170, 14;
	xor.b32  	%r5361, %r5359, %r5360;
	shr.u32 	%r5362, %r5170, 3;
	xor.b32  	%r5363, %r5361, %r5362;
	add.s32 	%r5364, %r5358, %r5157;
	add.s32 	%r5365, %r5364, %r5363;
	shf.l.wrap.b32 	%r5366, %r5352, %r5352, 15;
	shf.l.wrap.b32 	%r5367, %r5352, %r5352, 13;
	xor.b32  	%r5368, %r5366, %r5367;
	shr.u32 	%r5369, %r5352, 10;
	xor.b32  	%r5370, %r5368, %r5369;
	add.s32 	%r5371, %r5370, %r5287;
	shf.l.wrap.b32 	%r5372, %r5183, %r5183, 25;
	shf.l.wrap.b32 	%r5373, %r5183, %r5183, 14;
	xor.b32  	%r5374, %r5372, %r5373;
	shr.u32 	%r5375, %r5183, 3;
	xor.b32  	%r5376, %r5374, %r5375;
	add.s32 	%r5377, %r5371, %r5170;
	add.s32 	%r5378, %r5377, %r5376;
	shf.l.wrap.b32 	%r5379, %r5365, %r5365, 15;
	shf.l.wrap.b32 	%r5380, %r5365, %r5365, 13;
	xor.b32  	%r5381, %r5379, %r5380;
	shr.u32 	%r5382, %r5365, 10;
	xor.b32  	%r5383, %r5381, %r5382;
	add.s32 	%r5384, %r5383, %r5300;
	shf.l.wrap.b32 	%r5385, %r5196, %r5196, 25;
	shf.l.wrap.b32 	%r5386, %r5196, %r5196, 14;
	xor.b32  	%r5387, %r5385, %r5386;
	shr.u32 	%r5388, %r5196, 3;
	xor.b32  	%r5389, %r5387, %r5388;
	add.s32 	%r5390, %r5384, %r5183;
	add.s32 	%r5391, %r5390, %r5389;
	shf.l.wrap.b32 	%r5392, %r5378, %r5378, 15;
	shf.l.wrap.b32 	%r5393, %r5378, %r5378, 13;
	xor.b32  	%r5394, %r5392, %r5393;
	shr.u32 	%r5395, %r5378, 10;
	xor.b32  	%r5396, %r5394, %r5395;
	add.s32 	%r5397, %r5396, %r5313;
	shf.l.wrap.b32 	%r5398, %r5209, %r5209, 25;
	shf.l.wrap.b32 	%r5399, %r5209, %r5209, 14;
	xor.b32  	%r5400, %r5398, %r5399;
	shr.u32 	%r5401, %r5209, 3;
	xor.b32  	%r5402, %r5400, %r5401;
	add.s32 	%r5403, %r5397, %r5196;
	add.s32 	%r5404, %r5403, %r5402;
	shf.l.wrap.b32 	%r5405, %r5391, %r5391, 15;
	shf.l.wrap.b32 	%r5406, %r5391, %r5391, 13;
	xor.b32  	%r5407, %r5405, %r5406;
	shr.u32 	%r5408, %r5391, 10;
	xor.b32  	%r5409, %r5407, %r5408;
	add.s32 	%r5410, %r5409, %r5326;
	shf.l.wrap.b32 	%r5411, %r5222, %r5222, 25;
	shf.l.wrap.b32 	%r5412, %r5222, %r5222, 14;
	xor.b32  	%r5413, %r5411, %r5412;
	shr.u32 	%r5414, %r5222, 3;
	xor.b32  	%r5415, %r5413, %r5414;
	add.s32 	%r5416, %r5410, %r5209;
	add.s32 	%r5417, %r5416, %r5415;
	shf.l.wrap.b32 	%r5418, %r5404, %r5404, 15;
	shf.l.wrap.b32 	%r5419, %r5404, %r5404, 13;
	xor.b32  	%r5420, %r5418, %r5419;
	shr.u32 	%r5421, %r5404, 10;
	xor.b32  	%r5422, %r5420, %r5421;
	add.s32 	%r5423, %r5422, %r5339;
	shf.l.wrap.b32 	%r5424, %r5235, %r5235, 25;
	shf.l.wrap.b32 	%r5425, %r5235, %r5235, 14;
	xor.b32  	%r5426, %r5424, %r5425;
	shr.u32 	%r5427, %r5235, 3;
	xor.b32  	%r5428, %r5426, %r5427;
	add.s32 	%r5429, %r5423, %r5222;
	add.s32 	%r5430, %r5429, %r5428;
	shf.l.wrap.b32 	%r5431, %r5417, %r5417, 15;
	shf.l.wrap.b32 	%r5432, %r5417, %r5417, 13;
	xor.b32  	%r5433, %r5431, %r5432;
	shr.u32 	%r5434, %r5417, 10;
	xor.b32  	%r5435, %r5433, %r5434;
	add.s32 	%r5436, %r5435, %r5352;
	shf.l.wrap.b32 	%r5437, %r5248, %r5248, 25;
	shf.l.wrap.b32 	%r5438, %r5248, %r5248, 14;
	xor.b32  	%r5439, %r5437, %r5438;
	shr.u32 	%r5440, %r5248, 3;
	xor.b32  	%r5441, %r5439, %r5440;
	add.s32 	%r5442, %r5436, %r5235;
	add.s32 	%r5443, %r5442, %r5441;
	shf.l.wrap.b32 	%r5444, %r5430, %r5430, 15;
	shf.l.wrap.b32 	%r5445, %r5430, %r5430, 13;
	xor.b32  	%r5446, %r5444, %r5445;
	shr.u32 	%r5447, %r5430, 10;
	xor.b32  	%r5448, %r5446, %r5447;
	add.s32 	%r5449, %r5448, %r5365;
	shf.l.wrap.b32 	%r5450, %r5261, %r5261, 25;
	shf.l.wrap.b32 	%r5451, %r5261, %r5261, 14;
	xor.b32  	%r5452, %r5450, %r5451;
	shr.u32 	%r5453, %r5261, 3;
	xor.b32  	%r5454, %r5452, %r5453;
	add.s32 	%r5455, %r5449, %r5248;
	add.s32 	%r5456, %r5455, %r5454;
	shf.l.wrap.b32 	%r5457, %r5443, %r5443, 15;
	shf.l.wrap.b32 	%r5458, %r5443, %r5443, 13;
	xor.b32  	%r5459, %r5457, %r5458;
	shr.u32 	%r5460, %r5443, 10;
	xor.b32  	%r5461, %r5459, %r5460;
	add.s32 	%r5462, %r5461, %r5378;
	shf.l.wrap.b32 	%r5463, %r5274, %r5274, 25;
	shf.l.wrap.b32 	%r5464, %r5274, %r5274, 14;
	xor.b32  	%r5465, %r5463, %r5464;
	shr.u32 	%r5466, %r5274, 3;
	xor.b32  	%r5467, %r5465, %r5466;
	add.s32 	%r5468, %r5462, %r5261;
	add.s32 	%r5469, %r5468, %r5467;
	shf.l.wrap.b32 	%r5470, %r5456, %r5456, 15;
	shf.l.wrap.b32 	%r5471, %r5456, %r5456, 13;
	xor.b32  	%r5472, %r5470, %r5471;
	shr.u32 	%r5473, %r5456, 10;
	xor.b32  	%r5474, %r5472, %r5473;
	add.s32 	%r5475, %r5474, %r5391;
	shf.l.wrap.b32 	%r5476, %r5287, %r5287, 25;
	shf.l.wrap.b32 	%r5477, %r5287, %r5287, 14;
	xor.b32  	%r5478, %r5476, %r5477;
	shr.u32 	%r5479, %r5287, 3;
	xor.b32  	%r5480, %r5478, %r5479;
	add.s32 	%r5481, %r5475, %r5274;
	add.s32 	%r5482, %r5481, %r5480;
	shf.l.wrap.b32 	%r5483, %r5469, %r5469, 15;
	shf.l.wrap.b32 	%r5484, %r5469, %r5469, 13;
	xor.b32  	%r5485, %r5483, %r5484;
	shr.u32 	%r5486, %r5469, 10;
	xor.b32  	%r5487, %r5485, %r5486;
	add.s32 	%r5488, %r5487, %r5404;
	shf.l.wrap.b32 	%r5489, %r5300, %r5300, 25;
	shf.l.wrap.b32 	%r5490, %r5300, %r5300, 14;
	xor.b32  	%r5491, %r5489, %r5490;
	shr.u32 	%r5492, %r5300, 3;
	xor.b32  	%r5493, %r5491, %r5492;
	add.s32 	%r5494, %r5488, %r5287;
	add.s32 	%r5495, %r5494, %r5493;
	shf.l.wrap.b32 	%r5496, %r5482, %r5482, 15;
	shf.l.wrap.b32 	%r5497, %r5482, %r5482, 13;
	xor.b32  	%r5498, %r5496, %r5497;
	shr.u32 	%r5499, %r5482, 10;
	xor.b32  	%r5500, %r5498, %r5499;
	add.s32 	%r5501, %r5500, %r5417;
	shf.l.wrap.b32 	%r5502, %r5313, %r5313, 25;
	shf.l.wrap.b32 	%r5503, %r5313, %r5313, 14;
	xor.b32  	%r5504, %r5502, %r5503;
	shr.u32 	%r5505, %r5313, 3;
	xor.b32  	%r5506, %r5504, %r5505;
	add.s32 	%r5507, %r5501, %r5300;
	add.s32 	%r5508, %r5507, %r5506;
	add.s32 	%r5509, %r808, %r4611;
	add.s32 	%r5510, %r5509, %r55;
	add.s32 	%r5511, %r819, %r5509;
	shf.l.wrap.b32 	%r5512, %r5510, %r5510, 26;
	shf.l.wrap.b32 	%r5513, %r5510, %r5510, 21;
	xor.b32  	%r5514, %r5512, %r5513;
	shf.l.wrap.b32 	%r5515, %r5510, %r5510, 7;
	xor.b32  	%r5516, %r5514, %r5515;
	and.b32  	%r5517, %r5510, %r56;
	not.b32 	%r5518, %r5510;
	and.b32  	%r5519, %r57, %r5518;
	or.b32  	%r5520, %r5517, %r5519;
	add.s32 	%r5521, %r5520, %r58;
	add.s32 	%r5522, %r5521, %r5516;
	add.s32 	%r5523, %r5522, %r831;
	add.s32 	%r5524, %r5523, %r4612;
	shf.l.wrap.b32 	%r5525, %r5511, %r5511, 30;
	shf.l.wrap.b32 	%r5526, %r5511, %r5511, 19;
	xor.b32  	%r5527, %r5525, %r5526;
	shf.l.wrap.b32 	%r5528, %r5511, %r5511, 10;
	xor.b32  	%r5529, %r5527, %r5528;
	and.b32  	%r5530, %r5511, %r841;
	xor.b32  	%r5531, %r5530, %r843;
	add.s32 	%r5532, %r5529, %r5531;
	add.s32 	%r5533, %r5524, %r54;
	add.s32 	%r5534, %r5532, %r5524;
	shf.l.wrap.b32 	%r5535, %r5533, %r5533, 26;
	shf.l.wrap.b32 	%r5536, %r5533, %r5533, 21;
	xor.b32  	%r5537, %r5535, %r5536;
	shf.l.wrap.b32 	%r5538, %r5533, %r5533, 7;
	xor.b32  	%r5539, %r5537, %r5538;
	and.b32  	%r5540, %r5533, %r5510;
	not.b32 	%r5541, %r5533;
	and.b32  	%r5542, %r56, %r5541;
	or.b32  	%r5543, %r5540, %r5542;
	add.s32 	%r5544, %r5543, %r57;
	add.s32 	%r5545, %r5544, %r5539;
	add.s32 	%r5546, %r5545, %r857;
	add.s32 	%r5547, %r5546, %r4613;
	shf.l.wrap.b32 	%r5548, %r5534, %r5534, 30;
	shf.l.wrap.b32 	%r5549, %r5534, %r5534, 19;
	xor.b32  	%r5550, %r5548, %r5549;
	shf.l.wrap.b32 	%r5551, %r5534, %r5534, 10;
	xor.b32  	%r5552, %r5550, %r5551;
	xor.b32  	%r5553, %r5511, %r52;
	and.b32  	%r5554, %r5534, %r5553;
	and.b32  	%r5555, %r5511, %r52;
	xor.b32  	%r5556, %r5554, %r5555;
	add.s32 	%r5557, %r5552, %r5556;
	add.s32 	%r5558, %r5547, %r53;
	add.s32 	%r5559, %r5557, %r5547;
	shf.l.wrap.b32 	%r5560, %r5558, %r5558, 26;
	shf.l.wrap.b32 	%r5561, %r5558, %r5558, 21;
	xor.b32  	%r5562, %r5560, %r5561;
	shf.l.wrap.b32 	%r5563, %r5558, %r5558, 7;
	xor.b32  	%r5564, %r5562, %r5563;
	and.b32  	%r5565, %r5558, %r5533;
	not.b32 	%r5566, %r5558;
	and.b32  	%r5567, %r5510, %r5566;
	or.b32  	%r5568, %r5565, %r5567;
	add.s32 	%r5569, %r5568, %r56;
	add.s32 	%r5570, %r5569, %r5564;
	add.s32 	%r5571, %r5570, %r883;
	add.s32 	%r5572, %r5571, %r4614;
	shf.l.wrap.b32 	%r5573, %r5559, %r5559, 30;
	shf.l.wrap.b32 	%r5574, %r5559, %r5559, 19;
	xor.b32  	%r5575, %r5573, %r5574;
	shf.l.wrap.b32 	%r5576, %r5559, %r5559, 10;
	xor.b32  	%r5577, %r5575, %r5576;
	xor.b32  	%r5578, %r5534, %r5511;
	and.b32  	%r5579, %r5559, %r5578;
	and.b32  	%r5580, %r5534, %r5511;
	xor.b32  	%r5581, %r5579, %r5580;
	add.s32 	%r5582, %r5577, %r5581;
	add.s32 	%r5583, %r5572, %r52;
	add.s32 	%r5584, %r5582, %r5572;
	shf.l.wrap.b32 	%r5585, %r5583, %r5583, 26;
	shf.l.wrap.b32 	%r5586, %r5583, %r5583, 21;
	xor.b32  	%r5587, %r5585, %r5586;
	shf.l.wrap.b32 	%r5588, %r5583, %r5583, 7;
	xor.b32  	%r5589, %r5587, %r5588;
	and.b32  	%r5590, %r5583, %r5558;
	not.b32 	%r5591, %r5583;
	and.b32  	%r5592, %r5533, %r5591;
	or.b32  	%r5593, %r5590, %r5592;
	add.s32 	%r5594, %r5593, %r5510;
	add.s32 	%r5595, %r5594, %r5589;
	add.s32 	%r5596, %r5595, %r909;
	add.s32 	%r5597, %r5596, %r4615;
	shf.l.wrap.b32 	%r5598, %r5584, %r5584, 30;
	shf.l.wrap.b32 	%r5599, %r5584, %r5584, 19;
	xor.b32  	%r5600, %r5598, %r5599;
	shf.l.wrap.b32 	%r5601, %r5584, %r5584, 10;
	xor.b32  	%r5602, %r5600, %r5601;
	xor.b32  	%r5603, %r5559, %r5534;
	and.b32  	%r5604, %r5584, %r5603;
	and.b32  	%r5605, %r5559, %r5534;
	xor.b32  	%r5606, %r5604, %r5605;
	add.s32 	%r5607, %r5602, %r5606;
	add.s32 	%r5608, %r5597, %r5511;
	add.s32 	%r5609, %r5607, %r5597;
	shf.l.wrap.b32 	%r5610, %r5608, %r5608, 26;
	shf.l.wrap.b32 	%r5611, %r5608, %r5608, 21;
	xor.b32  	%r5612, %r5610, %r5611;
	shf.l.wrap.b32 	%r5613, %r5608, %r5608, 7;
	xor.b32  	%r5614, %r5612, %r5613;
	and.b32  	%r5615, %r5608, %r5583;
	not.b32 	%r5616, %r5608;
	and.b32  	%r5617, %r5558, %r5616;
	or.b32  	%r5618, %r5615, %r5617;
	add.s32 	%r5619, %r5618, %r5533;
	add.s32 	%r5620, %r5619, %r5614;
	add.s32 	%r5621, %r5620, %r935;
	add.s32 	%r5622, %r5621, %r4616;
	shf.l.wrap.b32 	%r5623, %r5609, %r5609, 30;
	shf.l.wrap.b32 	%r5624, %r5609, %r5609, 19;
	xor.b32  	%r5625, %r5623, %r5624;
	shf.l.wrap.b32 	%r5626, %r5609, %r5609, 10;
	xor.b32  	%r5627, %r5625, %r5626;
	xor.b32  	%r5628, %r5584, %r5559;
	and.b32  	%r5629, %r5609, %r5628;
	and.b32  	%r5630, %r5584, %r5559;
	xor.b32  	%r5631, %r5629, %r5630;
	add.s32 	%r5632, %r5627, %r5631;
	add.s32 	%r5633, %r5622, %r5534;
	add.s32 	%r5634, %r5632, %r5622;
	shf.l.wrap.b32 	%r5635, %r5633, %r5633, 26;
	shf.l.wrap.b32 	%r5636, %r5633, %r5633, 21;
	xor.b32  	%r5637, %r5635, %r5636;
	shf.l.wrap.b32 	%r5638, %r5633, %r5633, 7;
	xor.b32  	%r5639, %r5637, %r5638;
	and.b32  	%r5640, %r5633, %r5608;
	not.b32 	%r5641, %r5633;
	and.b32  	%r5642, %r5583, %r5641;
	or.b32  	%r5643, %r5640, %r5642;
	add.s32 	%r5644, %r5643, %r5558;
	add.s32 	%r5645, %r5644, %r5639;
	add.s32 	%r5646, %r5645, %r961;
	add.s32 	%r5647, %r5646, %r4617;
	shf.l.wrap.b32 	%r5648, %r5634, %r5634, 30;
	shf.l.wrap.b32 	%r5649, %r5634, %r5634, 19;
	xor.b32  	%r5650, %r5648, %r5649;
	shf.l.wrap.b32 	%r5651, %r5634, %r5634, 10;
	xor.b32  	%r5652, %r5650, %r5651;
	xor.b32  	%r5653, %r5609, %r5584;
	and.b32  	%r5654, %r5634, %r5653;
	and.b32  	%r5655, %r5609, %r5584;
	xor.b32  	%r5656, %r5654, %r5655;
	add.s32 	%r5657, %r5652, %r5656;
	add.s32 	%r5658, %r5647, %r5559;
	add.s32 	%r5659, %r5657, %r5647;
	shf.l.wrap.b32 	%r5660, %r5658, %r5658, 26;
	shf.l.wrap.b32 	%r5661, %r5658, %r5658, 21;
	xor.b32  	%r5662, %r5660, %r5661;
	shf.l.wrap.b32 	%r5663, %r5658, %r5658, 7;
	xor.b32  	%r5664, %r5662, %r5663;
	and.b32  	%r5665, %r5658, %r5633;
	not.b32 	%r5666, %r5658;
	and.b32  	%r5667, %r5608, %r5666;
	or.b32  	%r5668, %r5665, %r5667;
	add.s32 	%r5669, %r5668, %r5583;
	add.s32 	%r5670, %r5669, %r5664;
	add.s32 	%r5671, %r5670, %r987;
	add.s32 	%r5672, %r5671, %r4618;
	shf.l.wrap.b32 	%r5673, %r5659, %r5659, 30;
	shf.l.wrap.b32 	%r5674, %r5659, %r5659, 19;
	xor.b32  	%r5675, %r5673, %r5674;
	shf.l.wrap.b32 	%r5676, %r5659, %r5659, 10;
	xor.b32  	%r5677, %r5675, %r5676;
	xor.b32  	%r5678, %r5634, %r5609;
	and.b32  	%r5679, %r5659, %r5678;
	and.b32  	%r5680, %r5634, %r5609;
	xor.b32  	%r5681, %r5679, %r5680;
	add.s32 	%r5682, %r5677, %r5681;
	add.s32 	%r5683, %r5672, %r5584;
	add.s32 	%r5684, %r5682, %r5672;
	shf.l.wrap.b32 	%r5685, %r5683, %r5683, 26;
	shf.l.wrap.b32 	%r5686, %r5683, %r5683, 21;
	xor.b32  	%r5687, %r5685, %r5686;
	shf.l.wrap.b32 	%r5688, %r5683, %r5683, 7;
	xor.b32  	%r5689, %r5687, %r5688;
	and.b32  	%r5690, %r5683, %r5658;
	not.b32 	%r5691, %r5683;
	and.b32  	%r5692, %r5633, %r5691;
	or.b32  	%r5693, %r5690, %r5692;
	add.s32 	%r5694, %r5693, %r5608;
	add.s32 	%r5695, %r5694, %r5689;
	add.s32 	%r5696, %r5695, %r1013;
	add.s32 	%r5697, %r5696, %r4842;
	shf.l.wrap.b32 	%r5698, %r5684, %r5684, 30;
	shf.l.wrap.b32 	%r5699, %r5684, %r5684, 19;
	xor.b32  	%r5700, %r5698, %r5699;
	shf.l.wrap.b32 	%r5701, %r5684, %r5684, 10;
	xor.b32  	%r5702, %r5700, %r5701;
	xor.b32  	%r5703, %r5659, %r5634;
	and.b32  	%r5704, %r5684, %r5703;
	and.b32  	%r5705, %r5659, %r5634;
	xor.b32  	%r5706, %r5704, %r5705;
	add.s32 	%r5707, %r5702, %r5706;
	add.s32 	%r5708, %r5697, %r5609;
	add.s32 	%r5709, %r5707, %r5697;
	shf.l.wrap.b32 	%r5710, %r5708, %r5708, 26;
	shf.l.wrap.b32 	%r5711, %r5708, %r5708, 21;
	xor.b32  	%r5712, %r5710, %r5711;
	shf.l.wrap.b32 	%r5713, %r5708, %r5708, 7;
	xor.b32  	%r5714, %r5712, %r5713;
	and.b32  	%r5715, %r5708, %r5683;
	not.b32 	%r5716, %r5708;
	and.b32  	%r5717, %r5658, %r5716;
	or.b32  	%r5718, %r5715, %r5717;
	add.s32 	%r5719, %r5718, %r5633;
	add.s32 	%r5720, %r5719, %r5714;
	add.s32 	%r5721, %r5720, %r1039;
	add.s32 	%r5722, %r5721, %r4849;
	shf.l.wrap.b32 	%r5723, %r5709, %r5709, 30;
	shf.l.wrap.b32 	%r5724, %r5709, %r5709, 19;
	xor.b32  	%r5725, %r5723, %r5724;
	shf.l.wrap.b32 	%r5726, %r5709, %r5709, 10;
	xor.b32  	%r5727, %r5725, %r5726;
	xor.b32  	%r5728, %r5684, %r5659;
	and.b32  	%r5729, %r5709, %r5728;
	and.b32  	%r5730, %r5684, %r5659;
	xor.b32  	%r5731, %r5729, %r5730;
	add.s32 	%r5732, %r5727, %r5731;
	add.s32 	%r5733, %r5722, %r5634;
	add.s32 	%r5734, %r5732, %r5722;
	shf.l.wrap.b32 	%r5735, %r5733, %r5733, 26;
	shf.l.wrap.b32 	%r5736, %r5733, %r5733, 21;
	xor.b32  	%r5737, %r5735, %r5736;
	shf.l.wrap.b32 	%r5738, %r5733, %r5733, 7;
	xor.b32  	%r5739, %r5737, %r5738;
	and.b32  	%r5740, %r5733, %r5708;
	not.b32 	%r5741, %r5733;
	and.b32  	%r5742, %r5683, %r5741;
	or.b32  	%r5743, %r5740, %r5742;
	add.s32 	%r5744, %r5743, %r5658;
	add.s32 	%r5745, %r5744, %r5739;
	add.s32 	%r5746, %r5745, %r1065;
	add.s32 	%r5747, %r5746, %r4856;
	shf.l.wrap.b32 	%r5748, %r5734, %r5734, 30;
	shf.l.wrap.b32 	%r5749, %r5734, %r5734, 19;
	xor.b32  	%r5750, %r5748, %r5749;
	shf.l.wrap.b32 	%r5751, %r5734, %r5734, 10;
	xor.b32  	%r5752, %r5750, %r5751;
	xor.b32  	%r5753, %r5709, %r5684;
	and.b32  	%r5754, %r5734, %r5753;
	and.b32  	%r5755, %r5709, %r5684;
	xor.b32  	%r5756, %r5754, %r5755;
	add.s32 	%r5757, %r5752, %r5756;
	add.s32 	%r5758, %r5747, %r5659;
	add.s32 	%r5759, %r5757, %r5747;
	shf.l.wrap.b32 	%r5760, %r5758, %r5758, 26;
	shf.l.wrap.b32 	%r5761, %r5758, %r5758, 21;
	xor.b32  	%r5762, %r5760, %r5761;
	shf.l.wrap.b32 	%r5763, %r5758, %r5758, 7;
	xor.b32  	%r5764, %r5762, %r5763;
	and.b32  	%r5765, %r5758, %r5733;
	not.b32 	%r5766, %r5758;
	and.b32  	%r5767, %r5708, %r5766;
	or.b32  	%r5768, %r5765, %r5767;
	add.s32 	%r5769, %r5768, %r5683;
	add.s32 	%r5770, %r5769, %r5764;
	add.s32 	%r5771, %r5770, %r1091;
	add.s32 	%r5772, %r5771, %r4863;
	shf.l.wrap.b32 	%r5773, %r5759, %r5759, 30;
	shf.l.wrap.b32 	%r5774, %r5759, %r5759, 19;
	xor.b32  	%r5775, %r5773, %r5774;
	shf.l.wrap.b32 	%r5776, %r5759, %r5759, 10;
	xor.b32  	%r5777, %r5775, %r5776;
	xor.b32  	%r5778, %r5734, %r5709;
	and.b32  	%r5779, %r5759, %r5778;
	and.b32  	%r5780, %r5734, %r5709;
	xor.b32  	%r5781, %r5779, %r5780;
	add.s32 	%r5782, %r5777, %r5781;
	add.s32 	%r5783, %r5772, %r5684;
	add.s32 	%r5784, %r5782, %r5772;
	shf.l.wrap.b32 	%r5785, %r5783, %r5783, 26;
	shf.l.wrap.b32 	%r5786, %r5783, %r5783, 21;
	xor.b32  	%r5787, %r5785, %r5786;
	shf.l.wrap.b32 	%r5788, %r5783, %r5783, 7;
	xor.b32  	%r5789, %r5787, %r5788;
	and.b32  	%r5790, %r5783, %r5758;
	not.b32 	%r5791, %r5783;
	and.b32  	%r5792, %r5733, %r5791;
	or.b32  	%r5793, %r5790, %r5792;
	add.s32 	%r5794, %r5793, %r5708;
	add.s32 	%r5795, %r5794, %r5789;
	add.s32 	%r5796, %r5795, %r1117;
	add.s32 	%r5797, %r5796, %r4870;
	shf.l.wrap.b32 	%r5798, %r5784, %r5784, 30;
	shf.l.wrap.b32 	%r5799, %r5784, %r5784, 19;
	xor.b32  	%r5800, %r5798, %r5799;
	shf.l.wrap.b32 	%r5801, %r5784, %r5784, 10;
	xor.b32  	%r5802, %r5800, %r5801;
	xor.b32  	%r5803, %r5759, %r5734;
	and.b32  	%r5804, %r5784, %r5803;
	and.b32  	%r5805, %r5759, %r5734;
	xor.b32  	%r5806, %r5804, %r5805;
	add.s32 	%r5807, %r5802, %r5806;
	add.s32 	%r5808, %r5797, %r5709;
	add.s32 	%r5809, %r5807, %r5797;
	shf.l.wrap.b32 	%r5810, %r5808, %r5808, 26;
	shf.l.wrap.b32 	%r5811, %r5808, %r5808, 21;
	xor.b32  	%r5812, %r5810, %r5811;
	shf.l.wrap.b32 	%r5813, %r5808, %r5808, 7;
	xor.b32  	%r5814, %r5812, %r5813;
	and.b32  	%r5815, %r5808, %r5783;
	not.b32 	%r5816, %r5808;
	and.b32  	%r5817, %r5758, %r5816;
	or.b32  	%r5818, %r5815, %r5817;
	add.s32 	%r5819, %r5818, %r5733;
	add.s32 	%r5820, %r5819, %r5814;
	add.s32 	%r5821, %r5820, %r1143;
	add.s32 	%r5822, %r5821, %r4877;
	shf.l.wrap.b32 	%r5823, %r5809, %r5809, 30;
	shf.l.wrap.b32 	%r5824, %r5809, %r5809, 19;
	xor.b32  	%r5825, %r5823, %r5824;
	shf.l.wrap.b32 	%r5826, %r5809, %r5809, 10;
	xor.b32  	%r5827, %r5825, %r5826;
	xor.b32  	%r5828, %r5784, %r5759;
	and.b32  	%r5829, %r5809, %r5828;
	and.b32  	%r5830, %r5784, %r5759;
	xor.b32  	%r5831, %r5829, %r5830;
	add.s32 	%r5832, %r5827, %r5831;
	add.s32 	%r5833, %r5822, %r5734;
	add.s32 	%r5834, %r5832, %r5822;
	shf.l.wrap.b32 	%r5835, %r5833, %r5833, 26;
	shf.l.wrap.b32 	%r5836, %r5833, %r5833, 21;
	xor.b32  	%r5837, %r5835, %r5836;
	shf.l.wrap.b32 	%r5838, %r5833, %r5833, 7;
	xor.b32  	%r5839, %r5837, %r5838;
	and.b32  	%r5840, %r5833, %r5808;
	not.b32 	%r5841, %r5833;
	and.b32  	%r5842, %r5783, %r5841;
	or.b32  	%r5843, %r5840, %r5842;
	add.s32 	%r5844, %r5843, %r5758;
	add.s32 	%r5845, %r5844, %r5839;
	add.s32 	%r5846, %r5845, %r1169;
	add.s32 	%r5847, %r5846, %r4884;
	shf.l.wrap.b32 	%r5848, %r5834, %r5834, 30;
	shf.l.wrap.b32 	%r5849, %r5834, %r5834, 19;
	xor.b32  	%r5850, %r5848, %r5849;
	shf.l.wrap.b32 	%r5851, %r5834, %r5834, 10;
	xor.b32  	%r5852, %r5850, %r5851;
	xor.b32  	%r5853, %r5809, %r5784;
	and.b32  	%r5854, %r5834, %r5853;
	and.b32  	%r5855, %r5809, %r5784;
	xor.b32  	%r5856, %r5854, %r5855;
	add.s32 	%r5857, %r5852, %r5856;
	add.s32 	%r5858, %r5847, %r5759;
	add.s32 	%r5859, %r5857, %r5847;
	shf.l.wrap.b32 	%r5860, %r5858, %r5858, 26;
	shf.l.wrap.b32 	%r5861, %r5858, %r5858, 21;
	xor.b32  	%r5862, %r5860, %r5861;
	shf.l.wrap.b32 	%r5863, %r5858, %r5858, 7;
	xor.b32  	%r5864, %r5862, %r5863;
	and.b32  	%r5865, %r5858, %r5833;
	not.b32 	%r5866, %r5858;
	and.b32  	%r5867, %r5808, %r5866;
	or.b32  	%r5868, %r5865, %r5867;
	add.s32 	%r5869, %r5868, %r5783;
	add.s32 	%r5870, %r5869, %r5864;
	add.s32 	%r5871, %r5870, %r1195;
	add.s32 	%r5872, %r5871, %r4891;
	shf.l.wrap.b32 	%r5873, %r5859, %r5859, 30;
	shf.l.wrap.b32 	%r5874, %r5859, %r5859, 19;
	xor.b32  	%r5875, %r5873, %r5874;
	shf.l.wrap.b32 	%r5876, %r5859, %r5859, 10;
	xor.b32  	%r5877, %r5875, %r5876;
	xor.b32  	%r5878, %r5834, %r5809;
	and.b32  	%r5879, %r5859, %r5878;
	and.b32  	%r5880, %r5834, %r5809;
	xor.b32  	%r5881, %r5879, %r5880;
	add.s32 	%r5882, %r5877, %r5881;
	add.s32 	%r5883, %r5872, %r5784;
	add.s32 	%r5884, %r5882, %r5872;
	shf.l.wrap.b32 	%r5885, %r5883, %r5883, 26;
	shf.l.wrap.b32 	%r5886, %r5883, %r5883, 21;
	xor.b32  	%r5887, %r5885, %r5886;
	shf.l.wrap.b32 	%r5888, %r5883, %r5883, 7;
	xor.b32  	%r5889, %r5887, %r5888;
	and.b32  	%r5890, %r5883, %r5858;
	not.b32 	%r5891, %r5883;
	and.b32  	%r5892, %r5833, %r5891;
	or.b32  	%r5893, %r5890, %r5892;
	add.s32 	%r5894, %r5893, %r5808;
	add.s32 	%r5895, %r5894, %r5889;
	add.s32 	%r5896, %r5895, %r1221;
	add.s32 	%r5897, %r5896, %r4903;
	shf.l.wrap.b32 	%r5898, %r5884, %r5884, 30;
	shf.l.wrap.b32 	%r5899, %r5884, %r5884, 19;
	xor.b32  	%r5900, %r5898, %r5899;
	shf.l.wrap.b32 	%r5901, %r5884, %r5884, 10;
	xor.b32  	%r5902, %r5900, %r5901;
	xor.b32  	%r5903, %r5859, %r5834;
	and.b32  	%r5904, %r5884, %r5903;
	and.b32  	%r5905, %r5859, %r5834;
	xor.b32  	%r5906, %r5904, %r5905;
	add.s32 	%r5907, %r5902, %r5906;
	add.s32 	%r5908, %r5897, %r5809;
	add.s32 	%r5909, %r5907, %r5897;
	shf.l.wrap.b32 	%r5910, %r5908, %r5908, 26;
	shf.l.wrap.b32 	%r5911, %r5908, %r5908, 21;
	xor.b32  	%r5912, %r5910, %r5911;
	shf.l.wrap.b32 	%r5913, %r5908, %r5908, 7;
	xor.b32  	%r5914, %r5912, %r5913;
	and.b32  	%r5915, %r5908, %r5883;
	not.b32 	%r5916, %r5908;
	and.b32  	%r5917, %r5858, %r5916;
	or.b32  	%r5918, %r5915, %r5917;
	add.s32 	%r5919, %r5918, %r5833;
	add.s32 	%r5920, %r5919, %r5914;
	add.s32 	%r5921, %r5920, %r1247;
	add.s32 	%r5922, %r5921, %r4915;
	shf.l.wrap.b32 	%r5923, %r5909, %r5909, 30;
	shf.l.wrap.b32 	%r5924, %r5909, %r5909, 19;
	xor.b32  	%r5925, %r5923, %r5924;
	shf.l.wrap.b32 	%r5926, %r5909, %r5909, 10;
	xor.b32  	%r5927, %r5925, %r5926;
	xor.b32  	%r5928, %r5884, %r5859;
	and.b32  	%r5929, %r5909, %r5928;
	and.b32  	%r5930, %r5884, %r5859;
	xor.b32  	%r5931, %r5929, %r5930;
	add.s32 	%r5932, %r5927, %r5931;
	add.s32 	%r5933, %r5922, %r5834;
	add.s32 	%r5934, %r5932, %r5922;
	shf.l.wrap.b32 	%r5935, %r5933, %r5933, 26;
	shf.l.wrap.b32 	%r5936, %r5933, %r5933, 21;
	xor.b32  	%r5937, %r5935, %r5936;
	shf.l.wrap.b32 	%r5938, %r5933, %r5933, 7;
	xor.b32  	%r5939, %r5937, %r5938;
	and.b32  	%r5940, %r5933, %r5908;
	not.b32 	%r5941, %r5933;
	and.b32  	%r5942, %r5883, %r5941;
	or.b32  	%r5943, %r5940, %r5942;
	add.s32 	%r5944, %r5943, %r5858;
	add.s32 	%r5945, %r5944, %r5939;
	add.s32 	%r5946, %r5945, %r1273;
	add.s32 	%r5947, %r5946, %r4927;
	shf.l.wrap.b32 	%r5948, %r5934, %r5934, 30;
	shf.l.wrap.b32 	%r5949, %r5934, %r5934, 19;
	xor.b32  	%r5950, %r5948, %r5949;
	shf.l.wrap.b32 	%r5951, %r5934, %r5934, 10;
	xor.b32  	%r5952, %r5950, %r5951;
	xor.b32  	%r5953, %r5909, %r5884;
	and.b32  	%r5954, %r5934, %r5953;
	and.b32  	%r5955, %r5909, %r5884;
	xor.b32  	%r5956, %r5954, %r5955;
	add.s32 	%r5957, %r5952, %r5956;
	add.s32 	%r5958, %r5947, %r5859;
	add.s32 	%r5959, %r5957, %r5947;
	shf.l.wrap.b32 	%r5960, %r5958, %r5958, 26;
	shf.l.wrap.b32 	%r5961, %r5958, %r5958, 21;
	xor.b32  	%r5962, %r5960, %r5961;
	shf.l.wrap.b32 	%r5963, %r5958, %r5958, 7;
	xor.b32  	%r5964, %r5962, %r5963;
	and.b32  	%r5965, %r5958, %r5933;
	not.b32 	%r5966, %r5958;
	and.b32  	%r5967, %r5908, %r5966;
	or.b32  	%r5968, %r5965, %r5967;
	add.s32 	%r5969, %r5968, %r5883;
	add.s32 	%r5970, %r5969, %r5964;
	add.s32 	%r5971, %r5970, %r1299;
	add.s32 	%r5972, %r5971, %r4939;
	shf.l.wrap.b32 	%r5973, %r5959, %r5959, 30;
	shf.l.wrap.b32 	%r5974, %r5959, %r5959, 19;
	xor.b32  	%r5975, %r5973, %r5974;
	shf.l.wrap.b32 	%r5976, %r5959, %r5959, 10;
	xor.b32  	%r5977, %r5975, %r5976;
	xor.b32  	%r5978, %r5934, %r5909;
	and.b32  	%r5979, %r5959, %r5978;
	and.b32  	%r5980, %r5934, %r5909;
	xor.b32  	%r5981, %r5979, %r5980;
	add.s32 	%r5982, %r5977, %r5981;
	add.s32 	%r5983, %r5972, %r5884;
	add.s32 	%r5984, %r5982, %r5972;
	shf.l.wrap.b32 	%r5985, %r5983, %r5983, 26;
	shf.l.wrap.b32 	%r5986, %r5983, %r5983, 21;
	xor.b32  	%r5987, %r5985, %r5986;
	shf.l.wrap.b32 	%r5988, %r5983, %r5983, 7;
	xor.b32  	%r5989, %r5987, %r5988;
	and.b32  	%r5990, %r5983, %r5958;
	not.b32 	%r5991, %r5983;
	and.b32  	%r5992, %r5933, %r5991;
	or.b32  	%r5993, %r5990, %r5992;
	add.s32 	%r5994, %r5993, %r5908;
	add.s32 	%r5995, %r5994, %r5989;
	add.s32 	%r5996, %r5995, %r1325;
	add.s32 	%r5997, %r5996, %r4951;
	shf.l.wrap.b32 	%r5998, %r5984, %r5984, 30;
	shf.l.wrap.b32 	%r5999, %r5984, %r5984, 19;
	xor.b32  	%r6000, %r5998, %r5999;
	shf.l.wrap.b32 	%r6001, %r5984, %r5984, 10;
	xor.b32  	%r6002, %r6000, %r6001;
	xor.b32  	%r6003, %r5959, %r5934;
	and.b32  	%r6004, %r5984, %r6003;
	and.b32  	%r6005, %r5959, %r5934;
	xor.b32  	%r6006, %r6004, %r6005;
	add.s32 	%r6007, %r6002, %r6006;
	add.s32 	%r6008, %r5997, %r5909;
	add.s32 	%r6009, %r6007, %r5997;
	shf.l.wrap.b32 	%r6010, %r6008, %r6008, 26;
	shf.l.wrap.b32 	%r6011, %r6008, %r6008, 21;
	xor.b32  	%r6012, %r6010, %r6011;
	shf.l.wrap.b32 	%r6013, %r6008, %r6008, 7;
	xor.b32  	%r6014, %r6012, %r6013;
	and.b32  	%r6015, %r6008, %r5983;
	not.b32 	%r6016, %r6008;
	and.b32  	%r6017, %r5958, %r6016;
	or.b32  	%r6018, %r6015, %r6017;
	add.s32 	%r6019, %r6018, %r5933;
	add.s32 	%r6020, %r6019, %r6014;
	add.s32 	%r6021, %r6020, %r1351;
	add.s32 	%r6022, %r6021, %r4963;
	shf.l.wrap.b32 	%r6023, %r6009, %r6009, 30;
	shf.l.wrap.b32 	%r6024, %r6009, %r6009, 19;
	xor.b32  	%r6025, %r6023, %r6024;
	shf.l.wrap.b32 	%r6026, %r6009, %r6009, 10;
	xor.b32  	%r6027, %r6025, %r6026;
	xor.b32  	%r6028, %r5984, %r5959;
	and.b32  	%r6029, %r6009, %r6028;
	and.b32  	%r6030, %r5984, %r5959;
	xor.b32  	%r6031, %r6029, %r6030;
	add.s32 	%r6032, %r6027, %r6031;
	add.s32 	%r6033, %r6022, %r5934;
	add.s32 	%r6034, %r6032, %r6022;
	shf.l.wrap.b32 	%r6035, %r6033, %r6033, 26;
	shf.l.wrap.b32 	%r6036, %r6033, %r6033, 21;
	xor.b32  	%r6037, %r6035, %r6036;
	shf.l.wrap.b32 	%r6038, %r6033, %r6033, 7;
	xor.b32  	%r6039, %r6037, %r6038;
	and.b32  	%r6040, %r6033, %r6008;
	not.b32 	%r6041, %r6033;
	and.b32  	%r6042, %r5983, %r6041;
	or.b32  	%r6043, %r6040, %r6042;
	add.s32 	%r6044, %r6043, %r5958;
	add.s32 	%r6045, %r6044, %r6039;
	add.s32 	%r6046, %r6045, %r1377;
	add.s32 	%r6047, %r6046, %r4975;
	shf.l.wrap.b32 	%r6048, %r6034, %r6034, 30;
	shf.l.wrap.b32 	%r6049, %r6034, %r6034, 19;
	xor.b32  	%r6050, %r6048, %r6049;
	shf.l.wrap.b32 	%r6051, %r6034, %r6034, 10;
	xor.b32  	%r6052, %r6050, %r6051;
	xor.b32  	%r6053, %r6009, %r5984;
	and.b32  	%r6054, %r6034, %r6053;
	and.b32  	%r6055, %r6009, %r5984;
	xor.b32  	%r6056, %r6054, %r6055;
	add.s32 	%r6057, %r6052, %r6056;
	add.s32 	%r6058, %r6047, %r5959;
	add.s32 	%r6059, %r6057, %r6047;
	shf.l.wrap.b32 	%r6060, %r6058, %r6058, 26;
	shf.l.wrap.b32 	%r6061, %r6058, %r6058, 21;
	xor.b32  	%r6062, %r6060, %r6061;
	shf.l.wrap.b32 	%r6063, %r6058, %r6058, 7;
	xor.b32  	%r6064, %r6062, %r6063;
	and.b32  	%r6065, %r6058, %r6033;
	not.b32 	%r6066, %r6058;
	and.b32  	%r6067, %r6008, %r6066;
	or.b32  	%r6068, %r6065, %r6067;
	add.s32 	%r6069, %r6068, %r5983;
	add.s32 	%r6070, %r6069, %r6064;
	add.s32 	%r6071, %r6070, %r1403;
	add.s32 	%r6072, %r6071, %r4988;
	shf.l.wrap.b32 	%r6073, %r6059, %r6059, 30;
	shf.l.wrap.b32 	%r6074, %r6059, %r6059, 19;
	xor.b32  	%r6075, %r6073, %r6074;
	shf.l.wrap.b32 	%r6076, %r6059, %r6059, 10;
	xor.b32  	%r6077, %r6075, %r6076;
	xor.b32  	%r6078, %r6034, %r6009;
	and.b32  	%r6079, %r6059, %r6078;
	and.b32  	%r6080, %r6034, %r6009;
	xor.b32  	%r6081, %r6079, %r6080;
	add.s32 	%r6082, %r6077, %r6081;
	add.s32 	%r6083, %r6072, %r5984;
	add.s32 	%r6084, %r6082, %r6072;
	shf.l.wrap.b32 	%r6085, %r6083, %r6083, 26;
	shf.l.wrap.b32 	%r6086, %r6083, %r6083, 21;
	xor.b32  	%r6087, %r6085, %r6086;
	shf.l.wrap.b32 	%r6088, %r6083, %r6083, 7;
	xor.b32  	%r6089, %r6087, %r6088;
	and.b32  	%r6090, %r6083, %r6058;
	not.b32 	%r6091, %r6083;
	and.b32  	%r6092, %r6033, %r6091;
	or.b32  	%r6093, %r6090, %r6092;
	add.s32 	%r6094, %r6093, %r6008;
	add.s32 	%r6095, %r6094, %r6089;
	add.s32 	%r6096, %r6095, %r1429;
	add.s32 	%r6097, %r6096, %r5001;
	shf.l.wrap.b32 	%r6098, %r6084, %r6084, 30;
	shf.l.wrap.b32 	%r6099, %r6084, %r6084, 19;
	xor.b32  	%r6100, %r6098, %r6099;
	shf.l.wrap.b32 	%r6101, %r6084, %r6084, 10;
	xor.b32  	%r6102, %r6100, %r6101;
	xor.b32  	%r6103, %r6059, %r6034;
	and.b32  	%r6104, %r6084, %r6103;
	and.b32  	%r6105, %r6059, %r6034;
	xor.b32  	%r6106, %r6104, %r6105;
	add.s32 	%r6107, %r6102, %r6106;
	add.s32 	%r6108, %r6097, %r6009;
	add.s32 	%r6109, %r6107, %r6097;
	shf.l.wrap.b32 	%r6110, %r6108, %r6108, 26;
	shf.l.wrap.b32 	%r6111, %r6108, %r6108, 21;
	xor.b32  	%r6112, %r6110, %r6111;
	shf.l.wrap.b32 	%r6113, %r6108, %r6108, 7;
	xor.b32  	%r6114, %r6112, %r6113;
	and.b32  	%r6115, %r6108, %r6083;
	not.b32 	%r6116, %r6108;
	and.b32  	%r6117, %r6058, %r6116;
	or.b32  	%r6118, %r6115, %r6117;
	add.s32 	%r6119, %r6118, %r6033;
	add.s32 	%r6120, %r6119, %r6114;
	add.s32 	%r6121, %r6120, %r1455;
	add.s32 	%r6122, %r6121, %r5014;
	shf.l.wrap.b32 	%r6123, %r6109, %r6109, 30;
	shf.l.wrap.b32 	%r6124, %r6109, %r6109, 19;
	xor.b32  	%r6125, %r6123, %r6124;
	shf.l.wrap.b32 	%r6126, %r6109, %r6109, 10;
	xor.b32  	%r6127, %r6125, %r6126;
	xor.b32  	%r6128, %r6084, %r6059;
	and.b32  	%r6129, %r6109, %r6128;
	and.b32  	%r6130, %r6084, %r6059;
	xor.b32  	%r6131, %r6129, %r6130;
	add.s32 	%r6132, %r6127, %r6131;
	add.s32 	%r6133, %r6122, %r6034;
	add.s32 	%r6134, %r6132, %r6122;
	shf.l.wrap.b32 	%r6135, %r6133, %r6133, 26;
	shf.l.wrap.b32 	%r6136, %r6133, %r6133, 21;
	xor.b32  	%r6137, %r6135, %r6136;
	shf.l.wrap.b32 	%r6138, %r6133, %r6133, 7;
	xor.b32  	%r6139, %r6137, %r6138;
	and.b32  	%r6140, %r6133, %r6108;
	not.b32 	%r6141, %r6133;
	and.b32  	%r6142, %r6083, %r6141;
	or.b32  	%r6143, %r6140, %r6142;
	add.s32 	%r6144, %r6143, %r6058;
	add.s32 	%r6145, %r6144, %r6139;
	add.s32 	%r6146, %r6145, %r1481;
	add.s32 	%r6147, %r6146, %r5027;
	shf.l.wrap.b32 	%r6148, %r6134, %r6134, 30;
	shf.l.wrap.b32 	%r6149, %r6134, %r6134, 19;
	xor.b32  	%r6150, %r6148, %r6149;
	shf.l.wrap.b32 	%r6151, %r6134, %r6134, 10;
	xor.b32  	%r6152, %r6150, %r6151;
	xor.b32  	%r6153, %r6109, %r6084;
	and.b32  	%r6154, %r6134, %r6153;
	and.b32  	%r6155, %r6109, %r6084;
	xor.b32  	%r6156, %r6154, %r6155;
	add.s32 	%r6157, %r6152, %r6156;
	add.s32 	%r6158, %r6147, %r6059;
	add.s32 	%r6159, %r6157, %r6147;
	shf.l.wrap.b32 	%r6160, %r6158, %r6158, 26;
	shf.l.wrap.b32 	%r6161, %r6158, %r6158, 21;
	xor.b32  	%r6162, %r6160, %r6161;
	shf.l.wrap.b32 	%r6163, %r6158, %r6158, 7;
	xor.b32  	%r6164, %r6162, %r6163;
	and.b32  	%r6165, %r6158, %r6133;
	not.b32 	%r6166, %r6158;
	and.b32  	%r6167, %r6108, %r6166;
	or.b32  	%r6168, %r6165, %r6167;
	add.s32 	%r6169, %r6168, %r6083;
	add.s32 	%r6170, %r6169, %r6164;
	add.s32 	%r6171, %r6170, %r1507;
	add.s32 	%r6172, %r6171, %r5040;
	shf.l.wrap.b32 	%r6173, %r6159, %r6159, 30;
	shf.l.wrap.b32 	%r6174, %r6159, %r6159, 19;
	xor.b32  	%r6175, %r6173, %r6174;
	shf.l.wrap.b32 	%r6176, %r6159, %r6159, 10;
	xor.b32  	%r6177, %r6175, %r6176;
	xor.b32  	%r6178, %r6134, %r6109;
	and.b32  	%r6179, %r6159, %r6178;
	and.b32  	%r6180, %r6134, %r6109;
	xor.b32  	%r6181, %r6179, %r6180;
	add.s32 	%r6182, %r6177, %r6181;
	add.s32 	%r6183, %r6172, %r6084;
	add.s32 	%r6184, %r6182, %r6172;
	shf.l.wrap.b32 	%r6185, %r6183, %r6183, 26;
	shf.l.wrap.b32 	%r6186, %r6183, %r6183, 21;
	xor.b32  	%r6187, %r6185, %r6186;
	shf.l.wrap.b32 	%r6188, %r6183, %r6183, 7;
	xor.b32  	%r6189, %r6187, %r6188;
	and.b32  	%r6190, %r6183, %r6158;
	not.b32 	%r6191, %r6183;
	and.b32  	%r6192, %r6133, %r6191;
	or.b32  	%r6193, %r6190, %r6192;
	add.s32 	%r6194, %r6193, %r6108;
	add.s32 	%r6195, %r6194, %r6189;
	add.s32 	%r6196, %r6195, %r1533;
	add.s32 	%r6197, %r6196, %r5053;
	shf.l.wrap.b32 	%r6198, %r6184, %r6184, 30;
	shf.l.wrap.b32 	%r6199, %r6184, %r6184, 19;
	xor.b32  	%r6200, %r6198, %r6199;
	shf.l.wrap.b32 	%r6201, %r6184, %r6184, 10;
	xor.b32  	%r6202, %r6200, %r6201;
	xor.b32  	%r6203, %r6159, %r6134;
	and.b32  	%r6204, %r6184, %r6203;
	and.b32  	%r6205, %r6159, %r6134;
	xor.b32  	%r6206, %r6204, %r6205;
	add.s32 	%r6207, %r6202, %r6206;
	add.s32 	%r6208, %r6197, %r6109;
	add.s32 	%r6209, %r6207, %r6197;
	shf.l.wrap.b32 	%r6210, %r6208, %r6208, 26;
	shf.l.wrap.b32 	%r6211, %r6208, %r6208, 21;
	xor.b32  	%r6212, %r6210, %r6211;
	shf.l.wrap.b32 	%r6213, %r6208, %r6208, 7;
	xor.b32  	%r6214, %r6212, %r6213;
	and.b32  	%r6215, %r6208, %r6183;
	not.b32 	%r6216, %r6208;
	and.b32  	%r6217, %r6158, %r6216;
	or.b32  	%r6218, %r6215, %r6217;
	add.s32 	%r6219, %r6218, %r6133;
	add.s32 	%r6220, %r6219, %r6214;
	add.s32 	%r6221, %r6220, %r1559;
	add.s32 	%r6222, %r6221, %r5066;
	shf.l.wrap.b32 	%r6223, %r6209, %r6209, 30;
	shf.l.wrap.b32 	%r6224, %r6209, %r6209, 19;
	xor.b32  	%r6225, %r6223, %r6224;
	shf.l.wrap.b32 	%r6226, %r6209, %r6209, 10;
	xor.b32  	%r6227, %r6225, %r6226;
	xor.b32  	%r6228, %r6184, %r6159;
	and.b32  	%r6229, %r6209, %r6228;
	and.b32  	%r6230, %r6184, %r6159;
	xor.b32  	%r6231, %r6229, %r6230;
	add.s32 	%r6232, %r6227, %r6231;
	add.s32 	%r6233, %r6222, %r6134;
	add.s32 	%r6234, %r6232, %r6222;
	shf.l.wrap.b32 	%r6235, %r6233, %r6233, 26;
	shf.l.wrap.b32 	%r6236, %r6233, %r6233, 21;
	xor.b32  	%r6237, %r6235, %r6236;
	shf.l.wrap.b32 	%r6238, %r6233, %r6233, 7;
	xor.b32  	%r6239, %r6237, %r6238;
	and.b32  	%r6240, %r6233, %r6208;
	not.b32 	%r6241, %r6233;
	and.b32  	%r6242, %r6183, %r6241;
	or.b32  	%r6243, %r6240, %r6242;
	add.s32 	%r6244, %r6243, %r6158;
	add.s32 	%r6245, %r6244, %r6239;
	add.s32 	%r6246, %r6245, %r1585;
	add.s32 	%r6247, %r6246, %r5079;
	shf.l.wrap.b32 	%r6248, %r6234, %r6234, 30;
	shf.l.wrap.b32 	%r6249, %r6234, %r6234, 19;
	xor.b32  	%r6250, %r6248, %r6249;
	shf.l.wrap.b32 	%r6251, %r6234, %r6234, 10;
	xor.b32  	%r6252, %r6250, %r6251;
	xor.b32  	%r6253, %r6209, %r6184;
	and.b32  	%r6254, %r6234, %r6253;
	and.b32  	%r6255, %r6209, %r6184;
	xor.b32  	%r6256, %r6254, %r6255;
	add.s32 	%r6257, %r6252, %r6256;
	add.s32 	%r6258, %r6247, %r6159;
	add.s32 	%r6259, %r6257, %r6247;
	shf.l.wrap.b32 	%r6260, %r6258, %r6258, 26;
	shf.l.wrap.b32 	%r6261, %r6258, %r6258, 21;
	xor.b32  	%r6262, %r6260, %r6261;
	shf.l.wrap.b32 	%r6263, %r6258, %r6258, 7;
	xor.b32  	%r6264, %r6262, %r6263;
	and.b32  	%r6265, %r6258, %r6233;
	not.b32 	%r6266, %r6258;
	and.b32  	%r6267, %r6208, %r6266;
	or.b32  	%r6268, %r6265, %r6267;
	add.s32 	%r6269, %r6268, %r6183;
	add.s32 	%r6270, %r6269, %r6264;
	add.s32 	%r6271, %r6270, %r1611;
	add.s32 	%r6272, %r6271, %r5092;
	shf.l.wrap.b32 	%r6273, %r6259, %r6259, 30;
	shf.l.wrap.b32 	%r6274, %r6259, %r6259, 19;
	xor.b32  	%r6275, %r6273, %r6274;
	shf.l.wrap.b32 	%r6276, %r6259, %r6259, 10;
	xor.b32  	%r6277, %r6275, %r6276;
	xor.b32  	%r6278, %r6234, %r6209;
	and.b32  	%r6279, %r6259, %r6278;
	and.b32  	%r6280, %r6234, %r6209;
	xor.b32  	%r6281, %r6279, %r6280;
	add.s32 	%r6282, %r6277, %r6281;
	add.s32 	%r6283, %r6272, %r6184;
	add.s32 	%r6284, %r6282, %r6272;
	shf.l.wrap.b32 	%r6285, %r6283, %r6283, 26;
	shf.l.wrap.b32 	%r6286, %r6283, %r6283, 21;
	xor.b32  	%r6287, %r6285, %r6286;
	shf.l.wrap.b32 	%r6288, %r6283, %r6283, 7;
	xor.b32  	%r6289, %r6287, %r6288;
	and.b32  	%r6290, %r6283, %r6258;
	not.b32 	%r6291, %r6283;
	and.b32  	%r6292, %r6233, %r6291;
	or.b32  	%r6293, %r6290, %r6292;
	add.s32 	%r6294, %r6293, %r6208;
	add.s32 	%r6295, %r6294, %r6289;
	add.s32 	%r6296, %r6295, %r1637;
	add.s32 	%r6297, %r6296, %r5105;
	shf.l.wrap.b32 	%r6298, %r6284, %r6284, 30;
	shf.l.wrap.b32 	%r6299, %r6284, %r6284, 19;
	xor.b32  	%r6300, %r6298, %r6299;
	shf.l.wrap.b32 	%r6301, %r6284, %r6284, 10;
	xor.b32  	%r6302, %r6300, %r6301;
	xor.b32  	%r6303, %r6259, %r6234;
	and.b32  	%r6304, %r6284, %r6303;
	and.b32  	%r6305, %r6259, %r6234;
	xor.b32  	%r6306, %r6304, %r6305;
	add.s32 	%r6307, %r6302, %r6306;
	add.s32 	%r6308, %r6297, %r6209;
	add.s32 	%r6309, %r6307, %r6297;
	shf.l.wrap.b32 	%r6310, %r6308, %r6308, 26;
	shf.l.wrap.b32 	%r6311, %r6308, %r6308, 21;
	xor.b32  	%r6312, %r6310, %r6311;
	shf.l.wrap.b32 	%r6313, %r6308, %r6308, 7;
	xor.b32  	%r6314, %r6312, %r6313;
	and.b32  	%r6315, %r6308, %r6283;
	not.b32 	%r6316, %r6308;
	and.b32  	%r6317, %r6258, %r6316;
	or.b32  	%r6318, %r6315, %r6317;
	add.s32 	%r6319, %r6318, %r6233;
	add.s32 	%r6320, %r6319, %r6314;
	add.s32 	%r6321, %r6320, %r1663;
	add.s32 	%r6322, %r6321, %r5118;
	shf.l.wrap.b32 	%r6323, %r6309, %r6309, 30;
	shf.l.wrap.b32 	%r6324, %r6309, %r6309, 19;
	xor.b32  	%r6325, %r6323, %r6324;
	shf.l.wrap.b32 	%r6326, %r6309, %r6309, 10;
	xor.b32  	%r6327, %r6325, %r6326;
	xor.b32  	%r6328, %r6284, %r6259;
	and.b32  	%r6329, %r6309, %r6328;
	and.b32  	%r6330, %r6284, %r6259;
	xor.b32  	%r6331, %r6329, %r6330;
	add.s32 	%r6332, %r6327, %r6331;
	add.s32 	%r6333, %r6322, %r6234;
	add.s32 	%r6334, %r6332, %r6322;
	shf.l.wrap.b32 	%r6335, %r6333, %r6333, 26;
	shf.l.wrap.b32 	%r6336, %r6333, %r6333, 21;
	xor.b32  	%r6337, %r6335, %r6336;
	shf.l.wrap.b32 	%r6338, %r6333, %r6333, 7;
	xor.b32  	%r6339, %r6337, %r6338;
	and.b32  	%r6340, %r6333, %r6308;
	not.b32 	%r6341, %r6333;
	and.b32  	%r6342, %r6283, %r6341;
	or.b32  	%r6343, %r6340, %r6342;
	add.s32 	%r6344, %r6343, %r6258;
	add.s32 	%r6345, %r6344, %r6339;
	add.s32 	%r6346, %r6345, %r1689;
	add.s32 	%r6347, %r6346, %r5131;
	shf.l.wrap.b32 	%r6348, %r6334, %r6334, 30;
	shf.l.wrap.b32 	%r6349, %r6334, %r6334, 19;
	xor.b32  	%r6350, %r6348, %r6349;
	shf.l.wrap.b32 	%r6351, %r6334, %r6334, 10;
	xor.b32  	%r6352, %r6350, %r6351;
	xor.b32  	%r6353, %r6309, %r6284;
	and.b32  	%r6354, %r6334, %r6353;
	and.b32  	%r6355, %r6309, %r6284;
	xor.b32  	%r6356, %r6354, %r6355;
	add.s32 	%r6357, %r6352, %r6356;
	add.s32 	%r6358, %r6347, %r6259;
	add.s32 	%r6359, %r6357, %r6347;
	shf.l.wrap.b32 	%r6360, %r6358, %r6358, 26;
	shf.l.wrap.b32 	%r6361, %r6358, %r6358, 21;
	xor.b32  	%r6362, %r6360, %r6361;
	shf.l.wrap.b32 	%r6363, %r6358, %r6358, 7;
	xor.b32  	%r6364, %r6362, %r6363;
	and.b32  	%r6365, %r6358, %r6333;
	not.b32 	%r6366, %r6358;
	and.b32  	%r6367, %r6308, %r6366;
	or.b32  	%r6368, %r6365, %r6367;
	add.s32 	%r6369, %r6368, %r6283;
	add.s32 	%r6370, %r6369, %r6364;
	add.s32 	%r6371, %r6370, %r1715;
	add.s32 	%r6372, %r6371, %r5144;
	shf.l.wrap.b32 	%r6373, %r6359, %r6359, 30;
	shf.l.wrap.b32 	%r6374, %r6359, %r6359, 19;
	xor.b32  	%r6375, %r6373, %r6374;
	shf.l.wrap.b32 	%r6376, %r6359, %r6359, 10;
	xor.b32  	%r6377, %r6375, %r6376;
	xor.b32  	%r6378, %r6334, %r6309;
	and.b32  	%r6379, %r6359, %r6378;
	and.b32  	%r6380, %r6334, %r6309;
	xor.b32  	%r6381, %r6379, %r6380;
	add.s32 	%r6382, %r6377, %r6381;
	add.s32 	%r6383, %r6372, %r6284;
	add.s32 	%r6384, %r6382, %r6372;
	shf.l.wrap.b32 	%r6385, %r6383, %r6383, 26;
	shf.l.wrap.b32 	%r6386, %r6383, %r6383, 21;
	xor.b32  	%r6387, %r6385, %r6386;
	shf.l.wrap.b32 	%r6388, %r6383, %r6383, 7;
	xor.b32  	%r6389, %r6387, %r6388;
	and.b32  	%r6390, %r6383, %r6358;
	not.b32 	%r6391, %r6383;
	and.b32  	%r6392, %r6333, %r6391;
	or.b32  	%r6393, %r6390, %r6392;
	add.s32 	%r6394, %r6393, %r6308;
	add.s32 	%r6395, %r6394, %r6389;
	add.s32 	%r6396, %r6395, %r1741;
	add.s32 	%r6397, %r6396, %r5157;
	shf.l.wrap.b32 	%r6398, %r6384, %r6384, 30;
	shf.l.wrap.b32 	%r6399, %r6384, %r6384, 19;
	xor.b32  	%r6400, %r6398, %r6399;
	shf.l.wrap.b32 	%r6401, %r6384, %r6384, 10;
	xor.b32  	%r6402, %r6400, %r6401;
	xor.b32  	%r6403, %r6359, %r6334;
	and.b32  	%r6404, %r6384, %r6403;
	and.b32  	%r6405, %r6359, %r6334;
	xor.b32  	%r6406, %r6404, %r6405;
	add.s32 	%r6407, %r6402, %r6406;
	add.s32 	%r6408, %r6397, %r6309;
	add.s32 	%r6409, %r6407, %r6397;
	shf.l.wrap.b32 	%r6410, %r6408, %r6408, 26;
	shf.l.wrap.b32 	%r6411, %r6408, %r6408, 21;
	xor.b32  	%r6412, %r6410, %r6411;
	shf.l.wrap.b32 	%r6413, %r6408, %r6408, 7;
	xor.b32  	%r6414, %r6412, %r6413;
	and.b32  	%r6415, %r6408, %r6383;
	not.b32 	%r6416, %r6408;
	and.b32  	%r6417, %r6358, %r6416;
	or.b32  	%r6418, %r6415, %r6417;
	add.s32 	%r6419, %r6418, %r6333;
	add.s32 	%r6420, %r6419, %r6414;
	add.s32 	%r6421, %r6420, %r1767;
	add.s32 	%r6422, %r6421, %r5170;
	shf.l.wrap.b32 	%r6423, %r6409, %r6409, 30;
	shf.l.wrap.b32 	%r6424, %r6409, %r6409, 19;
	xor.b32  	%r6425, %r6423, %r6424;
	shf.l.wrap.b32 	%r6426, %r6409, %r6409, 10;
	xor.b32  	%r6427, %r6425, %r6426;
	xor.b32  	%r6428, %r6384, %r6359;
	and.b32  	%r6429, %r6409, %r6428;
	and.b32  	%r6430, %r6384, %r6359;
	xor.b32  	%r6431, %r6429, %r6430;
	add.s32 	%r6432, %r6427, %r6431;
	add.s32 	%r6433, %r6422, %r6334;
	add.s32 	%r6434, %r6432, %r6422;
	shf.l.wrap.b32 	%r6435, %r6433, %r6433, 26;
	shf.l.wrap.b32 	%r6436, %r6433, %r6433, 21;
	xor.b32  	%r6437, %r6435, %r6436;
	shf.l.wrap.b32 	%r6438, %r6433, %r6433, 7;
	xor.b32  	%r6439, %r6437, %r6438;
	and.b32  	%r6440, %r6433, %r6408;
	not.b32 	%r6441, %r6433;
	and.b32  	%r6442, %r6383, %r6441;
	or.b32  	%r6443, %r6440, %r6442;
	add.s32 	%r6444, %r6443, %r6358;
	add.s32 	%r6445, %r6444, %r6439;
	add.s32 	%r6446, %r6445, %r1793;
	add.s32 	%r6447, %r6446, %r5183;
	shf.l.wrap.b32 	%r6448, %r6434, %r6434, 30;
	shf.l.wrap.b32 	%r6449, %r6434, %r6434, 19;
	xor.b32  	%r6450, %r6448, %r6449;
	shf.l.wrap.b32 	%r6451, %r6434, %r6434, 10;
	xor.b32  	%r6452, %r6450, %r6451;
	xor.b32  	%r6453, %r6409, %r6384;
	and.b32  	%r6454, %r6434, %r6453;
	and.b32  	%r6455, %r6409, %r6384;
	xor.b32  	%r6456, %r6454, %r6455;
	add.s32 	%r6457, %r6452, %r6456;
	add.s32 	%r6458, %r6447, %r6359;
	add.s32 	%r6459, %r6457, %r6447;
	shf.l.wrap.b32 	%r6460, %r6458, %r6458, 26;
	shf.l.wrap.b32 	%r6461, %r6458, %r6458, 21;
	xor.b32  	%r6462, %r6460, %r6461;
	shf.l.wrap.b32 	%r6463, %r6458, %r6458, 7;
	xor.b32  	%r6464, %r6462, %r6463;
	and.b32  	%r6465, %r6458, %r6433;
	not.b32 	%r6466, %r6458;
	and.b32  	%r6467, %r6408, %r6466;
	or.b32  	%r6468, %r6465, %r6467;
	add.s32 	%r6469, %r6468, %r6383;
	add.s32 	%r6470, %r6469, %r6464;
	add.s32 	%r6471, %r6470, %r1819;
	add.s32 	%r6472, %r6471, %r5196;
	shf.l.wrap.b32 	%r6473, %r6459, %r6459, 30;
	shf.l.wrap.b32 	%r6474, %r6459, %r6459, 19;
	xor.b32  	%r6475, %r6473, %r6474;
	shf.l.wrap.b32 	%r6476, %r6459, %r6459, 10;
	xor.b32  	%r6477, %r6475, %r6476;
	xor.b32  	%r6478, %r6434, %r6409;
	and.b32  	%r6479, %r6459, %r6478;
	and.b32  	%r6480, %r6434, %r6409;
	xor.b32  	%r6481, %r6479, %r6480;
	add.s32 	%r6482, %r6477, %r6481;
	add.s32 	%r6483, %r6472, %r6384;
	add.s32 	%r6484, %r6482, %r6472;
	shf.l.wrap.b32 	%r6485, %r6483, %r6483, 26;
	shf.l.wrap.b32 	%r6486, %r6483, %r6483, 21;
	xor.b32  	%r6487, %r6485, %r6486;
	shf.l.wrap.b32 	%r6488, %r6483, %r6483, 7;
	xor.b32  	%r6489, %r6487, %r6488;
	and.b32  	%r6490, %r6483, %r6458;
	not.b32 	%r6491, %r6483;
	and.b32  	%r6492, %r6433, %r6491;
	or.b32  	%r6493, %r6490, %r6492;
	add.s32 	%r6494, %r6493, %r6408;
	add.s32 	%r6495, %r6494, %r6489;
	add.s32 	%r6496, %r6495, %r1845;
	add.s32 	%r6497, %r6496, %r5209;
	shf.l.wrap.b32 	%r6498, %r6484, %r6484, 30;
	shf.l.wrap.b32 	%r6499, %r6484, %r6484, 19;
	xor.b32  	%r6500, %r6498, %r6499;
	shf.l.wrap.b32 	%r6501, %r6484, %r6484, 10;
	xor.b32  	%r6502, %r6500, %r6501;
	xor.b32  	%r6503, %r6459, %r6434;
	and.b32  	%r6504, %r6484, %r6503;
	and.b32  	%r6505, %r6459, %r6434;
	xor.b32  	%r6506, %r6504, %r6505;
	add.s32 	%r6507, %r6502, %r6506;
	add.s32 	%r6508, %r6497, %r6409;
	add.s32 	%r6509, %r6507, %r6497;
	shf.l.wrap.b32 	%r6510, %r6508, %r6508, 26;
	shf.l.wrap.b32 	%r6511, %r6508, %r6508, 21;
	xor.b32  	%r6512, %r6510, %r6511;
	shf.l.wrap.b32 	%r6513, %r6508, %r6508, 7;
	xor.b32  	%r6514, %r6512, %r6513;
	and.b32  	%r6515, %r6508, %r6483;
	not.b32 	%r6516, %r6508;
	and.b32  	%r6517, %r6458, %r6516;
	or.b32  	%r6518, %r6515, %r6517;
	add.s32 	%r6519, %r6518, %r6433;
	add.s32 	%r6520, %r6519, %r6514;
	add.s32 	%r6521, %r6520, %r1871;
	add.s32 	%r6522, %r6521, %r5222;
	shf.l.wrap.b32 	%r6523, %r6509, %r6509, 30;
	shf.l.wrap.b32 	%r6524, %r6509, %r6509, 19;
	xor.b32  	%r6525, %r6523, %r6524;
	shf.l.wrap.b32 	%r6526, %r6509, %r6509, 10;
	xor.b32  	%r6527, %r6525, %r6526;
	xor.b32  	%r6528, %r6484, %r6459;
	and.b32  	%r6529, %r6509, %r6528;
	and.b32  	%r6530, %r6484, %r6459;
	xor.b32  	%r6531, %r6529, %r6530;
	add.s32 	%r6532, %r6527, %r6531;
	add.s32 	%r6533, %r6522, %r6434;
	add.s32 	%r6534, %r6532, %r6522;
	shf.l.wrap.b32 	%r6535, %r6533, %r6533, 26;
	shf.l.wrap.b32 	%r6536, %r6533, %r6533, 21;
	xor.b32  	%r6537, %r6535, %r6536;
	shf.l.wrap.b32 	%r6538, %r6533, %r6533, 7;
	xor.b32  	%r6539, %r6537, %r6538;
	and.b32  	%r6540, %r6533, %r6508;
	not.b32 	%r6541, %r6533;
	and.b32  	%r6542, %r6483, %r6541;
	or.b32  	%r6543, %r6540, %r6542;
	add.s32 	%r6544, %r6543, %r6458;
	add.s32 	%r6545, %r6544, %r6539;
	add.s32 	%r6546, %r6545, %r1897;
	add.s32 	%r6547, %r6546, %r5235;
	shf.l.wrap.b32 	%r6548, %r6534, %r6534, 30;
	shf.l.wrap.b32 	%r6549, %r6534, %r6534, 19;
	xor.b32  	%r6550, %r6548, %r6549;
	shf.l.wrap.b32 	%r6551, %r6534, %r6534, 10;
	xor.b32  	%r6552, %r6550, %r6551;
	xor.b32  	%r6553, %r6509, %r6484;
	and.b32  	%r6554, %r6534, %r6553;
	and.b32  	%r6555, %r6509, %r6484;
	xor.b32  	%r6556, %r6554, %r6555;
	add.s32 	%r6557, %r6552, %r6556;
	add.s32 	%r6558, %r6547, %r6459;
	add.s32 	%r6559, %r6557, %r6547;
	shf.l.wrap.b32 	%r6560, %r6558, %r6558, 26;
	shf.l.wrap.b32 	%r6561, %r6558, %r6558, 21;
	xor.b32  	%r6562, %r6560, %r6561;
	shf.l.wrap.b32 	%r6563, %r6558, %r6558, 7;
	xor.b32  	%r6564, %r6562, %r6563;
	and.b32  	%r6565, %r6558, %r6533;
	not.b32 	%r6566, %r6558;
	and.b32  	%r6567, %r6508, %r6566;
	or.b32  	%r6568, %r6565, %r6567;
	add.s32 	%r6569, %r6568, %r6483;
	add.s32 	%r6570, %r6569, %r6564;
	add.s32 	%r6571, %r6570, %r1923;
	add.s32 	%r6572, %r6571, %r5248;
	shf.l.wrap.b32 	%r6573, %r6559, %r6559, 30;
	shf.l.wrap.b32 	%r6574, %r6559, %r6559, 19;
	xor.b32  	%r6575, %r6573, %r6574;
	shf.l.wrap.b32 	%r6576, %r6559, %r6559, 10;
	xor.b32  	%r6577, %r6575, %r6576;
	xor.b32  	%r6578, %r6534, %r6509;
	and.b32  	%r6579, %r6559, %r6578;
	and.b32  	%r6580, %r6534, %r6509;
	xor.b32  	%r6581, %r6579, %r6580;
	add.s32 	%r6582, %r6577, %r6581;
	add.s32 	%r6583, %r6572, %r6484;
	add.s32 	%r6584, %r6582, %r6572;
	shf.l.wrap.b32 	%r6585, %r6583, %r6583, 26;
	shf.l.wrap.b32 	%r6586, %r6583, %r6583, 21;
	xor.b32  	%r6587, %r6585, %r6586;
	shf.l.wrap.b32 	%r6588, %r6583, %r6583, 7;
	xor.b32  	%r6589, %r6587, %r6588;
	and.b32  	%r6590, %r6583, %r6558;
	not.b32 	%r6591, %r6583;
	and.b32  	%r6592, %r6533, %r6591;
	or.b32  	%r6593, %r6590, %r6592;
	add.s32 	%r6594, %r6593, %r6508;
	add.s32 	%r6595, %r6594, %r6589;
	add.s32 	%r6596, %r6595, %r1949;
	add.s32 	%r6597, %r6596, %r5261;
	shf.l.wrap.b32 	%r6598, %r6584, %r6584, 30;
	shf.l.wrap.b32 	%r6599, %r6584, %r6584, 19;
	xor.b32  	%r6600, %r6598, %r6599;
	shf.l.wrap.b32 	%r6601, %r6584, %r6584, 10;
	xor.b32  	%r6602, %r6600, %r6601;
	xor.b32  	%r6603, %r6559, %r6534;
	and.b32  	%r6604, %r6584, %r6603;
	and.b32  	%r6605, %r6559, %r6534;
	xor.b32  	%r6606, %r6604, %r6605;
	add.s32 	%r6607, %r6602, %r6606;
	add.s32 	%r6608, %r6597, %r6509;
	add.s32 	%r6609, %r6607, %r6597;
	shf.l.wrap.b32 	%r6610, %r6608, %r6608, 26;
	shf.l.wrap.b32 	%r6611, %r6608, %r6608, 21;
	xor.b32  	%r6612, %r6610, %r6611;
	shf.l.wrap.b32 	%r6613, %r6608, %r6608, 7;
	xor.b32  	%r6614, %r6612, %r6613;
	and.b32  	%r6615, %r6608, %r6583;
	not.b32 	%r6616, %r6608;
	and.b32  	%r6617, %r6558, %r6616;
	or.b32  	%r6618, %r6615, %r6617;
	add.s32 	%r6619, %r6618, %r6533;
	add.s32 	%r6620, %r6619, %r6614;
	add.s32 	%r6621, %r6620, %r1975;
	add.s32 	%r6622, %r6621, %r5274;
	shf.l.wrap.b32 	%r6623, %r6609, %r6609, 30;
	shf.l.wrap.b32 	%r6624, %r6609, %r6609, 19;
	xor.b32  	%r6625, %r6623, %r6624;
	shf.l.wrap.b32 	%r6626, %r6609, %r6609, 10;
	xor.b32  	%r6627, %r6625, %r6626;
	xor.b32  	%r6628, %r6584, %r6559;
	and.b32  	%r6629, %r6609, %r6628;
	and.b32  	%r6630, %r6584, %r6559;
	xor.b32  	%r6631, %r6629, %r6630;
	add.s32 	%r6632, %r6627, %r6631;
	add.s32 	%r6633, %r6622, %r6534;
	add.s32 	%r6634, %r6632, %r6622;
	shf.l.wrap.b32 	%r6635, %r6633, %r6633, 26;
	shf.l.wrap.b32 	%r6636, %r6633, %r6633, 21;
	xor.b32  	%r6637, %r6635, %r6636;
	shf.l.wrap.b32 	%r6638, %r6633, %r6633, 7;
	xor.b32  	%r6639, %r6637, %r6638;
	and.b32  	%r6640, %r6633, %r6608;
	not.b32 	%r6641, %r6633;
	and.b32  	%r6642, %r6583, %r6641;
	or.b32  	%r6643, %r6640, %r6642;
	add.s32 	%r6644, %r6643, %r6558;
	add.s32 	%r6645, %r6644, %r6639;
	add.s32 	%r6646, %r6645, %r2001;
	add.s32 	%r6647, %r6646, %r5287;
	shf.l.wrap.b32 	%r6648, %r6634, %r6634, 30;
	shf.l.wrap.b32 	%r6649, %r6634, %r6634, 19;
	xor.b32  	%r6650, %r6648, %r6649;
	shf.l.wrap.b32 	%r6651, %r6634, %r6634, 10;
	xor.b32  	%r6652, %r6650, %r6651;
	xor.b32  	%r6653, %r6609, %r6584;
	and.b32  	%r6654, %r6634, %r6653;
	and.b32  	%r6655, %r6609, %r6584;
	xor.b32  	%r6656, %r6654, %r6655;
	add.s32 	%r6657, %r6652, %r6656;
	add.s32 	%r6658, %r6647, %r6559;
	add.s32 	%r6659, %r6657, %r6647;
	shf.l.wrap.b32 	%r6660, %r6658, %r6658, 26;
	shf.l.wrap.b32 	%r6661, %r6658, %r6658, 21;
	xor.b32  	%r6662, %r6660, %r6661;
	shf.l.wrap.b32 	%r6663, %r6658, %r6658, 7;
	xor.b32  	%r6664, %r6662, %r6663;
	and.b32  	%r6665, %r6658, %r6633;
	not.b32 	%r6666, %r6658;
	and.b32  	%r6667, %r6608, %r6666;
	or.b32  	%r6668, %r6665, %r6667;
	add.s32 	%r6669, %r6668, %r6583;
	add.s32 	%r6670, %r6669, %r6664;
	add.s32 	%r6671, %r6670, %r2027;
	add.s32 	%r6672, %r6671, %r5300;
	shf.l.wrap.b32 	%r6673, %r6659, %r6659, 30;
	shf.l.wrap.b32 	%r6674, %r6659, %r6659, 19;
	xor.b32  	%r6675, %r6673, %r6674;
	shf.l.wrap.b32 	%r6676, %r6659, %r6659, 10;
	xor.b32  	%r6677, %r6675, %r6676;
	xor.b32  	%r6678, %r6634, %r6609;
	and.b32  	%r6679, %r6659, %r6678;
	and.b32  	%r6680, %r6634, %r6609;
	xor.b32  	%r6681, %r6679, %r6680;
	add.s32 	%r6682, %r6677, %r6681;
	add.s32 	%r6683, %r6672, %r6584;
	add.s32 	%r6684, %r6682, %r6672;
	shf.l.wrap.b32 	%r6685, %r6683, %r6683, 26;
	shf.l.wrap.b32 	%r6686, %r6683, %r6683, 21;
	xor.b32  	%r6687, %r6685, %r6686;
	shf.l.wrap.b32 	%r6688, %r6683, %r6683, 7;
	xor.b32  	%r6689, %r6687, %r6688;
	and.b32  	%r6690, %r6683, %r6658;
	not.b32 	%r6691, %r6683;
	and.b32  	%r6692, %r6633, %r6691;
	or.b32  	%r6693, %r6690, %r6692;
	add.s32 	%r6694, %r6693, %r6608;
	add.s32 	%r6695, %r6694, %r6689;
	add.s32 	%r6696, %r6695, %r2053;
	add.s32 	%r6697, %r6696, %r5313;
	shf.l.wrap.b32 	%r6698, %r6684, %r6684, 30;
	shf.l.wrap.b32 	%r6699, %r6684, %r6684, 19;
	xor.b32  	%r6700, %r6698, %r6699;
	shf.l.wrap.b32 	%r6701, %r6684, %r6684, 10;
	xor.b32  	%r6702, %r6700, %r6701;
	xor.b32  	%r6703, %r6659, %r6634;
	and.b32  	%r6704, %r6684, %r6703;
	and.b32  	%r6705, %r6659, %r6634;
	xor.b32  	%r6706, %r6704, %r6705;
	add.s32 	%r6707, %r6702, %r6706;
	add.s32 	%r6708, %r6697, %r6609;
	add.s32 	%r6709, %r6707, %r6697;
	shf.l.wrap.b32 	%r6710, %r6708, %r6708, 26;
	shf.l.wrap.b32 	%r6711, %r6708, %r6708, 21;
	xor.b32  	%r6712, %r6710, %r6711;
	shf.l.wrap.b32 	%r6713, %r6708, %r6708, 7;
	xor.b32  	%r6714, %r6712, %r6713;
	and.b32  	%r6715, %r6708, %r6683;
	not.b32 	%r6716, %r6708;
	and.b32  	%r6717, %r6658, %r6716;
	or.b32  	%r6718, %r6715, %r6717;
	add.s32 	%r6719, %r6718, %r6633;
	add.s32 	%r6720, %r6719, %r6714;
	add.s32 	%r6721, %r6720, %r2079;
	add.s32 	%r6722, %r6721, %r5326;
	shf.l.wrap.b32 	%r6723, %r6709, %r6709, 30;
	shf.l.wrap.b32 	%r6724, %r6709, %r6709, 19;
	xor.b32  	%r6725, %r6723, %r6724;
	shf.l.wrap.b32 	%r6726, %r6709, %r6709, 10;
	xor.b32  	%r6727, %r6725, %r6726;
	xor.b32  	%r6728, %r6684, %r6659;
	and.b32  	%r6729, %r6709, %r6728;
	and.b32  	%r6730, %r6684, %r6659;
	xor.b32  	%r6731, %r6729, %r6730;
	add.s32 	%r6732, %r6727, %r6731;
	add.s32 	%r6733, %r6722, %r6634;
	add.s32 	%r6734, %r6732, %r6722;
	shf.l.wrap.b32 	%r6735, %r6733, %r6733, 26;
	shf.l.wrap.b32 	%r6736, %r6733, %r6733, 21;
	xor.b32  	%r6737, %r6735, %r6736;
	shf.l.wrap.b32 	%r6738, %r6733, %r6733, 7;
	xor.b32  	%r6739, %r6737, %r6738;
	and.b32  	%r6740, %r6733, %r6708;
	not.b32 	%r6741, %r6733;
	and.b32  	%r6742, %r6683, %r6741;
	or.b32  	%r6743, %r6740, %r6742;
	add.s32 	%r6744, %r6743, %r6658;
	add.s32 	%r6745, %r6744, %r6739;
	add.s32 	%r6746, %r6745, %r2105;
	add.s32 	%r6747, %r6746, %r5339;
	shf.l.wrap.b32 	%r6748, %r6734, %r6734, 30;
	shf.l.wrap.b32 	%r6749, %r6734, %r6734, 19;
	xor.b32  	%r6750, %r6748, %r6749;
	shf.l.wrap.b32 	%r6751, %r6734, %r6734, 10;
	xor.b32  	%r6752, %r6750, %r6751;
	xor.b32  	%r6753, %r6709, %r6684;
	and.b32  	%r6754, %r6734, %r6753;
	and.b32  	%r6755, %r6709, %r6684;
	xor.b32  	%r6756, %r6754, %r6755;
	add.s32 	%r6757, %r6752, %r6756;
	add.s32 	%r6758, %r6747, %r6659;
	add.s32 	%r6759, %r6757, %r6747;
	shf.l.wrap.b32 	%r6760, %r6758, %r6758, 26;
	shf.l.wrap.b32 	%r6761, %r6758, %r6758, 21;
	xor.b32  	%r6762, %r6760, %r6761;
	shf.l.wrap.b32 	%r6763, %r6758, %r6758, 7;
	xor.b32  	%r6764, %r6762, %r6763;
	and.b32  	%r6765, %r6758, %r6733;
	not.b32 	%r6766, %r6758;
	and.b32  	%r6767, %r6708, %r6766;
	or.b32  	%r6768, %r6765, %r6767;
	add.s32 	%r6769, %r6768, %r6683;
	add.s32 	%r6770, %r6769, %r6764;
	add.s32 	%r6771, %r6770, %r2131;
	add.s32 	%r6772, %r6771, %r5352;
	shf.l.wrap.b32 	%r6773, %r6759, %r6759, 30;
	shf.l.wrap.b32 	%r6774, %r6759, %r6759, 19;
	xor.b32  	%r6775, %r6773, %r6774;
	shf.l.wrap.b32 	%r6776, %r6759, %r6759, 10;
	xor.b32  	%r6777, %r6775, %r6776;
	xor.b32  	%r6778, %r6734, %r6709;
	and.b32  	%r6779, %r6759, %r6778;
	and.b32  	%r6780, %r6734, %r6709;
	xor.b32  	%r6781, %r6779, %r6780;
	add.s32 	%r6782, %r6777, %r6781;
	add.s32 	%r6783, %r6772, %r6684;
	add.s32 	%r6784, %r6782, %r6772;
	shf.l.wrap.b32 	%r6785, %r6783, %r6783, 26;
	shf.l.wrap.b32 	%r6786, %r6783, %r6783, 21;
	xor.b32  	%r6787, %r6785, %r6786;
	shf.l.wrap.b32 	%r6788, %r6783, %r6783, 7;
	xor.b32  	%r6789, %r6787, %r6788;
	and.b32  	%r6790, %r6783, %r6758;
	not.b32 	%r6791, %r6783;
	and.b32  	%r6792, %r6733, %r6791;
	or.b32  	%r6793, %r6790, %r6792;
	add.s32 	%r6794, %r6793, %r6708;
	add.s32 	%r6795, %r6794, %r6789;
	add.s32 	%r6796, %r6795, %r2157;
	add.s32 	%r6797, %r6796, %r5365;
	shf.l.wrap.b32 	%r6798, %r6784, %r6784, 30;
	shf.l.wrap.b32 	%r6799, %r6784, %r6784, 19;
	xor.b32  	%r6800, %r6798, %r6799;
	shf.l.wrap.b32 	%r6801, %r6784, %r6784, 10;
	xor.b32  	%r6802, %r6800, %r6801;
	xor.b32  	%r6803, %r6759, %r6734;
	and.b32  	%r6804, %r6784, %r6803;
	and.b32  	%r6805, %r6759, %r6734;
	xor.b32  	%r6806, %r6804, %r6805;
	add.s32 	%r6807, %r6802, %r6806;
	add.s32 	%r6808, %r6797, %r6709;
	add.s32 	%r6809, %r6807, %r6797;
	shf.l.wrap.b32 	%r6810, %r6808, %r6808, 26;
	shf.l.wrap.b32 	%r6811, %r6808, %r6808, 21;
	xor.b32  	%r6812, %r6810, %r6811;
	shf.l.wrap.b32 	%r6813, %r6808, %r6808, 7;
	xor.b32  	%r6814, %r6812, %r6813;
	and.b32  	%r6815, %r6808, %r6783;
	not.b32 	%r6816, %r6808;
	and.b32  	%r6817, %r6758, %r6816;
	or.b32  	%r6818, %r6815, %r6817;
	add.s32 	%r6819, %r6818, %r6733;
	add.s32 	%r6820, %r6819, %r6814;
	add.s32 	%r6821, %r6820, %r2183;
	add.s32 	%r6822, %r6821, %r5378;
	shf.l.wrap.b32 	%r6823, %r6809, %r6809, 30;
	shf.l.wrap.b32 	%r6824, %r6809, %r6809, 19;
	xor.b32  	%r6825, %r6823, %r6824;
	shf.l.wrap.b32 	%r6826, %r6809, %r6809, 10;
	xor.b32  	%r6827, %r6825, %r6826;
	xor.b32  	%r6828, %r6784, %r6759;
	and.b32  	%r6829, %r6809, %r6828;
	and.b32  	%r6830, %r6784, %r6759;
	xor.b32  	%r6831, %r6829, %r6830;
	add.s32 	%r6832, %r6827, %r6831;
	add.s32 	%r6833, %r6822, %r6734;
	add.s32 	%r6834, %r6832, %r6822;
	shf.l.wrap.b32 	%r6835, %r6833, %r6833, 26;
	shf.l.wrap.b32 	%r6836, %r6833, %r6833, 21;
	xor.b32  	%r6837, %r6835, %r6836;
	shf.l.wrap.b32 	%r6838, %r6833, %r6833, 7;
	xor.b32  	%r6839, %r6837, %r6838;
	and.b32  	%r6840, %r6833, %r6808;
	not.b32 	%r6841, %r6833;
	and.b32  	%r6842, %r6783, %r6841;
	or.b32  	%r6843, %r6840, %r6842;
	add.s32 	%r6844, %r6843, %r6758;
	add.s32 	%r6845, %r6844, %r6839;
	add.s32 	%r6846, %r6845, %r2209;
	add.s32 	%r6847, %r6846, %r5391;
	shf.l.wrap.b32 	%r6848, %r6834, %r6834, 30;
	shf.l.wrap.b32 	%r6849, %r6834, %r6834, 19;
	xor.b32  	%r6850, %r6848, %r6849;
	shf.l.wrap.b32 	%r6851, %r6834, %r6834, 10;
	xor.b32  	%r6852, %r6850, %r6851;
	xor.b32  	%r6853, %r6809, %r6784;
	and.b32  	%r6854, %r6834, %r6853;
	and.b32  	%r6855, %r6809, %r6784;
	xor.b32  	%r6856, %r6854, %r6855;
	add.s32 	%r6857, %r6852, %r6856;
	add.s32 	%r6858, %r6847, %r6759;
	add.s32 	%r6859, %r6857, %r6847;
	shf.l.wrap.b32 	%r6860, %r6858, %r6858, 26;
	shf.l.wrap.b32 	%r6861, %r6858, %r6858, 21;
	xor.b32  	%r6862, %r6860, %r6861;
	shf.l.wrap.b32 	%r6863, %r6858, %r6858, 7;
	xor.b32  	%r6864, %r6862, %r6863;
	and.b32  	%r6865, %r6858, %r6833;
	not.b32 	%r6866, %r6858;
	and.b32  	%r6867, %r6808, %r6866;
	or.b32  	%r6868, %r6865, %r6867;
	add.s32 	%r6869, %r6868, %r6783;
	add.s32 	%r6870, %r6869, %r6864;
	add.s32 	%r6871, %r6870, %r2235;
	add.s32 	%r6872, %r6871, %r5404;
	shf.l.wrap.b32 	%r6873, %r6859, %r6859, 30;
	shf.l.wrap.b32 	%r6874, %r6859, %r6859, 19;
	xor.b32  	%r6875, %r6873, %r6874;
	shf.l.wrap.b32 	%r6876, %r6859, %r6859, 10;
	xor.b32  	%r6877, %r6875, %r6876;
	xor.b32  	%r6878, %r6834, %r6809;
	and.b32  	%r6879, %r6859, %r6878;
	and.b32  	%r6880, %r6834, %r6809;
	xor.b32  	%r6881, %r6879, %r6880;
	add.s32 	%r6882, %r6877, %r6881;
	add.s32 	%r6883, %r6872, %r6784;
	add.s32 	%r6884, %r6882, %r6872;
	shf.l.wrap.b32 	%r6885, %r6883, %r6883, 26;
	shf.l.wrap.b32 	%r6886, %r6883, %r6883, 21;
	xor.b32  	%r6887, %r6885, %r6886;
	shf.l.wrap.b32 	%r6888, %r6883, %r6883, 7;
	xor.b32  	%r6889, %r6887, %r6888;
	and.b32  	%r6890, %r6883, %r6858;
	not.b32 	%r6891, %r6883;
	and.b32  	%r6892, %r6833, %r6891;
	or.b32  	%r6893, %r6890, %r6892;
	add.s32 	%r6894, %r6893, %r6808;
	add.s32 	%r6895, %r6894, %r6889;
	add.s32 	%r6896, %r6895, %r2261;
	add.s32 	%r6897, %r6896, %r5417;
	shf.l.wrap.b32 	%r6898, %r6884, %r6884, 30;
	shf.l.wrap.b32 	%r6899, %r6884, %r6884, 19;
	xor.b32  	%r6900, %r6898, %r6899;
	shf.l.wrap.b32 	%r6901, %r6884, %r6884, 10;
	xor.b32  	%r6902, %r6900, %r6901;
	xor.b32  	%r6903, %r6859, %r6834;
	and.b32  	%r6904, %r6884, %r6903;
	and.b32  	%r6905, %r6859, %r6834;
	xor.b32  	%r6906, %r6904, %r6905;
	add.s32 	%r6907, %r6902, %r6906;
	add.s32 	%r6908, %r6897, %r6809;
	add.s32 	%r6909, %r6907, %r6897;
	shf.l.wrap.b32 	%r6910, %r6908, %r6908, 26;
	shf.l.wrap.b32 	%r6911, %r6908, %r6908, 21;
	xor.b32  	%r6912, %r6910, %r6911;
	shf.l.wrap.b32 	%r6913, %r6908, %r6908, 7;
	xor.b32  	%r6914, %r6912, %r6913;
	and.b32  	%r6915, %r6908, %r6883;
	not.b32 	%r6916, %r6908;
	and.b32  	%r6917, %r6858, %r6916;
	or.b32  	%r6918, %r6915, %r6917;
	add.s32 	%r6919, %r6918, %r6833;
	add.s32 	%r6920, %r6919, %r6914;
	add.s32 	%r6921, %r6920, %r2287;
	add.s32 	%r6922, %r6921, %r5430;
	shf.l.wrap.b32 	%r6923, %r6909, %r6909, 30;
	shf.l.wrap.b32 	%r6924, %r6909, %r6909, 19;
	xor.b32  	%r6925, %r6923, %r6924;
	shf.l.wrap.b32 	%r6926, %r6909, %r6909, 10;
	xor.b32  	%r6927, %r6925, %r6926;
	xor.b32  	%r6928, %r6884, %r6859;
	and.b32  	%r6929, %r6909, %r6928;
	and.b32  	%r6930, %r6884, %r6859;
	xor.b32  	%r6931, %r6929, %r6930;
	add.s32 	%r6932, %r6927, %r6931;
	add.s32 	%r6933, %r6922, %r6834;
	add.s32 	%r6934, %r6932, %r6922;
	shf.l.wrap.b32 	%r6935, %r6933, %r6933, 26;
	shf.l.wrap.b32 	%r6936, %r6933, %r6933, 21;
	xor.b32  	%r6937, %r6935, %r6936;
	shf.l.wrap.b32 	%r6938, %r6933, %r6933, 7;
	xor.b32  	%r6939, %r6937, %r6938;
	and.b32  	%r6940, %r6933, %r6908;
	not.b32 	%r6941, %r6933;
	and.b32  	%r6942, %r6883, %r6941;
	or.b32  	%r6943, %r6940, %r6942;
	add.s32 	%r6944, %r6943, %r6858;
	add.s32 	%r6945, %r6944, %r6939;
	add.s32 	%r6946, %r6945, %r2313;
	add.s32 	%r6947, %r6946, %r5443;
	shf.l.wrap.b32 	%r6948, %r6934, %r6934, 30;
	shf.l.wrap.b32 	%r6949, %r6934, %r6934, 19;
	xor.b32  	%r6950, %r6948, %r6949;
	shf.l.wrap.b32 	%r6951, %r6934, %r6934, 10;
	xor.b32  	%r6952, %r6950, %r6951;
	xor.b32  	%r6953, %r6909, %r6884;
	and.b32  	%r6954, %r6934, %r6953;
	and.b32  	%r6955, %r6909, %r6884;
	xor.b32  	%r6956, %r6954, %r6955;
	add.s32 	%r6957, %r6952, %r6956;
	add.s32 	%r6958, %r6947, %r6859;
	add.s32 	%r6959, %r6957, %r6947;
	shf.l.wrap.b32 	%r6960, %r6958, %r6958, 26;
	shf.l.wrap.b32 	%r6961, %r6958, %r6958, 21;
	xor.b32  	%r6962, %r6960, %r6961;
	shf.l.wrap.b32 	%r6963, %r6958, %r6958, 7;
	xor.b32  	%r6964, %r6962, %r6963;
	and.b32  	%r6965, %r6958, %r6933;
	not.b32 	%r6966, %r6958;
	and.b32  	%r6967, %r6908, %r6966;
	or.b32  	%r6968, %r6965, %r6967;
	add.s32 	%r6969, %r6968, %r6883;
	add.s32 	%r6970, %r6969, %r6964;
	add.s32 	%r6971, %r6970, %r2339;
	add.s32 	%r6972, %r6971, %r5456;
	shf.l.wrap.b32 	%r6973, %r6959, %r6959, 30;
	shf.l.wrap.b32 	%r6974, %r6959, %r6959, 19;
	xor.b32  	%r6975, %r6973, %r6974;
	shf.l.wrap.b32 	%r6976, %r6959, %r6959, 10;
	xor.b32  	%r6977, %r6975, %r6976;
	xor.b32  	%r6978, %r6934, %r6909;
	and.b32  	%r6979, %r6959, %r6978;
	and.b32  	%r6980, %r6934, %r6909;
	xor.b32  	%r6981, %r6979, %r6980;
	add.s32 	%r6982, %r6977, %r6981;
	add.s32 	%r6983, %r6972, %r6884;
	add.s32 	%r6984, %r6982, %r6972;
	shf.l.wrap.b32 	%r6985, %r6983, %r6983, 26;
	shf.l.wrap.b32 	%r6986, %r6983, %r6983, 21;
	xor.b32  	%r6987, %r6985, %r6986;
	shf.l.wrap.b32 	%r6988, %r6983, %r6983, 7;
	xor.b32  	%r6989, %r6987, %r6988;
	and.b32  	%r6990, %r6983, %r6958;
	not.b32 	%r6991, %r6983;
	and.b32  	%r6992, %r6933, %r6991;
	or.b32  	%r6993, %r6990, %r6992;
	add.s32 	%r6994, %r6993, %r6908;
	add.s32 	%r6995, %r6994, %r6989;
	add.s32 	%r6996, %r6995, %r2365;
	add.s32 	%r6997, %r6996, %r5469;
	shf.l.wrap.b32 	%r6998, %r6984, %r6984, 30;
	shf.l.wrap.b32 	%r6999, %r6984, %r6984, 19;
	xor.b32  	%r7000, %r6998, %r6999;
	shf.l.wrap.b32 	%r7001, %r6984, %r6984, 10;
	xor.b32  	%r7002, %r7000, %r7001;
	xor.b32  	%r7003, %r6959, %r6934;
	and.b32  	%r7004, %r6984, %r7003;
	and.b32  	%r7005, %r6959, %r6934;
	xor.b32  	%r7006, %r7004, %r7005;
	add.s32 	%r7007, %r7002, %r7006;
	add.s32 	%r7008, %r6997, %r6909;
	add.s32 	%r7009, %r7007, %r6997;
	shf.l.wrap.b32 	%r7010, %r7008, %r7008, 26;
	shf.l.wrap.b32 	%r7011, %r7008, %r7008, 21;
	xor.b32  	%r7012, %r7010, %r7011;
	shf.l.wrap.b32 	%r7013, %r7008, %r7008, 7;
	xor.b32  	%r7014, %r7012, %r7013;
	and.b32  	%r7015, %r7008, %r6983;
	not.b32 	%r7016, %r7008;
	and.b32  	%r7017, %r6958, %r7016;
	or.b32  	%r7018, %r7015, %r7017;
	add.s32 	%r7019, %r7018, %r6933;
	add.s32 	%r7020, %r7019, %r7014;
	add.s32 	%r7021, %r7020, %r2391;
	add.s32 	%r7022, %r7021, %r5482;
	shf.l.wrap.b32 	%r7023, %r7009, %r7009, 30;
	shf.l.wrap.b32 	%r7024, %r7009, %r7009, 19;
	xor.b32  	%r7025, %r7023, %r7024;
	shf.l.wrap.b32 	%r7026, %r7009, %r7009, 10;
	xor.b32  	%r7027, %r7025, %r7026;
	xor.b32  	%r7028, %r6984, %r6959;
	and.b32  	%r7029, %r7009, %r7028;
	and.b32  	%r7030, %r6984, %r6959;
	xor.b32  	%r7031, %r7029, %r7030;
	add.s32 	%r7032, %r7027, %r7031;
	add.s32 	%r7033, %r7022, %r6934;
	add.s32 	%r7034, %r7032, %r7022;
	shf.l.wrap.b32 	%r7035, %r7033, %r7033, 26;
	shf.l.wrap.b32 	%r7036, %r7033, %r7033, 21;
	xor.b32  	%r7037, %r7035, %r7036;
	shf.l.wrap.b32 	%r7038, %r7033, %r7033, 7;
	xor.b32  	%r7039, %r7037, %r7038;
	and.b32  	%r7040, %r7033, %r7008;
	not.b32 	%r7041, %r7033;
	and.b32  	%r7042, %r6983, %r7041;
	or.b32  	%r7043, %r7040, %r7042;
	add.s32 	%r7044, %r7043, %r6958;
	add.s32 	%r7045, %r7044, %r7039;
	add.s32 	%r7046, %r7045, %r2417;
	add.s32 	%r7047, %r7046, %r5495;
	shf.l.wrap.b32 	%r7048, %r7034, %r7034, 30;
	shf.l.wrap.b32 	%r7049, %r7034, %r7034, 19;
	xor.b32  	%r7050, %r7048, %r7049;
	shf.l.wrap.b32 	%r7051, %r7034, %r7034, 10;
	xor.b32  	%r7052, %r7050, %r7051;
	xor.b32  	%r7053, %r7009, %r6984;
	and.b32  	%r7054, %r7034, %r7053;
	and.b32  	%r7055, %r7009, %r6984;
	xor.b32  	%r7056, %r7054, %r7055;
	add.s32 	%r7057, %r7052, %r7056;
	add.s32 	%r7058, %r7047, %r6959;
	add.s32 	%r7059, %r7057, %r7047;
	shf.l.wrap.b32 	%r7060, %r7058, %r7058, 26;
	shf.l.wrap.b32 	%r7061, %r7058, %r7058, 21;
	xor.b32  	%r7062, %r7060, %r7061;
	shf.l.wrap.b32 	%r7063, %r7058, %r7058, 7;
	xor.b32  	%r7064, %r7062, %r7063;
	and.b32  	%r7065, %r7058, %r7033;
	not.b32 	%r7066, %r7058;
	and.b32  	%r7067, %r7008, %r7066;
	or.b32  	%r7068, %r7065, %r7067;
	add.s32 	%r7069, %r7068, %r6983;
	add.s32 	%r7070, %r7069, %r7064;
	add.s32 	%r7071, %r7070, %r2443;
	add.s32 	%r7072, %r7071, %r5508;
	shf.l.wrap.b32 	%r7073, %r7059, %r7059, 30;
	shf.l.wrap.b32 	%r7074, %r7059, %r7059, 19;
	xor.b32  	%r7075, %r7073, %r7074;
	shf.l.wrap.b32 	%r7076, %r7059, %r7059, 10;
	xor.b32  	%r7077, %r7075, %r7076;
	xor.b32  	%r7078, %r7034, %r7009;
	and.b32  	%r7079, %r7059, %r7078;
	and.b32  	%r7080, %r7034, %r7009;
	xor.b32  	%r7081, %r7079, %r7080;
	add.s32 	%r7082, %r7077, %r7081;
	add.s32 	%r7083, %r7072, %r6984;
	add.s32 	%r7084, %r7082, %r7072;
	add.s32 	%r7085, %r52, %r7084;
	add.s32 	%r7086, %r53, %r7059;
	add.s32 	%r7087, %r54, %r7034;
	add.s32 	%r7088, %r55, %r7009;
	add.s32 	%r7089, %r56, %r7083;
	add.s32 	%r7090, %r57, %r7058;
	add.s32 	%r7091, %r58, %r7033;
	add.s32 	%r7092, %r59, %r7008;
	shf.l.wrap.b32 	%r7093, %r7089, %r7089, 26;
	shf.l.wrap.b32 	%r7094, %r7089, %r7089, 21;
	xor.b32  	%r7095, %r7093, %r7094;
	shf.l.wrap.b32 	%r7096, %r7089, %r7089, 7;
	xor.b32  	%r7097, %r7095, %r7096;
	and.b32  	%r7098, %r7089, %r7090;
	not.b32 	%r7099, %r7089;
	and.b32  	%r7100, %r7091, %r7099;
	or.b32  	%r7101, %r7098, %r7100;
	add.s32 	%r7102, %r7101, %r7092;
	add.s32 	%r7103, %r7102, %r7097;
	add.s32 	%r7104, %r7103, %r805;
	xor.b32  	%r7105, %r7104, -2147483648;
	shf.l.wrap.b32 	%r7106, %r7085, %r7085, 30;
	shf.l.wrap.b32 	%r7107, %r7085, %r7085, 19;
	xor.b32  	%r7108, %r7106, %r7107;
	shf.l.wrap.b32 	%r7109, %r7085, %r7085, 10;
	xor.b32  	%r7110, %r7108, %r7109;
	xor.b32  	%r7111, %r7086, %r7087;
	and.b32  	%r7112, %r7085, %r7111;
	and.b32  	%r7113, %r7086, %r7087;
	xor.b32  	%r7114, %r7112, %r7113;
	add.s32 	%r7115, %r7110, %r7114;
	add.s32 	%r7116, %r7105, %r7088;
	add.s32 	%r7117, %r7115, %r7105;
	shf.l.wrap.b32 	%r7118, %r7116, %r7116, 26;
	shf.l.wrap.b32 	%r7119, %r7116, %r7116, 21;
	xor.b32  	%r7120, %r7118, %r7119;
	shf.l.wrap.b32 	%r7121, %r7116, %r7116, 7;
	xor.b32  	%r7122, %r7120, %r7121;
	and.b32  	%r7123, %r7116, %r7089;
	not.b32 	%r7124, %r7116;
	and.b32  	%r7125, %r7090, %r7124;
	or.b32  	%r7126, %r7123, %r7125;
	add.s32 	%r7127, %r7126, %r7091;
	add.s32 	%r7128, %r7127, %r7122;
	add.s32 	%r7129, %r7128, %r831;
	shf.l.wrap.b32 	%r7130, %r7117, %r7117, 30;
	shf.l.wrap.b32 	%r7131, %r7117, %r7117, 19;
	xor.b32  	%r7132, %r7130, %r7131;
	shf.l.wrap.b32 	%r7133, %r7117, %r7117, 10;
	xor.b32  	%r7134, %r7132, %r7133;
	xor.b32  	%r7135, %r7085, %r7086;
	and.b32  	%r7136, %r7117, %r7135;
	and.b32  	%r7137, %r7085, %r7086;
	xor.b32  	%r7138, %r7136, %r7137;
	add.s32 	%r7139, %r7134, %r7138;
	add.s32 	%r7140, %r7129, %r7087;
	add.s32 	%r7141, %r7139, %r7129;
	shf.l.wrap.b32 	%r7142, %r7140, %r7140, 26;
	shf.l.wrap.b32 	%r7143, %r7140, %r7140, 21;
	xor.b32  	%r7144, %r7142, %r7143;
	shf.l.wrap.b32 	%r7145, %r7140, %r7140, 7;
	xor.b32  	%r7146, %r7144, %r7145;
	and.b32  	%r7147, %r7140, %r7116;
	not.b32 	%r7148, %r7140;
	and.b32  	%r7149, %r7089, %r7148;
	or.b32  	%r7150, %r7147, %r7149;
	add.s32 	%r7151, %r7150, %r7090;
	add.s32 	%r7152, %r7151, %r7146;
	add.s32 	%r7153, %r7152, %r857;
	shf.l.wrap.b32 	%r7154, %r7141, %r7141, 30;
	shf.l.wrap.b32 	%r7155, %r7141, %r7141, 19;
	xor.b32  	%r7156, %r7154, %r7155;
	shf.l.wrap.b32 	%r7157, %r7141, %r7141, 10;
	xor.b32  	%r7158, %r7156, %r7157;
	xor.b32  	%r7159, %r7117, %r7085;
	and.b32  	%r7160, %r7141, %r7159;
	and.b32  	%r7161, %r7117, %r7085;
	xor.b32  	%r7162, %r7160, %r7161;
	add.s32 	%r7163, %r7158, %r7162;
	add.s32 	%r7164, %r7153, %r7086;
	add.s32 	%r7165, %r7163, %r7153;
	shf.l.wrap.b32 	%r7166, %r7164, %r7164, 26;
	shf.l.wrap.b32 	%r7167, %r7164, %r7164, 21;
	xor.b32  	%r7168, %r7166, %r7167;
	shf.l.wrap.b32 	%r7169, %r7164, %r7164, 7;
	xor.b32  	%r7170, %r7168, %r7169;
	and.b32  	%r7171, %r7164, %r7140;
	not.b32 	%r7172, %r7164;
	and.b32  	%r7173, %r7116, %r7172;
	or.b32  	%r7174, %r7171, %r7173;
	add.s32 	%r7175, %r7174, %r7089;
	add.s32 	%r7176, %r7175, %r7170;
	add.s32 	%r7177, %r7176, %r883;
	shf.l.wrap.b32 	%r7178, %r7165, %r7165, 30;
	shf.l.wrap.b32 	%r7179, %r7165, %r7165, 19;
	xor.b32  	%r7180, %r7178, %r7179;
	shf.l.wrap.b32 	%r7181, %r7165, %r7165, 10;
	xor.b32  	%r7182, %r7180, %r7181;
	xor.b32  	%r7183, %r7141, %r7117;
	and.b32  	%r7184, %r7165, %r7183;
	and.b32  	%r7185, %r7141, %r7117;
	xor.b32  	%r7186, %r7184, %r7185;
	add.s32 	%r7187, %r7182, %r7186;
	add.s32 	%r7188, %r7177, %r7085;
	add.s32 	%r7189, %r7187, %r7177;
	shf.l.wrap.b32 	%r7190, %r7188, %r7188, 26;
	shf.l.wrap.b32 	%r7191, %r7188, %r7188, 21;
	xor.b32  	%r7192, %r7190, %r7191;
	shf.l.wrap.b32 	%r7193, %r7188, %r7188, 7;
	xor.b32  	%r7194, %r7192, %r7193;
	and.b32  	%r7195, %r7188, %r7164;
	not.b32 	%r7196, %r7188;
	and.b32  	%r7197, %r7140, %r7196;
	or.b32  	%r7198, %r7195, %r7197;
	add.s32 	%r7199, %r7198, %r7116;
	add.s32 	%r7200, %r7199, %r7194;
	add.s32 	%r7201, %r7200, %r909;
	shf.l.wrap.b32 	%r7202, %r7189, %r7189, 30;
	shf.l.wrap.b32 	%r7203, %r7189, %r7189, 19;
	xor.b32  	%r7204, %r7202, %r7203;
	shf.l.wrap.b32 	%r7205, %r7189, %r7189, 10;
	xor.b32  	%r7206, %r7204, %r7205;
	xor.b32  	%r7207, %r7165, %r7141;
	and.b32  	%r7208, %r7189, %r7207;
	and.b32  	%r7209, %r7165, %r7141;
	xor.b32  	%r7210, %r7208, %r7209;
	add.s32 	%r7211, %r7206, %r7210;
	add.s32 	%r7212, %r7201, %r7117;
	add.s32 	%r7213, %r7211, %r7201;
	shf.l.wrap.b32 	%r7214, %r7212, %r7212, 26;
	shf.l.wrap.b32 	%r7215, %r7212, %r7212, 21;
	xor.b32  	%r7216, %r7214, %r7215;
	shf.l.wrap.b32 	%r7217, %r7212, %r7212, 7;
	xor.b32  	%r7218, %r7216, %r7217;
	and.b32  	%r7219, %r7212, %r7188;
	not.b32 	%r7220, %r7212;
	and.b32  	%r7221, %r7164, %r7220;
	or.b32  	%r7222, %r7219, %r7221;
	add.s32 	%r7223, %r7222, %r7140;
	add.s32 	%r7224, %r7223, %r7218;
	add.s32 	%r7225, %r7224, %r935;
	shf.l.wrap.b32 	%r7226, %r7213, %r7213, 30;
	shf.l.wrap.b32 	%r7227, %r7213, %r7213, 19;
	xor.b32  	%r7228, %r7226, %r7227;
	shf.l.wrap.b32 	%r7229, %r7213, %r7213, 10;
	xor.b32  	%r7230, %r7228, %r7229;
	xor.b32  	%r7231, %r7189, %r7165;
	and.b32  	%r7232, %r7213, %r7231;
	and.b32  	%r7233, %r7189, %r7165;
	xor.b32  	%r7234, %r7232, %r7233;
	add.s32 	%r7235, %r7230, %r7234;
	add.s32 	%r7236, %r7225, %r7141;
	add.s32 	%r7237, %r7235, %r7225;
	shf.l.wrap.b32 	%r7238, %r7236, %r7236, 26;
	shf.l.wrap.b32 	%r7239, %r7236, %r7236, 21;
	xor.b32  	%r7240, %r7238, %r7239;
	shf.l.wrap.b32 	%r7241, %r7236, %r7236, 7;
	xor.b32  	%r7242, %r7240, %r7241;
	and.b32  	%r7243, %r7236, %r7212;
	not.b32 	%r7244, %r7236;
	and.b32  	%r7245, %r7188, %r7244;
	or.b32  	%r7246, %r7243, %r7245;
	add.s32 	%r7247, %r7246, %r7164;
	add.s32 	%r7248, %r7247, %r7242;
	add.s32 	%r7249, %r7248, %r961;
	shf.l.wrap.b32 	%r7250, %r7237, %r7237, 30;
	shf.l.wrap.b32 	%r7251, %r7237, %r7237, 19;
	xor.b32  	%r7252, %r7250, %r7251;
	shf.l.wrap.b32 	%r7253, %r7237, %r7237, 10;
	xor.b32  	%r7254, %r7252, %r7253;
	xor.b32  	%r7255, %r7213, %r7189;
	and.b32  	%r7256, %r7237, %r7255;
	and.b32  	%r7257, %r7213, %r7189;
	xor.b32  	%r7258, %r7256, %r7257;
	add.s32 	%r7259, %r7254, %r7258;
	add.s32 	%r7260, %r7249, %r7165;
	add.s32 	%r7261, %r7259, %r7249;
	shf.l.wrap.b32 	%r7262, %r7260, %r7260, 26;
	shf.l.wrap.b32 	%r7263, %r7260, %r7260, 21;
	xor.b32  	%r7264, %r7262, %r7263;
	shf.l.wrap.b32 	%r7265, %r7260, %r7260, 7;
	xor.b32  	%r7266, %r7264, %r7265;
	and.b32  	%r7267, %r7260, %r7236;
	not.b32 	%r7268, %r7260;
	and.b32  	%r7269, %r7212, %r7268;
	or.b32  	%r7270, %r7267, %r7269;
	add.s32 	%r7271, %r7270, %r7188;
	add.s32 	%r7272, %r7271, %r7266;
	add.s32 	%r7273, %r7272, %r987;
	shf.l.wrap.b32 	%r7274, %r7261, %r7261, 30;
	shf.l.wrap.b32 	%r7275, %r7261, %r7261, 19;
	xor.b32  	%r7276, %r7274, %r7275;
	shf.l.wrap.b32 	%r7277, %r7261, %r7261, 10;
	xor.b32  	%r7278, %r7276, %r7277;
	xor.b32  	%r7279, %r7237, %r7213;
	and.b32  	%r7280, %r7261, %r7279;
	and.b32  	%r7281, %r7237, %r7213;
	xor.b32  	%r7282, %r7280, %r7281;
	add.s32 	%r7283, %r7278, %r7282;
	add.s32 	%r7284, %r7273, %r7189;
	add.s32 	%r7285, %r7283, %r7273;
	shf.l.wrap.b32 	%r7286, %r7284, %r7284, 26;
	shf.l.wrap.b32 	%r7287, %r7284, %r7284, 21;
	xor.b32  	%r7288, %r7286, %r7287;
	shf.l.wrap.b32 	%r7289, %r7284, %r7284, 7;
	xor.b32  	%r7290, %r7288, %r7289;
	and.b32  	%r7291, %r7284, %r7260;
	not.b32 	%r7292, %r7284;
	and.b32  	%r7293, %r7236, %r7292;
	or.b32  	%r7294, %r7291, %r7293;
	add.s32 	%r7295, %r7294, %r7212;
	add.s32 	%r7296, %r7295, %r7290;
	add.s32 	%r7297, %r7296, %r1013;
	shf.l.wrap.b32 	%r7298, %r7285, %r7285, 30;
	shf.l.wrap.b32 	%r7299, %r7285, %r7285, 19;
	xor.b32  	%r7300, %r7298, %r7299;
	shf.l.wrap.b32 	%r7301, %r7285, %r7285, 10;
	xor.b32  	%r7302, %r7300, %r7301;
	xor.b32  	%r7303, %r7261, %r7237;
	and.b32  	%r7304, %r7285, %r7303;
	and.b32  	%r7305, %r7261, %r7237;
	xor.b32  	%r7306, %r7304, %r7305;
	add.s32 	%r7307, %r7302, %r7306;
	add.s32 	%r7308, %r7297, %r7213;
	add.s32 	%r7309, %r7307, %r7297;
	shf.l.wrap.b32 	%r7310, %r7308, %r7308, 26;
	shf.l.wrap.b32 	%r7311, %r7308, %r7308, 21;
	xor.b32  	%r7312, %r7310, %r7311;
	shf.l.wrap.b32 	%r7313, %r7308, %r7308, 7;
	xor.b32  	%r7314, %r7312, %r7313;
	and.b32  	%r7315, %r7308, %r7284;
	not.b32 	%r7316, %r7308;
	and.b32  	%r7317, %r7260, %r7316;
	or.b32  	%r7318, %r7315, %r7317;
	add.s32 	%r7319, %r7318, %r7236;
	add.s32 	%r7320, %r7319, %r7314;
	add.s32 	%r7321, %r7320, %r1039;
	shf.l.wrap.b32 	%r7322, %r7309, %r7309, 30;
	shf.l.wrap.b32 	%r7323, %r7309, %r7309, 19;
	xor.b32  	%r7324, %r7322, %r7323;
	shf.l.wrap.b32 	%r7325, %r7309, %r7309, 10;
	xor.b32  	%r7326, %r7324, %r7325;
	xor.b32  	%r7327, %r7285, %r7261;
	and.b32  	%r7328, %r7309, %r7327;
	and.b32  	%r7329, %r7285, %r7261;
	xor.b32  	%r7330, %r7328, %r7329;
	add.s32 	%r7331, %r7326, %r7330;
	add.s32 	%r7332, %r7321, %r7237;
	add.s32 	%r7333, %r7331, %r7321;
	shf.l.wrap.b32 	%r7334, %r7332, %r7332, 26;
	shf.l.wrap.b32 	%r7335, %r7332, %r7332, 21;
	xor.b32  	%r7336, %r7334, %r7335;
	shf.l.wrap.b32 	%r7337, %r7332, %r7332, 7;
	xor.b32  	%r7338, %r7336, %r7337;
	and.b32  	%r7339, %r7332, %r7308;
	not.b32 	%r7340, %r7332;
	and.b32  	%r7341, %r7284, %r7340;
	or.b32  	%r7342, %r7339, %r7341;
	add.s32 	%r7343, %r7342, %r7260;
	add.s32 	%r7344, %r7343, %r7338;
	add.s32 	%r7345, %r7344, %r1065;
	shf.l.wrap.b32 	%r7346, %r7333, %r7333, 30;
	shf.l.wrap.b32 	%r7347, %r7333, %r7333, 19;
	xor.b32  	%r7348, %r7346, %r7347;
	shf.l.wrap.b32 	%r7349, %r7333, %r7333, 10;
	xor.b32  	%r7350, %r7348, %r7349;
	xor.b32  	%r7351, %r7309, %r7285;
	and.b32  	%r7352, %r7333, %r7351;
	and.b32  	%r7353, %r7309, %r7285;
	xor.b32  	%r7354, %r7352, %r7353;
	add.s32 	%r7355, %r7350, %r7354;
	add.s32 	%r7356, %r7345, %r7261;
	add.s32 	%r7357, %r7355, %r7345;
	shf.l.wrap.b32 	%r7358, %r7356, %r7356, 26;
	shf.l.wrap.b32 	%r7359, %r7356, %r7356, 21;
	xor.b32  	%r7360, %r7358, %r7359;
	shf.l.wrap.b32 	%r7361, %r7356, %r7356, 7;
	xor.b32  	%r7362, %r7360, %r7361;
	and.b32  	%r7363, %r7356, %r7332;
	not.b32 	%r7364, %r7356;
	and.b32  	%r7365, %r7308, %r7364;
	or.b32  	%r7366, %r7363, %r7365;
	add.s32 	%r7367, %r7366, %r7284;
	add.s32 	%r7368, %r7367, %r7362;
	add.s32 	%r7369, %r7368, %r1091;
	shf.l.wrap.b32 	%r7370, %r7357, %r7357, 30;
	shf.l.wrap.b32 	%r7371, %r7357, %r7357, 19;
	xor.b32  	%r7372, %r7370, %r7371;
	shf.l.wrap.b32 	%r7373, %r7357, %r7357, 10;
	xor.b32  	%r7374, %r7372, %r7373;
	xor.b32  	%r7375, %r7333, %r7309;
	and.b32  	%r7376, %r7357, %r7375;
	and.b32  	%r7377, %r7333, %r7309;
	xor.b32  	%r7378, %r7376, %r7377;
	add.s32 	%r7379, %r7374, %r7378;
	add.s32 	%r7380, %r7369, %r7285;
	add.s32 	%r7381, %r7379, %r7369;
	shf.l.wrap.b32 	%r7382, %r7380, %r7380, 26;
	shf.l.wrap.b32 	%r7383, %r7380, %r7380, 21;
	xor.b32  	%r7384, %r7382, %r7383;
	shf.l.wrap.b32 	%r7385, %r7380, %r7380, 7;
	xor.b32  	%r7386, %r7384, %r7385;
	and.b32  	%r7387, %r7380, %r7356;
	not.b32 	%r7388, %r7380;
	and.b32  	%r7389, %r7332, %r7388;
	or.b32  	%r7390, %r7387, %r7389;
	add.s32 	%r7391, %r7390, %r7308;
	add.s32 	%r7392, %r7391, %r7386;
	add.s32 	%r7393, %r7392, %r1117;
	shf.l.wrap.b32 	%r7394, %r7381, %r7381, 30;
	shf.l.wrap.b32 	%r7395, %r7381, %r7381, 19;
	xor.b32  	%r7396, %r7394, %r7395;
	shf.l.wrap.b32 	%r7397, %r7381, %r7381, 10;
	xor.b32  	%r7398, %r7396, %r7397;
	xor.b32  	%r7399, %r7357, %r7333;
	and.b32  	%r7400, %r7381, %r7399;
	and.b32  	%r7401, %r7357, %r7333;
	xor.b32  	%r7402, %r7400, %r7401;
	add.s32 	%r7403, %r7398, %r7402;
	add.s32 	%r7404, %r7393, %r7309;
	add.s32 	%r7405, %r7403, %r7393;
	shf.l.wrap.b32 	%r7406, %r7404, %r7404, 26;
	shf.l.wrap.b32 	%r7407, %r7404, %r7404, 21;
	xor.b32  	%r7408, %r7406, %r7407;
	shf.l.wrap.b32 	%r7409, %r7404, %r7404, 7;
	xor.b32  	%r7410, %r7408, %r7409;
	and.b32  	%r7411, %r7404, %r7380;
	not.b32 	%r7412, %r7404;
	and.b32  	%r7413, %r7356, %r7412;
	or.b32  	%r7414, %r7411, %r7413;
	add.s32 	%r7415, %r7414, %r7332;
	add.s32 	%r7416, %r7415, %r7410;
	add.s32 	%r7417, %r7416, %r1143;
	shf.l.wrap.b32 	%r7418, %r7405, %r7405, 30;
	shf.l.wrap.b32 	%r7419, %r7405, %r7405, 19;
	xor.b32  	%r7420, %r7418, %r7419;
	shf.l.wrap.b32 	%r7421, %r7405, %r7405, 10;
	xor.b32  	%r7422, %r7420, %r7421;
	xor.b32  	%r7423, %r7381, %r7357;
	and.b32  	%r7424, %r7405, %r7423;
	and.b32  	%r7425, %r7381, %r7357;
	xor.b32  	%r7426, %r7424, %r7425;
	add.s32 	%r7427, %r7422, %r7426;
	add.s32 	%r7428, %r7417, %r7333;
	add.s32 	%r7429, %r7427, %r7417;
	shf.l.wrap.b32 	%r7430, %r7428, %r7428, 26;
	shf.l.wrap.b32 	%r7431, %r7428, %r7428, 21;
	xor.b32  	%r7432, %r7430, %r7431;
	shf.l.wrap.b32 	%r7433, %r7428, %r7428, 7;
	xor.b32  	%r7434, %r7432, %r7433;
	and.b32  	%r7435, %r7428, %r7404;
	not.b32 	%r7436, %r7428;
	and.b32  	%r7437, %r7380, %r7436;
	or.b32  	%r7438, %r7435, %r7437;
	add.s32 	%r7439, %r7438, %r7356;
	add.s32 	%r7440, %r7439, %r7434;
	add.s32 	%r7441, %r7440, %r1169;
	shf.l.wrap.b32 	%r7442, %r7429, %r7429, 30;
	shf.l.wrap.b32 	%r7443, %r7429, %r7429, 19;
	xor.b32  	%r7444, %r7442, %r7443;
	shf.l.wrap.b32 	%r7445, %r7429, %r7429, 10;
	xor.b32  	%r7446, %r7444, %r7445;
	xor.b32  	%r7447, %r7405, %r7381;
	and.b32  	%r7448, %r7429, %r7447;
	and.b32  	%r7449, %r7405, %r7381;
	xor.b32  	%r7450, %r7448, %r7449;
	add.s32 	%r7451, %r7446, %r7450;
	add.s32 	%r7452, %r7441, %r7357;
	add.s32 	%r7453, %r7451, %r7441;
	shf.l.wrap.b32 	%r7454, %r7452, %r7452, 26;
	shf.l.wrap.b32 	%r7455, %r7452, %r7452, 21;
	xor.b32  	%r7456, %r7454, %r7455;
	shf.l.wrap.b32 	%r7457, %r7452, %r7452, 7;
	xor.b32  	%r7458, %r7456, %r7457;
	and.b32  	%r7459, %r7452, %r7428;
	not.b32 	%r7460, %r7452;
	and.b32  	%r7461, %r7404, %r7460;
	or.b32  	%r7462, %r7459, %r7461;
	add.s32 	%r7463, %r7462, %r7380;
	add.s32 	%r7464, %r7463, %r7458;
	add.s32 	%r7465, %r7464, %r1195;
	add.s32 	%r7466, %r7465, 512;
	shf.l.wrap.b32 	%r7467, %r7453, %r7453, 30;
	shf.l.wrap.b32 	%r7468, %r7453, %r7453, 19;
	xor.b32  	%r7469, %r7467, %r7468;
	shf.l.wrap.b32 	%r7470, %r7453, %r7453, 10;
	xor.b32  	%r7471, %r7469, %r7470;
	xor.b32  	%r7472, %r7429, %r7405;
	and.b32  	%r7473, %r7453, %r7472;
	and.b32  	%r7474, %r7429, %r7405;
	xor.b32  	%r7475, %r7473, %r7474;
	add.s32 	%r7476, %r7471, %r7475;
	add.s32 	%r7477, %r7466, %r7381;
	add.s32 	%r7478, %r7476, %r7466;
	shf.l.wrap.b32 	%r7479, %r7477, %r7477, 26;
	shf.l.wrap.b32 	%r7480, %r7477, %r7477, 21;
	xor.b32  	%r7481, %r7479, %r7480;
	shf.l.wrap.b32 	%r7482, %r7477, %r7477, 7;
	xor.b32  	%r7483, %r7481, %r7482;
	and.b32  	%r7484, %r7477, %r7452;
	not.b32 	%r7485, %r7477;
	and.b32  	%r7486, %r7428, %r7485;
	or.b32  	%r7487, %r7484, %r7486;
	add.s32 	%r7488, %r7487, %r7404;
	add.s32 	%r7489, %r7488, %r7483;
	add.s32 	%r7490, %r7489, %r1221;
	xor.b32  	%r7491, %r7490, -2147483648;
	shf.l.wrap.b32 	%r7492, %r7478, %r7478, 30;
	shf.l.wrap.b32 	%r7493, %r7478, %r7478, 19;
	xor.b32  	%r7494, %r7492, %r7493;
	shf.l.wrap.b32 	%r7495, %r7478, %r7478, 10;
	xor.b32  	%r7496, %r7494, %r7495;
	xor.b32  	%r7497, %r7453, %r7429;
	and.b32  	%r7498, %r7478, %r7497;
	and.b32  	%r7499, %r7453, %r7429;
	xor.b32  	%r7500, %r7498, %r7499;
	add.s32 	%r7501, %r7496, %r7500;
	add.s32 	%r7502, %r7491, %r7405;
	add.s32 	%r7503, %r7501, %r7491;
	shf.l.wrap.b32 	%r7504, %r7502, %r7502, 26;
	shf.l.wrap.b32 	%r7505, %r7502, %r7502, 21;
	xor.b32  	%r7506, %r7504, %r7505;
	shf.l.wrap.b32 	%r7507, %r7502, %r7502, 7;
	xor.b32  	%r7508, %r7506, %r7507;
	and.b32  	%r7509, %r7502, %r7477;
	not.b32 	%r7510, %r7502;
	and.b32  	%r7511, %r7452, %r7510;
	or.b32  	%r7512, %r7509, %r7511;
	add.s32 	%r7513, %r7512, %r7428;
	add.s32 	%r7514, %r7513, %r7508;
	add.s32 	%r7515, %r7514, %r1247;
	add.s32 	%r7516, %r7515, 20971520;
	shf.l.wrap.b32 	%r7517, %r7503, %r7503, 30;
	shf.l.wrap.b32 	%r7518, %r7503, %r7503, 19;
	xor.b32  	%r7519, %r7517, %r7518;
	shf.l.wrap.b32 	%r7520, %r7503, %r7503, 10;
	xor.b32  	%r7521, %r7519, %r7520;
	xor.b32  	%r7522, %r7478, %r7453;
	and.b32  	%r7523, %r7503, %r7522;
	and.b32  	%r7524, %r7478, %r7453;
	xor.b32  	%r7525, %r7523, %r7524;
	add.s32 	%r7526, %r7521, %r7525;
	add.s32 	%r7527, %r7516, %r7429;
	add.s32 	%r7528, %r7526, %r7516;
	shf.l.wrap.b32 	%r7529, %r7527, %r7527, 26;
	shf.l.wrap.b32 	%r7530, %r7527, %r7527, 21;
	xor.b32  	%r7531, %r7529, %r7530;
	shf.l.wrap.b32 	%r7532, %r7527, %r7527, 7;
	xor.b32  	%r7533, %r7531, %r7532;
	and.b32  	%r7534, %r7527, %r7502;
	not.b32 	%r7535, %r7527;
	and.b32  	%r7536, %r7477, %r7535;
	or.b32  	%r7537, %r7534, %r7536;
	add.s32 	%r7538, %r7537, %r7452;
	add.s32 	%r7539, %r7538, %r7533;
	add.s32 	%r7540, %r7539, %r1273;
	add.s32 	%r7541, %r7540, 2117632;
	shf.l.wrap.b32 	%r7542, %r7528, %r7528, 30;
	shf.l.wrap.b32 	%r7543, %r7528, %r7528, 19;
	xor.b32  	%r7544, %r7542, %r7543;
	shf.l.wrap.b32 	%r7545, %r7528, %r7528, 10;
	xor.b32  	%r7546, %r7544, %r7545;
	xor.b32  	%r7547, %r7503, %r7478;
	and.b32  	%r7548, %r7528, %r7547;
	and.b32  	%r7549, %r7503, %r7478;
	xor.b32  	%r7550, %r7548, %r7549;
	add.s32 	%r7551, %r7546, %r7550;
	add.s32 	%r7552, %r7541, %r7453;
	add.s32 	%r7553, %r7551, %r7541;
	shf.l.wrap.b32 	%r7554, %r7552, %r7552, 26;
	shf.l.wrap.b32 	%r7555, %r7552, %r7552, 21;
	xor.b32  	%r7556, %r7554, %r7555;
	shf.l.wrap.b32 	%r7557, %r7552, %r7552, 7;
	xor.b32  	%r7558, %r7556, %r7557;
	and.b32  	%r7559, %r7552, %r7527;
	not.b32 	%r7560, %r7552;
	and.b32  	%r7561, %r7502, %r7560;
	or.b32  	%r7562, %r7559, %r7561;
	add.s32 	%r7563, %r7562, %r7477;
	add.s32 	%r7564, %r7563, %r7558;
	add.s32 	%r7565, %r7564, %r1299;
	add.s32 	%r7566, %r7565, 20616;
	shf.l.wrap.b32 	%r7567, %r7553, %r7553, 30;
	shf.l.wrap.b32 	%r7568, %r7553, %r7553, 19;
	xor.b32  	%r7569, %r7567, %r7568;
	shf.l.wrap.b32 	%r7570, %r7553, %r7553, 10;
	xor.b32  	%r7571, %r7569, %r7570;
	xor.b32  	%r7572, %r7528, %r7503;
	and.b32  	%r7573, %r7553, %r7572;
	and.b32  	%r7574, %r7528, %r7503;
	xor.b32  	%r7575, %r7573, %r7574;
	add.s32 	%r7576, %r7571, %r7575;
	add.s32 	%r7577, %r7566, %r7478;
	add.s32 	%r7578, %r7576, %r7566;
	shf.l.wrap.b32 	%r7579, %r7577, %r7577, 26;
	shf.l.wrap.b32 	%r7580, %r7577, %r7577, 21;
	xor.b32  	%r7581, %r7579, %r7580;
	shf.l.wrap.b32 	%r7582, %r7577, %r7577, 7;
	xor.b32  	%r7583, %r7581, %r7582;
	and.b32  	%r7584, %r7577, %r7552;
	not.b32 	%r7585, %r7577;
	and.b32  	%r7586, %r7527, %r7585;
	or.b32  	%r7587, %r7584, %r7586;
	add.s32 	%r7588, %r7587, %r7502;
	add.s32 	%r7589, %r7588, %r7583;
	add.s32 	%r7590, %r7589, %r1325;
	add.s32 	%r7591, %r7590, 570427392;
	shf.l.wrap.b32 	%r7592, %r7578, %r7578, 30;
	shf.l.wrap.b32 	%r7593, %r7578, %r7578, 19;
	xor.b32  	%r7594, %r7592, %r7593;
	shf.l.wrap.b32 	%r7595, %r7578, %r7578, 10;
	xor.b32  	%r7596, %r7594, %r7595;
	xor.b32  	%r7597, %r7553, %r7528;
	and.b32  	%r7598, %r7578, %r7597;
	and.b32  	%r7599, %r7553, %r7528;
	xor.b32  	%r7600, %r7598, %r7599;
	add.s32 	%r7601, %r7596, %r7600;
	add.s32 	%r7602, %r7591, %r7503;
	add.s32 	%r7603, %r7601, %r7591;
	shf.l.wrap.b32 	%r7604, %r7602, %r7602, 26;
	shf.l.wrap.b32 	%r7605, %r7602, %r7602, 21;
	xor.b32  	%r7606, %r7604, %r7605;
	shf.l.wrap.b32 	%r7607, %r7602, %r7602, 7;
	xor.b32  	%r7608, %r7606, %r7607;
	and.b32  	%r7609, %r7602, %r7577;
	not.b32 	%r7610, %r7602;
	and.b32  	%r7611, %r7552, %r7610;
	or.b32  	%r7612, %r7609, %r7611;
	add.s32 	%r7613, %r7612, %r7527;
	add.s32 	%r7614, %r7613, %r7608;
	add.s32 	%r7615, %r7614, %r1351;
	add.s32 	%r7616, %r7615, 575995924;
	shf.l.wrap.b32 	%r7617, %r7603, %r7603, 30;
	shf.l.wrap.b32 	%r7618, %r7603, %r7603, 19;
	xor.b32  	%r7619, %r7617, %r7618;
	shf.l.wrap.b32 	%r7620, %r7603, %r7603, 10;
	xor.b32  	%r7621, %r7619, %r7620;
	xor.b32  	%r7622, %r7578, %r7553;
	and.b32  	%r7623, %r7603, %r7622;
	and.b32  	%r7624, %r7578, %r7553;
	xor.b32  	%r7625, %r7623, %r7624;
	add.s32 	%r7626, %r7621, %r7625;
	add.s32 	%r7627, %r7616, %r7528;
	add.s32 	%r7628, %r7626, %r7616;
	shf.l.wrap.b32 	%r7629, %r7627, %r7627, 26;
	shf.l.wrap.b32 	%r7630, %r7627, %r7627, 21;
	xor.b32  	%r7631, %r7629, %r7630;
	shf.l.wrap.b32 	%r7632, %r7627, %r7627, 7;
	xor.b32  	%r7633, %r7631, %r7632;
	and.b32  	%r7634, %r7627, %r7602;
	not.b32 	%r7635, %r7627;
	and.b32  	%r7636, %r7577, %r7635;
	or.b32  	%r7637, %r7634, %r7636;
	add.s32 	%r7638, %r7637, %r7552;
	add.s32 	%r7639, %r7638, %r7633;
	add.s32 	%r7640, %r7639, %r1377;
	add.s32 	%r7641, %r7640, 84449090;
	shf.l.wrap.b32 	%r7642, %r7628, %r7628, 30;
	shf.l.wrap.b32 	%r7643, %r7628, %r7628, 19;
	xor.b32  	%r7644, %r7642, %r7643;
	shf.l.wrap.b32 	%r7645, %r7628, %r7628, 10;
	xor.b32  	%r7646, %r7644, %r7645;
	xor.b32  	%r7647, %r7603, %r7578;
	and.b32  	%r7648, %r7628, %r7647;
	and.b32  	%r7649, %r7603, %r7578;
	xor.b32  	%r7650, %r7648, %r7649;
	add.s32 	%r7651, %r7646, %r7650;
	add.s32 	%r7652, %r7641, %r7553;
	add.s32 	%r7653, %r7651, %r7641;
	shf.l.wrap.b32 	%r7654, %r7652, %r7652, 26;
	shf.l.wrap.b32 	%r7655, %r7652, %r7652, 21;
	xor.b32  	%r7656, %r7654, %r7655;
	shf.l.wrap.b32 	%r7657, %r7652, %r7652, 7;
	xor.b32  	%r7658, %r7656, %r7657;
	and.b32  	%r7659, %r7652, %r7627;
	not.b32 	%r7660, %r7652;
	and.b32  	%r7661, %r7602, %r7660;
	or.b32  	%r7662, %r7659, %r7661;
	add.s32 	%r7663, %r7662, %r7577;
	add.s32 	%r7664, %r7663, %r7658;
	add.s32 	%r7665, %r7664, %r1403;
	add.s32 	%r7666, %r7665, -1610612704;
	shf.l.wrap.b32 	%r7667, %r7653, %r7653, 30;
	shf.l.wrap.b32 	%r7668, %r7653, %r7653, 19;
	xor.b32  	%r7669, %r7667, %r7668;
	shf.l.wrap.b32 	%r7670, %r7653, %r7653, 10;
	xor.b32  	%r7671, %r7669, %r7670;
	xor.b32  	%r7672, %r7628, %r7603;
	and.b32  	%r7673, %r7653, %r7672;
	and.b32  	%r7674, %r7628, %r7603;
	xor.b32  	%r7675, %r7673, %r7674;
	add.s32 	%r7676, %r7671, %r7675;
	add.s32 	%r7677, %r7666, %r7578;
	add.s32 	%r7678, %r7676, %r7666;
	shf.l.wrap.b32 	%r7679, %r7677, %r7677, 26;
	shf.l.wrap.b32 	%r7680, %r7677, %r7677, 21;
	xor.b32  	%r7681, %r7679, %r7680;
	shf.l.wrap.b32 	%r7682, %r7677, %r7677, 7;
	xor.b32  	%r7683, %r7681, %r7682;
	and.b32  	%r7684, %r7677, %r7652;
	not.b32 	%r7685, %r7677;
	and.b32  	%r7686, %r7627, %r7685;
	or.b32  	%r7687, %r7684, %r7686;
	add.s32 	%r7688, %r7687, %r7602;
	add.s32 	%r7689, %r7688, %r7683;
	add.s32 	%r7690, %r7689, %r1429;
	add.s32 	%r7691, %r7690, 1518862336;
	shf.l.wrap.b32 	%r7692, %r7678, %r7678, 30;
	shf.l.wrap.b32 	%r7693, %r7678, %r7678, 19;
	xor.b32  	%r7694, %r7692, %r7693;
	shf.l.wrap.b32 	%r7695, %r7678, %r7678, 10;
	xor.b32  	%r7696, %r7694, %r7695;
	xor.b32  	%r7697, %r7653, %r7628;
	and.b32  	%r7698, %r7678, %r7697;
	and.b32  	%r7699, %r7653, %r7628;
	xor.b32  	%r7700, %r7698, %r7699;
	add.s32 	%r7701, %r7696, %r7700;
	add.s32 	%r7702, %r7691, %r7603;
	add.s32 	%r7703, %r7701, %r7691;
	shf.l.wrap.b32 	%r7704, %r7702, %r7702, 26;
	shf.l.wrap.b32 	%r7705, %r7702, %r7702, 21;
	xor.b32  	%r7706, %r7704, %r7705;
	shf.l.wrap.b32 	%r7707, %r7702, %r7702, 7;
	xor.b32  	%r7708, %r7706, %r7707;
	and.b32  	%r7709, %r7702, %r7677;
	not.b32 	%r7710, %r7702;
	and.b32  	%r7711, %r7652, %r7710;
	or.b32  	%r7712, %r7709, %r7711;
	add.s32 	%r7713, %r7712, %r7627;
	add.s32 	%r7714, %r7713, %r7708;
	add.s32 	%r7715, %r7714, %r1455;
	add.s32 	%r7716, %r7715, 6067200;
	shf.l.wrap.b32 	%r7717, %r7703, %r7703, 30;
	shf.l.wrap.b32 	%r7718, %r7703, %r7703, 19;
	xor.b32  	%r7719, %r7717, %r7718;
	shf.l.wrap.b32 	%r7720, %r7703, %r7703, 10;
	xor.b32  	%r7721, %r7719, %r7720;
	xor.b32  	%r7722, %r7678, %r7653;
	and.b32  	%r7723, %r7703, %r7722;
	and.b32  	%r7724, %r7678, %r7653;
	xor.b32  	%r7725, %r7723, %r7724;
	add.s32 	%r7726, %r7721, %r7725;
	add.s32 	%r7727, %r7716, %r7628;
	add.s32 	%r7728, %r7726, %r7716;
	shf.l.wrap.b32 	%r7729, %r7727, %r7727, 26;
	shf.l.wrap.b32 	%r7730, %r7727, %r7727, 21;
	xor.b32  	%r7731, %r7729, %r7730;
	shf.l.wrap.b32 	%r7732, %r7727, %r7727, 7;
	xor.b32  	%r7733, %r7731, %r7732;
	and.b32  	%r7734, %r7727, %r7702;
	not.b32 	%r7735, %r7727;
	and.b32  	%r7736, %r7677, %r7735;
	or.b32  	%r7737, %r7734, %r7736;
	add.s32 	%r7738, %r7737, %r7652;
	add.s32 	%r7739, %r7738, %r7733;
	add.s32 	%r7740, %r7739, %r1481;
	add.s32 	%r7741, %r7740, 1496221;
	shf.l.wrap.b32 	%r7742, %r7728, %r7728, 30;
	shf.l.wrap.b32 	%r7743, %r7728, %r7728, 19;
	xor.b32  	%r7744, %r7742, %r7743;
	shf.l.wrap.b32 	%r7745, %r7728, %r7728, 10;
	xor.b32  	%r7746, %r7744, %r7745;
	xor.b32  	%r7747, %r7703, %r7678;
	and.b32  	%r7748, %r7728, %r7747;
	and.b32  	%r7749, %r7703, %r7678;
	xor.b32  	%r7750, %r7748, %r7749;
	add.s32 	%r7751, %r7746, %r7750;
	add.s32 	%r7752, %r7741, %r7653;
	add.s32 	%r7753, %r7751, %r7741;
	shf.l.wrap.b32 	%r7754, %r7752, %r7752, 26;
	shf.l.wrap.b32 	%r7755, %r7752, %r7752, 21;
	xor.b32  	%r7756, %r7754, %r7755;
	shf.l.wrap.b32 	%r7757, %r7752, %r7752, 7;
	xor.b32  	%r7758, %r7756, %r7757;
	and.b32  	%r7759, %r7752, %r7727;
	not.b32 	%r7760, %r7752;
	and.b32  	%r7761, %r7702, %r7760;
	or.b32  	%r7762, %r7759, %r7761;
	add.s32 	%r7763, %r7762, %r7677;
	add.s32 	%r7764, %r7763, %r7758;
	add.s32 	%r7765, %r7764, %r1507;
	add.s32 	%r7766, %r7765, -92266752;
	shf.l.wrap.b32 	%r7767, %r7753, %r7753, 30;
	shf.l.wrap.b32 	%r7768, %r7753, %r7753, 19;
	xor.b32  	%r7769, %r7767, %r7768;
	shf.l.wrap.b32 	%r7770, %r7753, %r7753, 10;
	xor.b32  	%r7771, %r7769, %r7770;
	xor.b32  	%r7772, %r7728, %r7703;
	and.b32  	%r7773, %r7753, %r7772;
	and.b32  	%r7774, %r7728, %r7703;
	xor.b32  	%r7775, %r7773, %r7774;
	add.s32 	%r7776, %r7771, %r7775;
	add.s32 	%r7777, %r7766, %r7678;
	add.s32 	%r7778, %r7776, %r7766;
	shf.l.wrap.b32 	%r7779, %r7777, %r7777, 26;
	shf.l.wrap.b32 	%r7780, %r7777, %r7777, 21;
	xor.b32  	%r7781, %r7779, %r7780;
	shf.l.wrap.b32 	%r7782, %r7777, %r7777, 7;
	xor.b32  	%r7783, %r7781, %r7782;
	and.b32  	%r7784, %r7777, %r7752;
	not.b32 	%r7785, %r7777;
	and.b32  	%r7786, %r7727, %r7785;
	or.b32  	%r7787, %r7784, %r7786;
	add.s32 	%r7788, %r7787, %r7702;
	add.s32 	%r7789, %r7788, %r7783;
	add.s32 	%r7790, %r7789, %r1533;
	add.s32 	%r7791, %r7790, -751688240;
	shf.l.wrap.b32 	%r7792, %r7778, %r7778, 30;
	shf.l.wrap.b32 	%r7793, %r7778, %r7778, 19;
	xor.b32  	%r7794, %r7792, %r7793;
	shf.l.wrap.b32 	%r7795, %r7778, %r7778, 10;
	xor.b32  	%r7796, %r7794, %r7795;
	xor.b32  	%r7797, %r7753, %r7728;
	and.b32  	%r7798, %r7778, %r7797;
	and.b32  	%r7799, %r7753, %r7728;
	xor.b32  	%r7800, %r7798, %r7799;
	add.s32 	%r7801, %r7796, %r7800;
	add.s32 	%r7802, %r7791, %r7703;
	add.s32 	%r7803, %r7801, %r7791;
	shf.l.wrap.b32 	%r7804, %r7802, %r7802, 26;
	shf.l.wrap.b32 	%r7805, %r7802, %r7802, 21;
	xor.b32  	%r7806, %r7804, %r7805;
	shf.l.wrap.b32 	%r7807, %r7802, %r7802, 7;
	xor.b32  	%r7808, %r7806, %r7807;
	and.b32  	%r7809, %r7802, %r7777;
	not.b32 	%r7810, %r7802;
	and.b32  	%r7811, %r7752, %r7810;
	or.b32  	%r7812, %r7809, %r7811;
	add.s32 	%r7813, %r7812, %r7727;
	add.s32 	%r7814, %r7813, %r7808;
	add.s32 	%r7815, %r7814, %r1559;
	add.s32 	%r7816, %r7815, 291985753;
	shf.l.wrap.b32 	%r7817, %r7803, %r7803, 30;
	shf.l.wrap.b32 	%r7818, %r7803, %r7803, 19;
	xor.b32  	%r7819, %r7817, %r7818;
	shf.l.wrap.b32 	%r7820, %r7803, %r7803, 10;
	xor.b32  	%r7821, %r7819, %r7820;
	xor.b32  	%r7822, %r7778, %r7753;
	and.b32  	%r7823, %r7803, %r7822;
	and.b32  	%r7824, %r7778, %r7753;
	xor.b32  	%r7825, %r7823, %r7824;
	add.s32 	%r7826, %r7821, %r7825;
	add.s32 	%r7827, %r7816, %r7728;
	add.s32 	%r7828, %r7826, %r7816;
	shf.l.wrap.b32 	%r7829, %r7827, %r7827, 26;
	shf.l.wrap.b32 	%r7830, %r7827, %r7827, 21;
	xor.b32  	%r7831, %r7829, %r7830;
	shf.l.wrap.b32 	%r7832, %r7827, %r7827, 7;
	xor.b32  	%r7833, %r7831, %r7832;
	and.b32  	%r7834, %r7827, %r7802;
	not.b32 	%r7835, %r7827;
	and.b32  	%r7836, %r7777, %r7835;
	or.b32  	%r7837, %r7834, %r7836;
	add.s32 	%r7838, %r7837, %r7752;
	add.s32 	%r7839, %r7838, %r7833;
	add.s32 	%r7840, %r7839, %r1585;
	add.s32 	%r7841, %r7840, -152649766;
	shf.l.wrap.b32 	%r7842, %r7828, %r7828, 30;
	shf.l.wrap.b32 	%r7843, %r7828, %r7828, 19;
	xor.b32  	%r7844, %r7842, %r7843;
	shf.l.wrap.b32 	%r7845, %r7828, %r7828, 10;
	xor.b32  	%r7846, %r7844, %r7845;
	xor.b32  	%r7847, %r7803, %r7778;
	and.b32  	%r7848, %r7828, %r7847;
	and.b32  	%r7849, %r7803, %r7778;
	xor.b32  	%r7850, %r7848, %r7849;
	add.s32 	%r7851, %r7846, %r7850;
	add.s32 	%r7852, %r7841, %r7753;
	add.s32 	%r7853, %r7851, %r7841;
	shf.l.wrap.b32 	%r7854, %r7852, %r7852, 26;
	shf.l.wrap.b32 	%r7855, %r7852, %r7852, 21;
	xor.b32  	%r7856, %r7854, %r7855;
	shf.l.wrap.b32 	%r7857, %r7852, %r7852, 7;
	xor.b32  	%r7858, %r7856, %r7857;
	and.b32  	%r7859, %r7852, %r7827;
	not.b32 	%r7860, %r7852;
	and.b32  	%r7861, %r7802, %r7860;
	or.b32  	%r7862, %r7859, %r7861;
	add.s32 	%r7863, %r7862, %r7777;
	add.s32 	%r7864, %r7863, %r7858;
	add.s32 	%r7865, %r7864, %r1611;
	add.s32 	%r7866, %r7865, -1291053751;
	shf.l.wrap.b32 	%r7867, %r7853, %r7853, 30;
	shf.l.wrap.b32 	%r7868, %r7853, %r7853, 19;
	xor.b32  	%r7869, %r7867, %r7868;
	shf.l.wrap.b32 	%r7870, %r7853, %r7853, 10;
	xor.b32  	%r7871, %r7869, %r7870;
	xor.b32  	%r7872, %r7828, %r7803;
	and.b32  	%r7873, %r7853, %r7872;
	and.b32  	%r7874, %r7828, %r7803;
	xor.b32  	%r7875, %r7873, %r7874;
	add.s32 	%r7876, %r7871, %r7875;
	add.s32 	%r7877, %r7866, %r7778;
	add.s32 	%r7878, %r7876, %r7866;
	shf.l.wrap.b32 	%r7879, %r7877, %r7877, 26;
	shf.l.wrap.b32 	%r7880, %r7877, %r7877, 21;
	xor.b32  	%r7881, %r7879, %r7880;
	shf.l.wrap.b32 	%r7882, %r7877, %r7877, 7;
	xor.b32  	%r7883, %r7881, %r7882;
	and.b32  	%r7884, %r7877, %r7852;
	not.b32 	%r7885, %r7877;
	and.b32  	%r7886, %r7827, %r7885;
	or.b32  	%r7887, %r7884, %r7886;
	add.s32 	%r7888, %r7887, %r7802;
	add.s32 	%r7889, %r7888, %r7883;
	add.s32 	%r7890, %r7889, %r1637;
	add.s32 	%r7891, %r7890, 145928272;
	shf.l.wrap.b32 	%r7892, %r7878, %r7878, 30;
	shf.l.wrap.b32 	%r7893, %r7878, %r7878, 19;
	xor.b32  	%r7894, %r7892, %r7893;
	shf.l.wrap.b32 	%r7895, %r7878, %r7878, 10;
	xor.b32  	%r7896, %r7894, %r7895;
	xor.b32  	%r7897, %r7853, %r7828;
	and.b32  	%r7898, %r7878, %r7897;
	and.b32  	%r7899, %r7853, %r7828;
	xor.b32  	%r7900, %r7898, %r7899;
	add.s32 	%r7901, %r7896, %r7900;
	add.s32 	%r7902, %r7891, %r7803;
	add.s32 	%r7903, %r7901, %r7891;
	shf.l.wrap.b32 	%r7904, %r7902, %r7902, 26;
	shf.l.wrap.b32 	%r7905, %r7902, %r7902, 21;
	xor.b32  	%r7906, %r7904, %r7905;
	shf.l.wrap.b32 	%r7907, %r7902, %r7902, 7;
	xor.b32  	%r7908, %r7906, %r7907;
	and.b32  	%r7909, %r7902, %r7877;
	not.b32 	%r7910, %r7902;
	and.b32  	%r7911, %r7852, %r7910;
	or.b32  	%r7912, %r7909, %r7911;
	add.s32 	%r7913, %r7912, %r7827;
	add.s32 	%r7914, %r7913, %r7908;
	add.s32 	%r7915, %r7914, %r1663;
	add.s32 	%r7916, %r7915, -1652798425;
	shf.l.wrap.b32 	%r7917, %r7903, %r7903, 30;
	shf.l.wrap.b32 	%r7918, %r7903, %r7903, 19;
	xor.b32  	%r7919, %r7917, %r7918;
	shf.l.wrap.b32 	%r7920, %r7903, %r7903, 10;
	xor.b32  	%r7921, %r7919, %r7920;
	xor.b32  	%r7922, %r7878, %r7853;
	and.b32  	%r7923, %r7903, %r7922;
	and.b32  	%r7924, %r7878, %r7853;
	xor.b32  	%r7925, %r7923, %r7924;
	add.s32 	%r7926, %r7921, %r7925;
	add.s32 	%r7927, %r7916, %r7828;
	add.s32 	%r7928, %r7926, %r7916;
	shf.l.wrap.b32 	%r7929, %r7927, %r7927, 26;
	shf.l.wrap.b32 	%r7930, %r7927, %r7927, 21;
	xor.b32  	%r7931, %r7929, %r7930;
	shf.l.wrap.b32 	%r7932, %r7927, %r7927, 7;
	xor.b32  	%r7933, %r7931, %r7932;
	and.b32  	%r7934, %r7927, %r7902;
	not.b32 	%r7935, %r7927;
	and.b32  	%r7936, %r7877, %r7935;
	or.b32  	%r7937, %r7934, %r7936;
	add.s32 	%r7938, %r7937, %r7852;
	add.s32 	%r7939, %r7938, %r7933;
	add.s32 	%r7940, %r7939, %r1689;
	add.s32 	%r7941, %r7940, 216179603;
	shf.l.wrap.b32 	%r7942, %r7928, %r7928, 30;
	shf.l.wrap.b32 	%r7943, %r7928, %r7928, 19;
	xor.b32  	%r7944, %r7942, %r7943;
	shf.l.wrap.b32 	%r7945, %r7928, %r7928, 10;
	xor.b32  	%r7946, %r7944, %r7945;
	xor.b32  	%r7947, %r7903, %r7878;
	and.b32  	%r7948, %r7928, %r7947;
	and.b32  	%r7949, %r7903, %r7878;
	xor.b32  	%r7950, %r7948, %r7949;
	add.s32 	%r7951, %r7946, %r7950;
	add.s32 	%r7952, %r7941, %r7853;
	add.s32 	%r7953, %r7951, %r7941;
	shf.l.wrap.b32 	%r7954, %r7952, %r7952, 26;
	shf.l.wrap.b32 	%r7955, %r7952, %r7952, 21;
	xor.b32  	%r7956, %r7954, %r7955;
	shf.l.wrap.b32 	%r7957, %r7952, %r7952, 7;
	xor.b32  	%r7958, %r7956, %r7957;
	and.b32  	%r7959, %r7952, %r7927;
	not.b32 	%r7960, %r7952;
	and.b32  	%r7961, %r7902, %r7960;
	or.b32  	%r7962, %r7959, %r7961;
	add.s32 	%r7963, %r7962, %r7877;
	add.s32 	%r7964, %r7963, %r7958;
	add.s32 	%r7965, %r7964, %r1715;
	add.s32 	%r7966, %r7965, -1998134806;
	shf.l.wrap.b32 	%r7967, %r7953, %r7953, 30;
	shf.l.wrap.b32 	%r7968, %r7953, %r7953, 19;
	xor.b32  	%r7969, %r7967, %r7968;
	shf.l.wrap.b32 	%r7970, %r7953, %r7953, 10;
	xor.b32  	%r7971, %r7969, %r7970;
	xor.b32  	%r7972, %r7928, %r7903;
	and.b32  	%r7973, %r7953, %r7972;
	and.b32  	%r7974, %r7928, %r7903;
	xor.b32  	%r7975, %r7973, %r7974;
	add.s32 	%r7976, %r7971, %r7975;
	add.s32 	%r7977, %r7966, %r7878;
	add.s32 	%r7978, %r7976, %r7966;
	shf.l.wrap.b32 	%r7979, %r7977, %r7977, 26;
	shf.l.wrap.b32 	%r7980, %r7977, %r7977, 21;
	xor.b32  	%r7981, %r7979, %r7980;
	shf.l.wrap.b32 	%r7982, %r7977, %r7977, 7;
	xor.b32  	%r7983, %r7981, %r7982;
	and.b32  	%r7984, %r7977, %r7952;
	not.b32 	%r7985, %r7977;
	and.b32  	%r7986, %r7927, %r7985;
	or.b32  	%r7987, %r7984, %r7986;
	add.s32 	%r7988, %r7987, %r7902;
	add.s32 	%r7989, %r7988, %r7983;
	add.s32 	%r7990, %r7989, %r1741;
	add.s32 	%r7991, %r7990, -1523891403;
	shf.l.wrap.b32 	%r7992, %r7978, %r7978, 30;
	shf.l.wrap.b32 	%r7993, %r7978, %r7978, 19;
	xor.b32  	%r7994, %r7992, %r7993;
	shf.l.wrap.b32 	%r7995, %r7978, %r7978, 10;
	xor.b32  	%r7996, %r7994, %r7995;
	xor.b32  	%r7997, %r7953, %r7928;
	and.b32  	%r7998, %r7978, %r7997;
	and.b32  	%r7999, %r7953, %r7928;
	xor.b32  	%r8000, %r7998, %r7999;
	add.s32 	%r8001, %r7996, %r8000;
	add.s32 	%r8002, %r7991, %r7903;
	add.s32 	%r8003, %r8001, %r7991;
	shf.l.wrap.b32 	%r8004, %r8002, %r8002, 26;
	shf.l.wrap.b32 	%r8005, %r8002, %r8002, 21;
	xor.b32  	%r8006, %r8004, %r8005;
	shf.l.wrap.b32 	%r8007, %r8002, %r8002, 7;
	xor.b32  	%r8008, %r8006, %r8007;
	and.b32  	%r8009, %r8002, %r7977;
	not.b32 	%r8010, %r8002;
	and.b32  	%r8011, %r7952, %r8010;
	or.b32  	%r8012, %r8009, %r8011;
	add.s32 	%r8013, %r8012, %r7927;
	add.s32 	%r8014, %r8013, %r8008;
	add.s32 	%r8015, %r8014, %r1767;
	add.s32 	%r8016, %r8015, 1738633033;
	shf.l.wrap.b32 	%r8017, %r8003, %r8003, 30;
	shf.l.wrap.b32 	%r8018, %r8003, %r8003, 19;
	xor.b32  	%r8019, %r8017, %r8018;
	shf.l.wrap.b32 	%r8020, %r8003, %r8003, 10;
	xor.b32  	%r8021, %r8019, %r8020;
	xor.b32  	%r8022, %r7978, %r7953;
	and.b32  	%r8023, %r8003, %r8022;
	and.b32  	%r8024, %r7978, %r7953;
	xor.b32  	%r8025, %r8023, %r8024;
	add.s32 	%r8026, %r8021, %r8025;
	add.s32 	%r8027, %r8016, %r7928;
	add.s32 	%r8028, %r8026, %r8016;
	shf.l.wrap.b32 	%r8029, %r8027, %r8027, 26;
	shf.l.wrap.b32 	%r8030, %r8027, %r8027, 21;
	xor.b32  	%r8031, %r8029, %r8030;
	shf.l.wrap.b32 	%r8032, %r8027, %r8027, 7;
	xor.b32  	%r8033, %r8031, %r8032;
	and.b32  	%r8034, %r8027, %r8002;
	not.b32 	%r8035, %r8027;
	and.b32  	%r8036, %r7977, %r8035;
	or.b32  	%r8037, %r8034, %r8036;
	add.s32 	%r8038, %r8037, %r7952;
	add.s32 	%r8039, %r8038, %r8033;
	add.s32 	%r8040, %r8039, %r1793;
	add.s32 	%r8041, %r8040, -684588689;
	shf.l.wrap.b32 	%r8042, %r8028, %r8028, 30;
	shf.l.wrap.b32 	%r8043, %r8028, %r8028, 19;
	xor.b32  	%r8044, %r8042, %r8043;
	shf.l.wrap.b32 	%r8045, %r8028, %r8028, 10;
	xor.b32  	%r8046, %r8044, %r8045;
	xor.b32  	%r8047, %r8003, %r7978;
	and.b32  	%r8048, %r8028, %r8047;
	and.b32  	%r8049, %r8003, %r7978;
	xor.b32  	%r8050, %r8048, %r8049;
	add.s32 	%r8051, %r8046, %r8050;
	add.s32 	%r8052, %r8041, %r7953;
	add.s32 	%r8053, %r8051, %r8041;
	shf.l.wrap.b32 	%r8054, %r8052, %r8052, 26;
	shf.l.wrap.b32 	%r8055, %r8052, %r8052, 21;
	xor.b32  	%r8056, %r8054, %r8055;
	shf.l.wrap.b32 	%r8057, %r8052, %r8052, 7;
	xor.b32  	%r8058, %r8056, %r8057;
	and.b32  	%r8059, %r8052, %r8027;
	not.b32 	%r8060, %r8052;
	and.b32  	%r8061, %r8002, %r8060;
	or.b32  	%r8062, %r8059, %r8061;
	add.s32 	%r8063, %r8062, %r7977;
	add.s32 	%r8064, %r8063, %r8058;
	add.s32 	%r8065, %r8064, %r1819;
	add.s32 	%r8066, %r8065, 1324035729;
	shf.l.wrap.b32 	%r8067, %r8053, %r8053, 30;
	shf.l.wrap.b32 	%r8068, %r8053, %r8053, 19;
	xor.b32  	%r8069, %r8067, %r8068;
	shf.l.wrap.b32 	%r8070, %r8053, %r8053, 10;
	xor.b32  	%r8071, %r8069, %r8070;
	xor.b32  	%r8072, %r8028, %r8003;
	and.b32  	%r8073, %r8053, %r8072;
	and.b32  	%r8074, %r8028, %r8003;
	xor.b32  	%r8075, %r8073, %r8074;
	add.s32 	%r8076, %r8071, %r8075;
	add.s32 	%r8077, %r8066, %r7978;
	add.s32 	%r8078, %r8076, %r8066;
	shf.l.wrap.b32 	%r8079, %r8077, %r8077, 26;
	shf.l.wrap.b32 	%r8080, %r8077, %r8077, 21;
	xor.b32  	%r8081, %r8079, %r8080;
	shf.l.wrap.b32 	%r8082, %r8077, %r8077, 7;
	xor.b32  	%r8083, %r8081, %r8082;
	and.b32  	%r8084, %r8077, %r8052;
	not.b32 	%r8085, %r8077;
	and.b32  	%r8086, %r8027, %r8085;
	or.b32  	%r8087, %r8084, %r8086;
	add.s32 	%r8088, %r8087, %r8002;
	add.s32 	%r8089, %r8088, %r8083;
	add.s32 	%r8090, %r8089, %r1845;
	add.s32 	%r8091, %r8090, 1572820453;
	shf.l.wrap.b32 	%r8092, %r8078, %r8078, 30;
	shf.l.wrap.b32 	%r8093, %r8078, %r8078, 19;
	xor.b32  	%r8094, %r8092, %r8093;
	shf.l.wrap.b32 	%r8095, %r8078, %r8078, 10;
	xor.b32  	%r8096, %r8094, %r8095;
	xor.b32  	%r8097, %r8053, %r8028;
	and.b32  	%r8098, %r8078, %r8097;
	and.b32  	%r8099, %r8053, %r8028;
	xor.b32  	%r8100, %r8098, %r8099;
	add.s32 	%r8101, %r8096, %r8100;
	add.s32 	%r8102, %r8091, %r8003;
	add.s32 	%r8103, %r8101, %r8091;
	shf.l.wrap.b32 	%r8104, %r8102, %r8102, 26;
	shf.l.wrap.b32 	%r8105, %r8102, %r8102, 21;
	xor.b32  	%r8106, %r8104, %r8105;
	shf.l.wrap.b32 	%r8107, %r8102, %r8102, 7;
	xor.b32  	%r8108, %r8106, %r8107;
	and.b32  	%r8109, %r8102, %r8077;
	not.b32 	%r8110, %r8102;
	and.b32  	%r8111, %r8052, %r8110;
	or.b32  	%r8112, %r8109, %r8111;
	add.s32 	%r8113, %r8112, %r8027;
	add.s32 	%r8114, %r8113, %r8108;
	add.s32 	%r8115, %r8114, %r1871;
	add.s32 	%r8116, %r8115, -1896996043;
	shf.l.wrap.b32 	%r8117, %r8103, %r8103, 30;
	shf.l.wrap.b32 	%r8118, %r8103, %r8103, 19;
	xor.b32  	%r8119, %r8117, %r8118;
	shf.l.wrap.b32 	%r8120, %r8103, %r8103, 10;
	xor.b32  	%r8121, %r8119, %r8120;
	xor.b32  	%r8122, %r8078, %r8053;
	and.b32  	%r8123, %r8103, %r8122;
	and.b32  	%r8124, %r8078, %r8053;
	xor.b32  	%r8125, %r8123, %r8124;
	add.s32 	%r8126, %r8121, %r8125;
	add.s32 	%r8127, %r8116, %r8028;
	add.s32 	%r8128, %r8126, %r8116;
	shf.l.wrap.b32 	%r8129, %r8127, %r8127, 26;
	shf.l.wrap.b32 	%r8130, %r8127, %r8127, 21;
	xor.b32  	%r8131, %r8129, %r8130;
	shf.l.wrap.b32 	%r8132, %r8127, %r8127, 7;
	xor.b32  	%r8133, %r8131, %r8132;
	and.b32  	%r8134, %r8127, %r8102;
	not.b32 	%r8135, %r8127;
	and.b32  	%r8136, %r8077, %r8135;
	or.b32  	%r8137, %r8134, %r8136;
	add.s32 	%r8138, %r8137, %r8052;
	add.s32 	%r8139, %r8138, %r8133;
	add.s32 	%r8140, %r8139, %r1897;
	add.s32 	%r8141, %r8140, -490971454;
	shf.l.wrap.b32 	%r8142, %r8128, %r8128, 30;
	shf.l.wrap.b32 	%r8143, %r8128, %r8128, 19;
	xor.b32  	%r8144, %r8142, %r8143;
	shf.l.wrap.b32 	%r8145, %r8128, %r8128, 10;
	xor.b32  	%r8146, %r8144, %r8145;
	xor.b32  	%r8147, %r8103, %r8078;
	and.b32  	%r8148, %r8128, %r8147;
	and.b32  	%r8149, %r8103, %r8078;
	xor.b32  	%r8150, %r8148, %r8149;
	add.s32 	%r8151, %r8146, %r8150;
	add.s32 	%r8152, %r8141, %r8053;
	add.s32 	%r8153, %r8151, %r8141;
	shf.l.wrap.b32 	%r8154, %r8152, %r8152, 26;
	shf.l.wrap.b32 	%r8155, %r8152, %r8152, 21;
	xor.b32  	%r8156, %r8154, %r8155;
	shf.l.wrap.b32 	%r8157, %r8152, %r8152, 7;
	xor.b32  	%r8158, %r8156, %r8157;
	and.b32  	%r8159, %r8152, %r8127;
	not.b32 	%r8160, %r8152;
	and.b32  	%r8161, %r8102, %r8160;
	or.b32  	%r8162, %r8159, %r8161;
	add.s32 	%r8163, %r8162, %r8077;
	add.s32 	%r8164, %r8163, %r8158;
	add.s32 	%r8165, %r8164, %r1923;
	add.s32 	%r8166, %r8165, -1472248940;
	shf.l.wrap.b32 	%r8167, %r8153, %r8153, 30;
	shf.l.wrap.b32 	%r8168, %r8153, %r8153, 19;
	xor.b32  	%r8169, %r8167, %r8168;
	shf.l.wrap.b32 	%r8170, %r8153, %r8153, 10;
	xor.b32  	%r8171, %r8169, %r8170;
	xor.b32  	%r8172, %r8128, %r8103;
	and.b32  	%r8173, %r8153, %r8172;
	and.b32  	%r8174, %r8128, %r8103;
	xor.b32  	%r8175, %r8173, %r8174;
	add.s32 	%r8176, %r8171, %r8175;
	add.s32 	%r8177, %r8166, %r8078;
	add.s32 	%r8178, %r8176, %r8166;
	shf.l.wrap.b32 	%r8179, %r8177, %r8177, 26;
	shf.l.wrap.b32 	%r8180, %r8177, %r8177, 21;
	xor.b32  	%r8181, %r8179, %r8180;
	shf.l.wrap.b32 	%r8182, %r8177, %r8177, 7;
	xor.b32  	%r8183, %r8181, %r8182;
	and.b32  	%r8184, %r8177, %r8152;
	not.b32 	%r8185, %r8177;
	and.b32  	%r8186, %r8127, %r8185;
	or.b32  	%r8187, %r8184, %r8186;
	add.s32 	%r8188, %r8187, %r8102;
	add.s32 	%r8189, %r8188, %r8183;
	add.s32 	%r8190, %r8189, %r1949;
	add.s32 	%r8191, %r8190, 1168996599;
	shf.l.wrap.b32 	%r8192, %r8178, %r8178, 30;
	shf.l.wrap.b32 	%r8193, %r8178, %r8178, 19;
	xor.b32  	%r8194, %r8192, %r8193;
	shf.l.wrap.b32 	%r8195, %r8178, %r8178, 10;
	xor.b32  	%r8196, %r8194, %r8195;
	xor.b32  	%r8197, %r8153, %r8128;
	and.b32  	%r8198, %r8178, %r8197;
	and.b32  	%r8199, %r8153, %r8128;
	xor.b32  	%r8200, %r8198, %r8199;
	add.s32 	%r8201, %r8196, %r8200;
	add.s32 	%r8202, %r8191, %r8103;
	add.s32 	%r8203, %r8201, %r8191;
	shf.l.wrap.b32 	%r8204, %r8202, %r8202, 26;
	shf.l.wrap.b32 	%r8205, %r8202, %r8202, 21;
	xor.b32  	%r8206, %r8204, %r8205;
	shf.l.wrap.b32 	%r8207, %r8202, %r8202, 7;
	xor.b32  	%r8208, %r8206, %r8207;
	and.b32  	%r8209, %r8202, %r8177;
	not.b32 	%r8210, %r8202;
	and.b32  	%r8211, %r8152, %r8210;
	or.b32  	%r8212, %r8209, %r8211;
	add.s32 	%r8213, %r8212, %r8127;
	add.s32 	%r8214, %r8213, %r8208;
	add.s32 	%r8215, %r8214, %r1975;
	add.s32 	%r8216, %r8215, 921948365;
	shf.l.wrap.b32 	%r8217, %r8203, %r8203, 30;
	shf.l.wrap.b32 	%r8218, %r8203, %r8203, 19;
	xor.b32  	%r8219, %r8217, %r8218;
	shf.l.wrap.b32 	%r8220, %r8203, %r8203, 10;
	xor.b32  	%r8221, %r8219, %r8220;
	xor.b32  	%r8222, %r8178, %r8153;
	and.b32  	%r8223, %r8203, %r8222;
	and.b32  	%r8224, %r8178, %r8153;
	xor.b32  	%r8225, %r8223, %r8224;
	add.s32 	%r8226, %r8221, %r8225;
	add.s32 	%r8227, %r8216, %r8128;
	add.s32 	%r8228, %r8226, %r8216;
	shf.l.wrap.b32 	%r8229, %r8227, %r8227, 26;
	shf.l.wrap.b32 	%r8230, %r8227, %r8227, 21;
	xor.b32  	%r8231, %r8229, %r8230;
	shf.l.wrap.b32 	%r8232, %r8227, %r8227, 7;
	xor.b32  	%r8233, %r8231, %r8232;
	and.b32  	%r8234, %r8227, %r8202;
	not.b32 	%r8235, %r8227;
	and.b32  	%r8236, %r8177, %r8235;
	or.b32  	%r8237, %r8234, %r8236;
	add.s32 	%r8238, %r8237, %r8152;
	add.s32 	%r8239, %r8238, %r8233;
	add.s32 	%r8240, %r8239, %r2001;
	add.s32 	%r8241, %r8240, -644086296;
	shf.l.wrap.b32 	%r8242, %r8228, %r8228, 30;
	shf.l.wrap.b32 	%r8243, %r8228, %r8228, 19;
	xor.b32  	%r8244, %r8242, %r8243;
	shf.l.wrap.b32 	%r8245, %r8228, %r8228, 10;
	xor.b32  	%r8246, %r8244, %r8245;
	xor.b32  	%r8247, %r8203, %r8178;
	and.b32  	%r8248, %r8228, %r8247;
	and.b32  	%r8249, %r8203, %r8178;
	xor.b32  	%r8250, %r8248, %r8249;
	add.s32 	%r8251, %r8246, %r8250;
	add.s32 	%r8252, %r8241, %r8153;
	add.s32 	%r8253, %r8251, %r8241;
	shf.l.wrap.b32 	%r8254, %r8252, %r8252, 26;
	shf.l.wrap.b32 	%r8255, %r8252, %r8252, 21;
	xor.b32  	%r8256, %r8254, %r8255;
	shf.l.wrap.b32 	%r8257, %r8252, %r8252, 7;
	xor.b32  	%r8258, %r8256, %r8257;
	and.b32  	%r8259, %r8252, %r8227;
	not.b32 	%r8260, %r8252;
	and.b32  	%r8261, %r8202, %r8260;
	or.b32  	%r8262, %r8259, %r8261;
	add.s32 	%r8263, %r8262, %r8177;
	add.s32 	%r8264, %r8263, %r8258;
	add.s32 	%r8265, %r8264, %r2027;
	add.s32 	%r8266, %r8265, -1336861241;
	shf.l.wrap.b32 	%r8267, %r8253, %r8253, 30;
	shf.l.wrap.b32 	%r8268, %r8253, %r8253, 19;
	xor.b32  	%r8269, %r8267, %r8268;
	shf.l.wrap.b32 	%r8270, %r8253, %r8253, 10;
	xor.b32  	%r8271, %r8269, %r8270;
	xor.b32  	%r8272, %r8228, %r8203;
	and.b32  	%r8273, %r8253, %r8272;
	and.b32  	%r8274, %r8228, %r8203;
	xor.b32  	%r8275, %r8273, %r8274;
	add.s32 	%r8276, %r8271, %r8275;
	add.s32 	%r8277, %r8266, %r8178;
	add.s32 	%r8278, %r8276, %r8266;
	shf.l.wrap.b32 	%r8279, %r8277, %r8277, 26;
	shf.l.wrap.b32 	%r8280, %r8277, %r8277, 21;
	xor.b32  	%r8281, %r8279, %r8280;
	shf.l.wrap.b32 	%r8282, %r8277, %r8277, 7;
	xor.b32  	%r8283, %r8281, %r8282;
	and.b32  	%r8284, %r8277, %r8252;
	not.b32 	%r8285, %r8277;
	and.b32  	%r8286, %r8227, %r8285;
	or.b32  	%r8287, %r8284, %r8286;
	add.s32 	%r8288, %r8287, %r8202;
	add.s32 	%r8289, %r8288, %r8283;
	add.s32 	%r8290, %r8289, %r2053;
	add.s32 	%r8291, %r8290, 1773959876;
	shf.l.wrap.b32 	%r8292, %r8278, %r8278, 30;
	shf.l.wrap.b32 	%r8293, %r8278, %r8278, 19;
	xor.b32  	%r8294, %r8292, %r8293;
	shf.l.wrap.b32 	%r8295, %r8278, %r8278, 10;
	xor.b32  	%r8296, %r8294, %r8295;
	xor.b32  	%r8297, %r8253, %r8228;
	and.b32  	%r8298, %r8278, %r8297;
	and.b32  	%r8299, %r8253, %r8228;
	xor.b32  	%r8300, %r8298, %r8299;
	add.s32 	%r8301, %r8296, %r8300;
	add.s32 	%r8302, %r8291, %r8203;
	add.s32 	%r8303, %r8301, %r8291;
	shf.l.wrap.b32 	%r8304, %r8302, %r8302, 26;
	shf.l.wrap.b32 	%r8305, %r8302, %r8302, 21;
	xor.b32  	%r8306, %r8304, %r8305;
	shf.l.wrap.b32 	%r8307, %r8302, %r8302, 7;
	xor.b32  	%r8308, %r8306, %r8307;
	and.b32  	%r8309, %r8302, %r8277;
	not.b32 	%r8310, %r8302;
	and.b32  	%r8311, %r8252, %r8310;
	or.b32  	%r8312, %r8309, %r8311;
	add.s32 	%r8313, %r8312, %r8227;
	add.s32 	%r8314, %r8313, %r8308;
	add.s32 	%r8315, %r8314, %r2079;
	add.s32 	%r8316, %r8315, -1122945189;
	shf.l.wrap.b32 	%r8317, %r8303, %r8303, 30;
	shf.l.wrap.b32 	%r8318, %r8303, %r8303, 19;
	xor.b32  	%r8319, %r8317, %r8318;
	shf.l.wrap.b32 	%r8320, %r8303, %r8303, 10;
	xor.b32  	%r8321, %r8319, %r8320;
	xor.b32  	%r8322, %r8278, %r8253;
	and.b32  	%r8323, %r8303, %r8322;
	and.b32  	%r8324, %r8278, %r8253;
	xor.b32  	%r8325, %r8323, %r8324;
	add.s32 	%r8326, %r8321, %r8325;
	add.s32 	%r8327, %r8316, %r8228;
	add.s32 	%r8328, %r8326, %r8316;
	shf.l.wrap.b32 	%r8329, %r8327, %r8327, 26;
	shf.l.wrap.b32 	%r8330, %r8327, %r8327, 21;
	xor.b32  	%r8331, %r8329, %r8330;
	shf.l.wrap.b32 	%r8332, %r8327, %r8327, 7;
	xor.b32  	%r8333, %r8331, %r8332;
	and.b32  	%r8334, %r8327, %r8302;
	not.b32 	%r8335, %r8327;
	and.b32  	%r8336, %r8277, %r8335;
	or.b32  	%r8337, %r8334, %r8336;
	add.s32 	%r8338, %r8337, %r8252;
	add.s32 	%r8339, %r8338, %r8333;
	add.s32 	%r8340, %r8339, %r2105;
	add.s32 	%r8341, %r8340, -474320411;
	shf.l.wrap.b32 	%r8342, %r8328, %r8328, 30;
	shf.l.wrap.b32 	%r8343, %r8328, %r8328, 19;
	xor.b32  	%r8344, %r8342, %r8343;
	shf.l.wrap.b32 	%r8345, %r8328, %r8328, 10;
	xor.b32  	%r8346, %r8344, %r8345;
	xor.b32  	%r8347, %r8303, %r8278;
	and.b32  	%r8348, %r8328, %r8347;
	and.b32  	%r8349, %r8303, %r8278;
	xor.b32  	%r8350, %r8348, %r8349;
	add.s32 	%r8351, %r8346, %r8350;
	add.s32 	%r8352, %r8341, %r8253;
	add.s32 	%r8353, %r8351, %r8341;
	shf.l.wrap.b32 	%r8354, %r8352, %r8352, 26;
	shf.l.wrap.b32 	%r8355, %r8352, %r8352, 21;
	xor.b32  	%r8356, %r8354, %r8355;
	shf.l.wrap.b32 	%r8357, %r8352, %r8352, 7;
	xor.b32  	%r8358, %r8356, %r8357;
	and.b32  	%r8359, %r8352, %r8327;
	not.b32 	%r8360, %r8352;
	and.b32  	%r8361, %r8302, %r8360;
	or.b32  	%r8362, %r8359, %r8361;
	add.s32 	%r8363, %r8362, %r8277;
	add.s32 	%r8364, %r8363, %r8358;
	add.s32 	%r8365, %r8364, %r2131;
	add.s32 	%r8366, %r8365, 991993842;
	shf.l.wrap.b32 	%r8367, %r8353, %r8353, 30;
	shf.l.wrap.b32 	%r8368, %r8353, %r8353, 19;
	xor.b32  	%r8369, %r8367, %r8368;
	shf.l.wrap.b32 	%r8370, %r8353, %r8353, 10;
	xor.b32  	%r8371, %r8369, %r8370;
	xor.b32  	%r8372, %r8328, %r8303;
	and.b32  	%r8373, %r8353, %r8372;
	and.b32  	%r8374, %r8328, %r8303;
	xor.b32  	%r8375, %r8373, %r8374;
	add.s32 	%r8376, %r8371, %r8375;
	add.s32 	%r8377, %r8366, %r8278;
	add.s32 	%r8378, %r8376, %r8366;
	shf.l.wrap.b32 	%r8379, %r8377, %r8377, 26;
	shf.l.wrap.b32 	%r8380, %r8377, %r8377, 21;
	xor.b32  	%r8381, %r8379, %r8380;
	shf.l.wrap.b32 	%r8382, %r8377, %r8377, 7;
	xor.b32  	%r8383, %r8381, %r8382;
	and.b32  	%r8384, %r8377, %r8352;
	not.b32 	%r8385, %r8377;
	and.b32  	%r8386, %r8327, %r8385;
	or.b32  	%r8387, %r8384, %r8386;
	add.s32 	%r8388, %r8387, %r8302;
	add.s32 	%r8389, %r8388, %r8383;
	add.s32 	%r8390, %r8389, %r2157;
	add.s32 	%r8391, %r8390, 419360279;
	shf.l.wrap.b32 	%r8392, %r8378, %r8378, 30;
	shf.l.wrap.b32 	%r8393, %r8378, %r8378, 19;
	xor.b32  	%r8394, %r8392, %r8393;
	shf.l.wrap.b32 	%r8395, %r8378, %r8378, 10;
	xor.b32  	%r8396, %r8394, %r8395;
	xor.b32  	%r8397, %r8353, %r8328;
	and.b32  	%r8398, %r8378, %r8397;
	and.b32  	%r8399, %r8353, %r8328;
	xor.b32  	%r8400, %r8398, %r8399;
	add.s32 	%r8401, %r8396, %r8400;
	add.s32 	%r8402, %r8391, %r8303;
	add.s32 	%r8403, %r8401, %r8391;
	shf.l.wrap.b32 	%r8404, %r8402, %r8402, 26;
	shf.l.wrap.b32 	%r8405, %r8402, %r8402, 21;
	xor.b32  	%r8406, %r8404, %r8405;
	shf.l.wrap.b32 	%r8407, %r8402, %r8402, 7;
	xor.b32  	%r8408, %r8406, %r8407;
	and.b32  	%r8409, %r8402, %r8377;
	not.b32 	%r8410, %r8402;
	and.b32  	%r8411, %r8352, %r8410;
	or.b32  	%r8412, %r8409, %r8411;
	add.s32 	%r8413, %r8412, %r8327;
	add.s32 	%r8414, %r8413, %r8408;
	add.s32 	%r8415, %r8414, %r2183;
	add.s32 	%r8416, %r8415, -497362457;
	shf.l.wrap.b32 	%r8417, %r8403, %r8403, 30;
	shf.l.wrap.b32 	%r8418, %r8403, %r8403, 19;
	xor.b32  	%r8419, %r8417, %r8418;
	shf.l.wrap.b32 	%r8420, %r8403, %r8403, 10;
	xor.b32  	%r8421, %r8419, %r8420;
	xor.b32  	%r8422, %r8378, %r8353;
	and.b32  	%r8423, %r8403, %r8422;
	and.b32  	%r8424, %r8378, %r8353;
	xor.b32  	%r8425, %r8423, %r8424;
	add.s32 	%r8426, %r8421, %r8425;
	add.s32 	%r8427, %r8416, %r8328;
	add.s32 	%r8428, %r8426, %r8416;
	shf.l.wrap.b32 	%r8429, %r8427, %r8427, 26;
	shf.l.wrap.b32 	%r8430, %r8427, %r8427, 21;
	xor.b32  	%r8431, %r8429, %r8430;
	shf.l.wrap.b32 	%r8432, %r8427, %r8427, 7;
	xor.b32  	%r8433, %r8431, %r8432;
	and.b32  	%r8434, %r8427, %r8402;
	not.b32 	%r8435, %r8427;
	and.b32  	%r8436, %r8377, %r8435;
	or.b32  	%r8437, %r8434, %r8436;
	add.s32 	%r8438, %r8437, %r8352;
	add.s32 	%r8439, %r8438, %r8433;
	add.s32 	%r8440, %r8439, %r2209;
	add.s32 	%r8441, %r8440, 322392134;
	shf.l.wrap.b32 	%r8442, %r8428, %r8428, 30;
	shf.l.wrap.b32 	%r8443, %r8428, %r8428, 19;
	xor.b32  	%r8444, %r8442, %r8443;
	shf.l.wrap.b32 	%r8445, %r8428, %r8428, 10;
	xor.b32  	%r8446, %r8444, %r8445;
	xor.b32  	%r8447, %r8403, %r8378;
	and.b32  	%r8448, %r8428, %r8447;
	and.b32  	%r8449, %r8403, %r8378;
	xor.b32  	%r8450, %r8448, %r8449;
	add.s32 	%r8451, %r8446, %r8450;
	add.s32 	%r8452, %r8441, %r8353;
	add.s32 	%r8453, %r8451, %r8441;
	shf.l.wrap.b32 	%r8454, %r8452, %r8452, 26;
	shf.l.wrap.b32 	%r8455, %r8452, %r8452, 21;
	xor.b32  	%r8456, %r8454, %r8455;
	shf.l.wrap.b32 	%r8457, %r8452, %r8452, 7;
	xor.b32  	%r8458, %r8456, %r8457;
	and.b32  	%r8459, %r8452, %r8427;
	not.b32 	%r8460, %r8452;
	and.b32  	%r8461, %r8402, %r8460;
	or.b32  	%r8462, %r8459, %r8461;
	add.s32 	%r8463, %r8462, %r8377;
	add.s32 	%r8464, %r8463, %r8458;
	add.s32 	%r8465, %r8464, %r2235;
	add.s32 	%r8466, %r8465, 85264541;
	shf.l.wrap.b32 	%r8467, %r8453, %r8453, 30;
	shf.l.wrap.b32 	%r8468, %r8453, %r8453, 19;
	xor.b32  	%r8469, %r8467, %r8468;
	shf.l.wrap.b32 	%r8470, %r8453, %r8453, 10;
	xor.b32  	%r8471, %r8469, %r8470;
	xor.b32  	%r8472, %r8428, %r8403;
	and.b32  	%r8473, %r8453, %r8472;
	and.b32  	%r8474, %r8428, %r8403;
	xor.b32  	%r8475, %r8473, %r8474;
	add.s32 	%r8476, %r8471, %r8475;
	add.s32 	%r8477, %r8466, %r8378;
	add.s32 	%r8478, %r8476, %r8466;
	shf.l.wrap.b32 	%r8479, %r8477, %r8477, 26;
	shf.l.wrap.b32 	%r8480, %r8477, %r8477, 21;
	xor.b32  	%r8481, %r8479, %r8480;
	shf.l.wrap.b32 	%r8482, %r8477, %r8477, 7;
	xor.b32  	%r8483, %r8481, %r8482;
	and.b32  	%r8484, %r8477, %r8452;
	not.b32 	%r8485, %r8477;
	and.b32  	%r8486, %r8427, %r8485;
	or.b32  	%r8487, %r8484, %r8486;
	add.s32 	%r8488, %r8487, %r8402;
	add.s32 	%r8489, %r8488, %r8483;
	add.s32 	%r8490, %r8489, %r2261;
	add.s32 	%r8491, %r8490, 1326255876;
	shf.l.wrap.b32 	%r8492, %r8478, %r8478, 30;
	shf.l.wrap.b32 	%r8493, %r8478, %r8478, 19;
	xor.b32  	%r8494, %r8492, %r8493;
	shf.l.wrap.b32 	%r8495, %r8478, %r8478, 10;
	xor.b32  	%r8496, %r8494, %r8495;
	xor.b32  	%r8497, %r8453, %r8428;
	and.b32  	%r8498, %r8478, %r8497;
	and.b32  	%r8499, %r8453, %r8428;
	xor.b32  	%r8500, %r8498, %r8499;
	add.s32 	%r8501, %r8496, %r8500;
	add.s32 	%r8502, %r8491, %r8403;
	add.s32 	%r8503, %r8501, %r8491;
	shf.l.wrap.b32 	%r8504, %r8502, %r8502, 26;
	shf.l.wrap.b32 	%r8505, %r8502, %r8502, 21;
	xor.b32  	%r8506, %r8504, %r8505;
	shf.l.wrap.b32 	%r8507, %r8502, %r8502, 7;
	xor.b32  	%r8508, %r8506, %r8507;
	and.b32  	%r8509, %r8502, %r8477;
	not.b32 	%r8510, %r8502;
	and.b32  	%r8511, %r8452, %r8510;
	or.b32  	%r8512, %r8509, %r8511;
	add.s32 	%r8513, %r8512, %r8427;
	add.s32 	%r8514, %r8513, %r8508;
	add.s32 	%r8515, %r8514, %r2287;
	add.s32 	%r8516, %r8515, 640108622;
	shf.l.wrap.b32 	%r8517, %r8503, %r8503, 30;
	shf.l.wrap.b32 	%r8518, %r8503, %r8503, 19;
	xor.b32  	%r8519, %r8517, %r8518;
	shf.l.wrap.b32 	%r8520, %r8503, %r8503, 10;
	xor.b32  	%r8521, %r8519, %r8520;
	xor.b32  	%r8522, %r8478, %r8453;
	and.b32  	%r8523, %r8503, %r8522;
	and.b32  	%r8524, %r8478, %r8453;
	xor.b32  	%r8525, %r8523, %r8524;
	add.s32 	%r8526, %r8521, %r8525;
	add.s32 	%r8527, %r8516, %r8428;
	add.s32 	%r8528, %r8526, %r8516;
	shf.l.wrap.b32 	%r8529, %r8527, %r8527, 26;
	shf.l.wrap.b32 	%r8530, %r8527, %r8527, 21;
	xor.b32  	%r8531, %r8529, %r8530;
	shf.l.wrap.b32 	%r8532, %r8527, %r8527, 7;
	xor.b32  	%r8533, %r8531, %r8532;
	and.b32  	%r8534, %r8527, %r8502;
	not.b32 	%r8535, %r8527;
	and.b32  	%r8536, %r8477, %r8535;
	or.b32  	%r8537, %r8534, %r8536;
	add.s32 	%r8538, %r8537, %r8452;
	add.s32 	%r8539, %r8538, %r8533;
	add.s32 	%r8540, %r8539, %r2313;
	add.s32 	%r8541, %r8540, 822159570;
	shf.l.wrap.b32 	%r8542, %r8528, %r8528, 30;
	shf.l.wrap.b32 	%r8543, %r8528, %r8528, 19;
	xor.b32  	%r8544, %r8542, %r8543;
	shf.l.wrap.b32 	%r8545, %r8528, %r8528, 10;
	xor.b32  	%r8546, %r8544, %r8545;
	xor.b32  	%r8547, %r8503, %r8478;
	and.b32  	%r8548, %r8528, %r8547;
	and.b32  	%r8549, %r8503, %r8478;
	xor.b32  	%r8550, %r8548, %r8549;
	add.s32 	%r8551, %r8546, %r8550;
	add.s32 	%r8552, %r8541, %r8453;
	add.s32 	%r8553, %r8551, %r8541;
	shf.l.wrap.b32 	%r8554, %r8552, %r8552, 26;
	shf.l.wrap.b32 	%r8555, %r8552, %r8552, 21;
	xor.b32  	%r8556, %r8554, %r8555;
	shf.l.wrap.b32 	%r8557, %r8552, %r8552, 7;
	xor.b32  	%r8558, %r8556, %r8557;
	and.b32  	%r8559, %r8552, %r8527;
	not.b32 	%r8560, %r8552;
	and.b32  	%r8561, %r8502, %r8560;
	or.b32  	%r8562, %r8559, %r8561;
	add.s32 	%r8563, %r8562, %r8477;
	add.s32 	%r8564, %r8563, %r8558;
	add.s32 	%r8565, %r8564, %r2339;
	add.s32 	%r8566, %r8565, -966216652;
	shf.l.wrap.b32 	%r8567, %r8553, %r8553, 30;
	shf.l.wrap.b32 	%r8568, %r8553, %r8553, 19;
	xor.b32  	%r8569, %r8567, %r8568;
	shf.l.wrap.b32 	%r8570, %r8553, %r8553, 10;
	xor.b32  	%r8571, %r8569, %r8570;
	xor.b32  	%r8572, %r8528, %r8503;
	and.b32  	%r8573, %r8553, %r8572;
	and.b32  	%r8574, %r8528, %r8503;
	xor.b32  	%r8575, %r8573, %r8574;
	add.s32 	%r8576, %r8571, %r8575;
	add.s32 	%r8577, %r8566, %r8478;
	add.s32 	%r8578, %r8576, %r8566;
	shf.l.wrap.b32 	%r8579, %r8577, %r8577, 26;
	shf.l.wrap.b32 	%r8580, %r8577, %r8577, 21;
	xor.b32  	%r8581, %r8579, %r8580;
	shf.l.wrap.b32 	%r8582, %r8577, %r8577, 7;
	xor.b32  	%r8583, %r8581, %r8582;
	and.b32  	%r8584, %r8577, %r8552;
	not.b32 	%r8585, %r8577;
	and.b32  	%r8586, %r8527, %r8585;
	or.b32  	%r8587, %r8584, %r8586;
	add.s32 	%r8588, %r8587, %r8502;
	add.s32 	%r8589, %r8588, %r8583;
	add.s32 	%r8590, %r8589, %r2365;
	add.s32 	%r8591, %r8590, 1107837388;
	shf.l.wrap.b32 	%r8592, %r8578, %r8578, 30;
	shf.l.wrap.b32 	%r8593, %r8578, %r8578, 19;
	xor.b32  	%r8594, %r8592, %r8593;
	shf.l.wrap.b32 	%r8595, %r8578, %r8578, 10;
	xor.b32  	%r8596, %r8594, %r8595;
	xor.b32  	%r8597, %r8553, %r8528;
	and.b32  	%r8598, %r8578, %r8597;
	and.b32  	%r8599, %r8553, %r8528;
	xor.b32  	%r8600, %r8598, %r8599;
	add.s32 	%r8601, %r8596, %r8600;
	add.s32 	%r8602, %r8591, %r8503;
	add.s32 	%r8603, %r8601, %r8591;
	shf.l.wrap.b32 	%r8604, %r8602, %r8602, 26;
	shf.l.wrap.b32 	%r8605, %r8602, %r8602, 21;
	xor.b32  	%r8606, %r8604, %r8605;
	shf.l.wrap.b32 	%r8607, %r8602, %r8602, 7;
	xor.b32  	%r8608, %r8606, %r8607;
	and.b32  	%r8609, %r8602, %r8577;
	not.b32 	%r8610, %r8602;
	and.b32  	%r8611, %r8552, %r8610;
	or.b32  	%r8612, %r8609, %r8611;
	add.s32 	%r8613, %r8612, %r8527;
	add.s32 	%r8614, %r8613, %r8608;
	add.s32 	%r8615, %r8614, %r2391;
	add.s32 	%r8616, %r8615, 1657999800;
	shf.l.wrap.b32 	%r8617, %r8603, %r8603, 30;
	shf.l.wrap.b32 	%r8618, %r8603, %r8603, 19;
	xor.b32  	%r8619, %r8617, %r8618;
	shf.l.wrap.b32 	%r8620, %r8603, %r8603, 10;
	xor.b32  	%r8621, %r8619, %r8620;
	xor.b32  	%r8622, %r8578, %r8553;
	and.b32  	%r8623, %r8603, %r8622;
	and.b32  	%r8624, %r8578, %r8553;
	xor.b32  	%r8625, %r8623, %r8624;
	add.s32 	%r8626, %r8621, %r8625;
	add.s32 	%r8627, %r8616, %r8528;
	add.s32 	%r8628, %r8626, %r8616;
	shf.l.wrap.b32 	%r8629, %r8627, %r8627, 26;
	shf.l.wrap.b32 	%r8630, %r8627, %r8627, 21;
	xor.b32  	%r8631, %r8629, %r8630;
	shf.l.wrap.b32 	%r8632, %r8627, %r8627, 7;
	xor.b32  	%r8633, %r8631, %r8632;
	and.b32  	%r8634, %r8627, %r8602;
	not.b32 	%r8635, %r8627;
	and.b32  	%r8636, %r8577, %r8635;
	or.b32  	%r8637, %r8634, %r8636;
	add.s32 	%r8638, %r8637, %r8552;
	add.s32 	%r8639, %r8638, %r8633;
	add.s32 	%r8640, %r8639, %r2417;
	add.s32 	%r8641, %r8640, -442783887;
	shf.l.wrap.b32 	%r8642, %r8628, %r8628, 30;
	shf.l.wrap.b32 	%r8643, %r8628, %r8628, 19;
	xor.b32  	%r8644, %r8642, %r8643;
	shf.l.wrap.b32 	%r8645, %r8628, %r8628, 10;
	xor.b32  	%r8646, %r8644, %r8645;
	xor.b32  	%r8647, %r8603, %r8578;
	and.b32  	%r8648, %r8628, %r8647;
	and.b32  	%r8649, %r8603, %r8578;
	xor.b32  	%r8650, %r8648, %r8649;
	add.s32 	%r8651, %r8646, %r8650;
	add.s32 	%r8652, %r8641, %r8553;
	add.s32 	%r8653, %r8651, %r8641;
	shf.l.wrap.b32 	%r8654, %r8652, %r8652, 26;
	shf.l.wrap.b32 	%r8655, %r8652, %r8652, 21;
	xor.b32  	%r8656, %r8654, %r8655;
	shf.l.wrap.b32 	%r8657, %r8652, %r8652, 7;
	xor.b32  	%r8658, %r8656, %r8657;
	and.b32  	%r8659, %r8652, %r8627;
	not.b32 	%r8660, %r8652;
	and.b32  	%r8661, %r8602, %r8660;
	or.b32  	%r8662, %r8659, %r8661;
	add.s32 	%r8663, %r8662, %r8577;
	add.s32 	%r8664, %r8663, %r8658;
	add.s32 	%r8665, %r8664, %r2443;
	add.s32 	%r8666, %r8665, -2052610940;
	shf.l.wrap.b32 	%r8667, %r8653, %r8653, 30;
	shf.l.wrap.b32 	%r8668, %r8653, %r8653, 19;
	xor.b32  	%r8669, %r8667, %r8668;
	shf.l.wrap.b32 	%r8670, %r8653, %r8653, 10;
	xor.b32  	%r8671, %r8669, %r8670;
	xor.b32  	%r8672, %r8628, %r8603;
	and.b32  	%r8673, %r8653, %r8672;
	and.b32  	%r8674, %r8628, %r8603;
	xor.b32  	%r8675, %r8673, %r8674;
	add.s32 	%r8676, %r8671, %r8675;
	add.s32 	%r8677, %r8666, %r8578;
	add.s32 	%r8678, %r8676, %r8666;
	add.s32 	%r8679, %r7085, %r8678;
	add.s32 	%r8680, %r7086, %r8653;
	add.s32 	%r8681, %r7087, %r8628;
	add.s32 	%r8682, %r7088, %r8603;
	add.s32 	%r8683, %r7089, %r8677;
	add.s32 	%r8684, %r7090, %r8652;
	add.s32 	%r8685, %r7091, %r8627;
	add.s32 	%r8686, %r7092, %r8602;
	shr.u32 	%r8687, %r8679, 24;
	cvt.u16.u32 	%rs1, %r8687;
	{ .reg .b16 tmp; mov.b32 {tmp, %rs2}, %r8679; }
	shr.u32 	%r8688, %r8679, 8;
	cvt.u16.u32 	%rs3, %r8688;
	cvt.u16.u32 	%rs4, %r8679;
	shr.u32 	%r8689, %r8680, 24;
	cvt.u16.u32 	%rs5, %r8689;
	{ .reg .b16 tmp; mov.b32 {tmp, %rs6}, %r8680; }
	shr.u32 	%r8690, %r8680, 8;
	cvt.u16.u32 	%rs7, %r8690;
	cvt.u16.u32 	%rs8, %r8680;
	shr.u32 	%r8691, %r8681, 24;
	cvt.u16.u32 	%rs9, %r8691;
	{ .reg .b16 tmp; mov.b32 {tmp, %rs10}, %r8681; }
	shr.u32 	%r8692, %r8681, 8;
	cvt.u16.u32 	%rs11, %r8692;
	cvt.u16.u32 	%rs12, %r8681;
	shr.u32 	%r8693, %r8682, 24;
	cvt.u16.u32 	%rs13, %r8693;
	{ .reg .b16 tmp; mov.b32 {tmp, %rs14}, %r8682; }
	shr.u32 	%r8694, %r8682, 8;
	cvt.u16.u32 	%rs15, %r8694;
	cvt.u16.u32 	%rs16, %r8682;
	shr.u32 	%r8695, %r8683, 24;
	cvt.u16.u32 	%rs17, %r8695;
	{ .reg .b16 tmp; mov.b32 {tmp, %rs18}, %r8683; }
	shr.u32 	%r8696, %r8683, 8;
	cvt.u16.u32 	%rs19, %r8696;
	cvt.u16.u32 	%rs20, %r8683;
	shr.u32 	%r8697, %r8684, 24;
	cvt.u16.u32 	%rs21, %r8697;
	{ .reg .b16 tmp; mov.b32 {tmp, %rs22}, %r8684; }
	shr.u32 	%r8698, %r8684, 8;
	cvt.u16.u32 	%rs23, %r8698;
	cvt.u16.u32 	%rs24, %r8684;
	shr.u32 	%r8699, %r8685, 24;
	cvt.u16.u32 	%rs25, %r8699;
	{ .reg .b16 tmp; mov.b32 {tmp, %rs26}, %r8685; }
	shr.u32 	%r8700, %r8685, 8;
	cvt.u16.u32 	%rs27, %r8700;
	cvt.u16.u32 	%rs28, %r8685;
	shr.u32 	%r8701, %r8686, 24;
	cvt.u16.u32 	%rs29, %r8701;
	{ .reg .b16 tmp; mov.b32 {tmp, %rs30}, %r8686; }
	shr.u32 	%r8702, %r8686, 8;
	cvt.u16.u32 	%rs31, %r8702;
	cvt.u16.u32 	%rs32, %r8686;
	and.b32  	%r8703, %r4812, 255;
	setp.eq.s32 	%p37, %r8703, 0;
	selp.u32 	%r8704, 1, 0, %p37;
	and.b32  	%r8705, %r4812, 65280;
	setp.eq.s32 	%p38, %r8705, 0;
	selp.u32 	%r8706, 1, 0, %p38;
	add.s32 	%r8707, %r8704, %r8706;
	and.b32  	%r8708, %r4813, 255;
	setp.eq.s32 	%p39, %r8708, 0;
	selp.u32 	%r8709, 1, 0, %p39;
	add.s32 	%r8710, %r8707, %r8709;
	and.b32  	%r8711, %r4813, 65280;
	setp.eq.s32 	%p40, %r8711, 0;
	selp.u32 	%r8712, 1, 0, %p40;
	add.s32 	%r8713, %r8710, %r8712;
	and.b32  	%r8714, %r4815, 255;
	setp.eq.s32 	%p41, %r8714, 0;
	selp.u32 	%r8715, 1, 0, %p41;
	add.s32 	%r8716, %r8713, %r8715;
	and.b32  	%r8717, %r4815, 65280;
	setp.eq.s32 	%p42, %r8717, 0;
	selp.u32 	%r8718, 1, 0, %p42;
	add.s32 	%r8719, %r8716, %r8718;
	and.b32  	%r8720, %r4816, 255;
	setp.eq.s32 	%p43, %r8720, 0;
	selp.u32 	%r8721, 1, 0, %p43;
	add.s32 	%r8722, %r8719, %r8721;
	and.b32  	%r8723, %r4816, 65280;
	setp.eq.s32 	%p44, %r8723, 0;
	selp.u32 	%r8724, 1, 0, %p44;
	add.s32 	%r8725, %r8722, %r8724;
	and.b32  	%r8726, %r4818, 255;
	setp.eq.s32 	%p45, %r8726, 0;
	selp.u32 	%r8727, 1, 0, %p45;
	add.s32 	%r8728, %r8725, %r8727;
	and.b32  	%r8729, %r4818, 65280;
	setp.eq.s32 	%p46, %r8729, 0;
	selp.u32 	%r8730, 1, 0, %p46;
	add.s32 	%r8731, %r8728, %r8730;
	and.b32  	%r8732, %r4819, 255;
	setp.eq.s32 	%p47, %r8732, 0;
	selp.u32 	%r8733, 1, 0, %p47;
	add.s32 	%r8734, %r8731, %r8733;
	and.b32  	%r8735, %r4819, 65280;
	setp.eq.s32 	%p48, %r8735, 0;
	selp.u32 	%r8736, 1, 0, %p48;
	add.s32 	%r8737, %r8734, %r8736;
	and.b32  	%r8738, %r4821, 255;
	setp.eq.s32 	%p49, %r8738, 0;
	selp.u32 	%r8739, 1, 0, %p49;
	add.s32 	%r8740, %r8737, %r8739;
	and.b32  	%r8741, %r4821, 65280;
	setp.eq.s32 	%p50, %r8741, 0;
	selp.u32 	%r8742, 1, 0, %p50;
	add.s32 	%r8743, %r8740, %r8742;
	and.b32  	%r8744, %r4822, 255;
	setp.eq.s32 	%p51, %r8744, 0;
	selp.u32 	%r8745, 1, 0, %p51;
	add.s32 	%r8746, %r8743, %r8745;
	and.b32  	%r8747, %r4822, 65280;
	setp.eq.s32 	%p52, %r8747, 0;
	selp.u32 	%r8748, 1, 0, %p52;
	add.s32 	%r8749, %r8746, %r8748;
	and.b32  	%r8750, %r4824, 255;
	setp.eq.s32 	%p53, %r8750, 0;
	selp.u32 	%r8751, 1, 0, %p53;
	add.s32 	%r8752, %r8749, %r8751;
	and.b32  	%r8753, %r4824, 65280;
	setp.eq.s32 	%p54, %r8753, 0;
	selp.u32 	%r8754, 1, 0, %p54;
	add.s32 	%r8755, %r8752, %r8754;
	and.b32  	%r8756, %r4825, 255;
	setp.eq.s32 	%p55, %r8756, 0;
	selp.u32 	%r8757, 1, 0, %p55;
	add.s32 	%r8758, %r8755, %r8757;
	and.b32  	%r8759, %r4825, 65280;
	setp.eq.s32 	%p56, %r8759, 0;
	selp.u32 	%r8760, 1, 0, %p56;
	add.s32 	%r8761, %r8758, %r8760;
	and.b32  	%r8762, %r4827, 255;
	setp.eq.s32 	%p57, %r8762, 0;
	selp.u32 	%r8763, 1, 0, %p57;
	add.s32 	%r8764, %r8761, %r8763;
	and.b32  	%r8765, %r4827, 65280;
	setp.eq.s32 	%p58, %r8765, 0;
	selp.u32 	%r8766, 1, 0, %p58;
	add.s32 	%r8767, %r8764, %r8766;
	and.b32  	%r8768, %r4828, 255;
	setp.eq.s32 	%p59, %r8768, 0;
	selp.u32 	%r8769, 1, 0, %p59;
	add.s32 	%r8770, %r8767, %r8769;
	and.b32  	%r8771, %r4828, 65280;
	setp.eq.s32 	%p60, %r8771, 0;
	selp.u32 	%r8772, 1, 0, %p60;
	add.s32 	%r8773, %r8770, %r8772;
	and.b32  	%r8774, %r4830, 255;
	setp.eq.s32 	%p61, %r8774, 0;
	selp.u32 	%r8775, 1, 0, %p61;
	add.s32 	%r8776, %r8773, %r8775;
	and.b32  	%r8777, %r4830, 65280;
	setp.eq.s32 	%p62, %r8777, 0;
	selp.u32 	%r8778, 1, 0, %p62;
	add.s32 	%r8779, %r8776, %r8778;
	and.b32  	%r8780, %r4831, 255;
	setp.eq.s32 	%p63, %r8780, 0;
	selp.u32 	%r8781, 1, 0, %p63;
	add.s32 	%r8782, %r8779, %r8781;
	and.b32  	%r8783, %r4831, 65280;
	setp.eq.s32 	%p64, %r8783, 0;
	selp.u32 	%r8784, 1, 0, %p64;
	add.s32 	%r8785, %r8782, %r8784;
	and.b32  	%r8786, %r4833, 255;
	setp.eq.s32 	%p65, %r8786, 0;
	selp.u32 	%r8787, 1, 0, %p65;
	add.s32 	%r8788, %r8785, %r8787;
	and.b32  	%r8789, %r4833, 65280;
	setp.eq.s32 	%p66, %r8789, 0;
	selp.u32 	%r8790, 1, 0, %p66;
	add.s32 	%r8791, %r8788, %r8790;
	and.b32  	%r8792, %r4834, 255;
	setp.eq.s32 	%p67, %r8792, 0;
	selp.u32 	%r8793, 1, 0, %p67;
	add.s32 	%r8794, %r8791, %r8793;
	and.b32  	%r8795, %r4834, 65280;
	setp.eq.s32 	%p68, %r8795, 0;
	selp.u32 	%r8796, 1, 0, %p68;
	add.s32 	%r3, %r8794, %r8796;
	setp.eq.s32 	%p69, %r3, 32;
	setp.gt.u32 	%p70, %r8798, 1753105443;
	and.pred  	%p71, %p70, %p69;
	@%p71 bra 	$L__BB0_71;
	ld.param.u32 	%r8799, [qhash_mine_param_1];
	setp.gt.u32 	%p72, %r3, 23;
	setp.gt.u32 	%p73, %r8799, 1753305379;
	and.pred  	%p74, %p73, %p72;
	@%p74 bra 	$L__BB0_71;
	ld.param.u32 	%r8800, [qhash_mine_param_1];
	setp.gt.u32 	%p75, %r3, 7;
	setp.gt.u32 	%p76, %r8800, 1754220530;
	and.pred  	%p77, %p76, %p75;
	@%p77 bra 	$L__BB0_71;
	ld.shared.u8 	%rs63, [_ZZ10qhash_mineE13shared_target];
	setp.gt.u16 	%p78, %rs63, %rs1;
	@%p78 bra 	$L__BB0_69;
	setp.lt.u16 	%p79, %rs63, %rs1;
	@%p79 bra 	$L__BB0_71;
	ld.shared.u8 	%rs33, [_ZZ10qhash_mineE13shared_target+1];
	and.b16  	%rs85, %rs2, 255;
	setp.gt.u16 	%p80, %rs33, %rs85;
	@%p80 bra 	$L__BB0_69;
	setp.lt.u16 	%p81, %rs33, %rs85;
	@%p81 bra 	$L__BB0_71;
	ld.shared.u8 	%rs34, [_ZZ10qhash_mineE13shared_target+2];
	and.b16  	%rs87, %rs3, 255;
	setp.gt.u16 	%p82, %rs34, %rs87;
	@%p82 bra 	$L__BB0_69;
	setp.lt.u16 	%p83, %rs34, %rs87;
	@%p83 bra 	$L__BB0_71;
	ld.shared.u8 	%rs35, [_ZZ10qhash_mineE13shared_target+3];
	and.b16  	%rs89, %rs4, 255;
	setp.gt.u16 	%p84, %rs35, %rs89;
	@%p84 bra 	$L__BB0_69;
	setp.lt.u16 	%p85, %rs35, %rs89;
	@%p85 bra 	$L__BB0_71;
	ld.shared.u8 	%rs36, [_ZZ10qhash_mineE13shared_target+4];
	setp.gt.u16 	%p86, %rs36, %rs5;
	@%p86 bra 	$L__BB0_69;
	setp.lt.u16 	%p87, %rs36, %rs5;
	@%p87 bra 	$L__BB0_71;
	ld.shared.u8 	%rs37, [_ZZ10qhash_mineE13shared_target+5];
	and.b16  	%rs91, %rs6, 255;
	setp.gt.u16 	%p88, %rs37, %rs91;
	@%p88 bra 	$L__BB0_69;
	setp.lt.u16 	%p89, %rs37, %rs91;
	@%p89 bra 	$L__BB0_71;
	ld.shared.u8 	%rs38, [_ZZ10qhash_mineE13shared_target+6];
	and.b16  	%rs93, %rs7, 255;
	setp.gt.u16 	%p90, %rs38, %rs93;
	@%p90 bra 	$L__BB0_69;
	setp.lt.u16 	%p91, %rs38, %rs93;
	@%p91 bra 	$L__BB0_71;
	ld.shared.u8 	%rs39, [_ZZ10qhash_mineE13shared_target+7];
	and.b16  	%rs95, %rs8, 255;
	setp.gt.u16 	%p92, %rs39, %rs95;
	@%p92 bra 	$L__BB0_69;
	setp.lt.u16 	%p93, %rs39, %rs95;
	@%p93 bra 	$L__BB0_71;
	ld.shared.u8 	%rs40, [_ZZ10qhash_mineE13shared_target+8];
	setp.gt.u16 	%p94, %rs40, %rs9;
	@%p94 bra 	$L__BB0_69;
	setp.lt.u16 	%p95, %rs40, %rs9;
	@%p95 bra 	$L__BB0_71;
	ld.shared.u8 	%rs41, [_ZZ10qhash_mineE13shared_target+9];
	and.b16  	%rs97, %rs10, 255;
	setp.gt.u16 	%p96, %rs41, %rs97;
	@%p96 bra 	$L__BB0_69;
	setp.lt.u16 	%p97, %rs41, %rs97;
	@%p97 bra 	$L__BB0_71;
	ld.shared.u8 	%rs42, [_ZZ10qhash_mineE13shared_target+10];
	and.b16  	%rs99, %rs11, 255;
	setp.gt.u16 	%p98, %rs42, %rs99;
	@%p98 bra 	$L__BB0_69;
	setp.lt.u16 	%p99, %rs42, %rs99;
	@%p99 bra 	$L__BB0_71;
	ld.shared.u8 	%rs43, [_ZZ10qhash_mineE13shared_target+11];
	and.b16  	%rs101, %rs12, 255;
	setp.gt.u16 	%p100, %rs43, %rs101;
	@%p100 bra 	$L__BB0_69;
	setp.lt.u16 	%p101, %rs43, %rs101;
	@%p101 bra 	$L__BB0_71;
	ld.shared.u8 	%rs44, [_ZZ10qhash_mineE13shared_target+12];
	setp.gt.u16 	%p102, %rs44, %rs13;
	@%p102 bra 	$L__BB0_69;
	setp.lt.u16 	%p103, %rs44, %rs13;
	@%p103 bra 	$L__BB0_71;
	ld.shared.u8 	%rs45, [_ZZ10qhash_mineE13shared_target+13];
	and.b16  	%rs103, %rs14, 255;
	setp.gt.u16 	%p104, %rs45, %rs103;
	@%p104 bra 	$L__BB0_69;
	setp.lt.u16 	%p105, %rs45, %rs103;
	@%p105 bra 	$L__BB0_71;
	ld.shared.u8 	%rs46, [_ZZ10qhash_mineE13shared_target+14];
	and.b16  	%rs105, %rs15, 255;
	setp.gt.u16 	%p106, %rs46, %rs105;
	@%p106 bra 	$L__BB0_69;
	setp.lt.u16 	%p107, %rs46, %rs105;
	@%p107 bra 	$L__BB0_71;
	ld.shared.u8 	%rs47, [_ZZ10qhash_mineE13shared_target+15];
	and.b16  	%rs107, %rs16, 255;
	setp.gt.u16 	%p108, %rs47, %rs107;
	@%p108 bra 	$L__BB0_69;
	setp.lt.u16 	%p109, %rs47, %rs107;
	@%p109 bra 	$L__BB0_71;
	ld.shared.u8 	%rs48, [_ZZ10qhash_mineE13shared_target+16];
	setp.gt.u16 	%p110, %rs48, %rs17;
	@%p110 bra 	$L__BB0_69;
	setp.lt.u16 	%p111, %rs48, %rs17;
	@%p111 bra 	$L__BB0_71;
	ld.shared.u8 	%rs49, [_ZZ10qhash_mineE13shared_target+17];
	and.b16  	%rs109, %rs18, 255;
	setp.gt.u16 	%p112, %rs49, %rs109;
	@%p112 bra 	$L__BB0_69;
	setp.lt.u16 	%p113, %rs49, %rs109;
	@%p113 bra 	$L__BB0_71;
	ld.shared.u8 	%rs50, [_ZZ10qhash_mineE13shared_target+18];
	and.b16  	%rs111, %rs19, 255;
	setp.gt.u16 	%p114, %rs50, %rs111;
	@%p114 bra 	$L__BB0_69;
	setp.lt.u16 	%p115, %rs50, %rs111;
	@%p115 bra 	$L__BB0_71;
	ld.shared.u8 	%rs51, [_ZZ10qhash_mineE13shared_target+19];
	and.b16  	%rs113, %rs20, 255;
	setp.gt.u16 	%p116, %rs51, %rs113;
	@%p116 bra 	$L__BB0_69;
	setp.lt.u16 	%p117, %rs51, %rs113;
	@%p117 bra 	$L__BB0_71;
	ld.shared.u8 	%rs52, [_ZZ10qhash_mineE13shared_target+20];
	setp.gt.u16 	%p118, %rs52, %rs21;
	@%p118 bra 	$L__BB0_69;
	setp.lt.u16 	%p119, %rs52, %rs21;
	@%p119 bra 	$L__BB0_71;
	ld.shared.u8 	%rs53, [_ZZ10qhash_mineE13shared_target+21];
	and.b16  	%rs115, %rs22, 255;
	setp.gt.u16 	%p120, %rs53, %rs115;
	@%p120 bra 	$L__BB0_69;
	setp.lt.u16 	%p121, %rs53, %rs115;
	@%p121 bra 	$L__BB0_71;
	ld.shared.u8 	%rs54, [_ZZ10qhash_mineE13shared_target+22];
	and.b16  	%rs117, %rs23, 255;
	setp.gt.u16 	%p122, %rs54, %rs117;
	@%p122 bra 	$L__BB0_69;
	setp.lt.u16 	%p123, %rs54, %rs117;
	@%p123 bra 	$L__BB0_71;
	ld.shared.u8 	%rs55, [_ZZ10qhash_mineE13shared_target+23];
	and.b16  	%rs119, %rs24, 255;
	setp.gt.u16 	%p124, %rs55, %rs119;
	@%p124 bra 	$L__BB0_69;
	setp.lt.u16 	%p125, %rs55, %rs119;
	@%p125 bra 	$L__BB0_71;
	ld.shared.u8 	%rs56, [_ZZ10qhash_mineE13shared_target+24];
	setp.gt.u16 	%p126, %rs56, %rs25;
	@%p126 bra 	$L__BB0_69;
	setp.lt.u16 	%p127, %rs56, %rs25;
	@%p127 bra 	$L__BB0_71;
	ld.shared.u8 	%rs57, [_ZZ10qhash_mineE13shared_target+25];
	and.b16  	%rs121, %rs26, 255;
	setp.gt.u16 	%p128, %rs57, %rs121;
	@%p128 bra 	$L__BB0_69;
	setp.lt.u16 	%p129, %rs57, %rs121;
	@%p129 bra 	$L__BB0_71;
	ld.shared.u8 	%rs58, [_ZZ10qhash_mineE13shared_target+26];
	and.b16  	%rs123, %rs27, 255;
	setp.gt.u16 	%p130, %rs58, %rs123;
	@%p130 bra 	$L__BB0_69;
	setp.lt.u16 	%p131, %rs58, %rs123;
	@%p131 bra 	$L__BB0_71;
	ld.shared.u8 	%rs59, [_ZZ10qhash_mineE13shared_target+27];
	and.b16  	%rs125, %rs28, 255;
	setp.gt.u16 	%p132, %rs59, %rs125;
	@%p132 bra 	$L__BB0_69;
	setp.lt.u16 	%p133, %rs59, %rs125;
	@%p133 bra 	$L__BB0_71;
	ld.shared.u8 	%rs60, [_ZZ10qhash_mineE13shared_target+28];
	setp.gt.u16 	%p134, %rs60, %rs29;
	@%p134 bra 	$L__BB0_69;
	setp.lt.u16 	%p135, %rs60, %rs29;
	@%p135 bra 	$L__BB0_71;
	ld.shared.u8 	%rs61, [_ZZ10qhash_mineE13shared_target+29];
	and.b16  	%rs127, %rs30, 255;
	setp.gt.u16 	%p136, %rs61, %rs127;
	@%p136 bra 	$L__BB0_69;
	setp.lt.u16 	%p137, %rs61, %rs127;
	@%p137 bra 	$L__BB0_71;
	ld.shared.u8 	%rs62, [_ZZ10qhash_mineE13shared_target+30];
	and.b16  	%rs129, %rs31, 255;
	setp.gt.u16 	%p138, %rs62, %rs129;
	@%p138 bra 	$L__BB0_69;
	setp.lt.u16 	%p139, %rs62, %rs129;
	ld.shared.u8 	%rs131, [_ZZ10qhash_mineE13shared_target+31];
	and.b16  	%rs134, %rs32, 255;
	setp.lt.u16 	%p140, %rs131, %rs134;
	or.pred  	%p141, %p139, %p140;
	@%p141 bra 	$L__BB0_71;
$L__BB0_69:
	ld.param.u64 	%rd142, [qhash_mine_param_4];
	cvta.to.global.u64 	%rd140, %rd142;
	atom.relaxed.global.cas.b32 	%r8797, [%rd140], -1, %r2;
	setp.ne.s32 	%p142, %r8797, -1;
	@%p142 bra 	$L__BB0_71;
	ld.param.u64 	%rd143, [qhash_mine_param_5];
	cvta.to.global.u64 	%rd141, %rd143;
	st.global.u8 	[%rd141], %rs1;
	st.global.u8 	[%rd141+1], %rs2;
	st.global.u8 	[%rd141+2], %rs3;
	st.global.u8 	[%rd141+3], %rs4;
	st.global.u8 	[%rd141+4], %rs5;
	st.global.u8 	[%rd141+5], %rs6;
	st.global.u8 	[%rd141+6], %rs7;
	st.global.u8 	[%rd141+7], %rs8;
	st.global.u8 	[%rd141+8], %rs9;
	st.global.u8 	[%rd141+9], %rs10;
	st.global.u8 	[%rd141+10], %rs11;
	st.global.u8 	[%rd141+11], %rs12;
	st.global.u8 	[%rd141+12], %rs13;
	st.global.u8 	[%rd141+13], %rs14;
	st.global.u8 	[%rd141+14], %rs15;
	st.global.u8 	[%rd141+15], %rs16;
	st.global.u8 	[%rd141+16], %rs17;
	st.global.u8 	[%rd141+17], %rs18;
	st.global.u8 	[%rd141+18], %rs19;
	st.global.u8 	[%rd141+19], %rs20;
	st.global.u8 	[%rd141+20], %rs21;
	st.global.u8 	[%rd141+21], %rs22;
	st.global.u8 	[%rd141+22], %rs23;
	st.global.u8 	[%rd141+23], %rs24;
	st.global.u8 	[%rd141+24], %rs25;
	st.global.u8 	[%rd141+25], %rs26;
	st.global.u8 	[%rd141+26], %rs27;
	st.global.u8 	[%rd141+27], %rs28;
	st.global.u8 	[%rd141+28], %rs29;
	st.global.u8 	[%rd141+29], %rs30;
	st.global.u8 	[%rd141+30], %rs31;
	st.global.u8 	[%rd141+31], %rs32;
$L__BB0_71:
	ret;

}


// ===== COMPILED SASS (sm_100) =====

	.target	sm_100

	.elftype	@"ET_EXEC"


//--------------------- .note.nv.tkinfo           --------------------------
	.section	.note.nv.tkinfo,"",@"SHT_NOTE"
	.sectionflags	@"SHF_NOTE_NV_TKINFO"
	.tkinfo
        /*0018*/ 	.word	0x00000002
        /*0030*/ 	.string	""
        /*0030*/ 	.string	"ptxas"
        /*0030*/ 	.string	"Cuda compilation tools, release 13.0, V13.0.88"
        /*0030*/ 	.string	"Build cuda_13.0.r13.0/compiler.36424714_0"
        /*0030*/ 	.string	"-arch sm_100 -m 64 "



//--------------------- .note.nv.cuinfo           --------------------------
	.section	.note.nv.cuinfo,"",@"SHT_NOTE"
	.sectionflags	@"SHF_NOTE_NV_CUINFO"
        /*0018*/ 	.short	0x0002
        /*001a*/ 	.short	0x0064
        /*001c*/ 	.short	0x0082
	.zero		2


//--------------------- .nv.info                  --------------------------
	.section	.nv.info,"",@"SHT_CUDA_INFO"
	.align	4


	//----- nvinfo : EIATTR_REGCOUNT
	.align		4
        /*0000*/ 	.byte	0x04, 0x2f
        /*0002*/ 	.short	(.L_4 - .L_3)
	.align		4
.L_3:
        /*0004*/ 	.word	index@(qhash_mine)
        /*0008*/ 	.word	0x0000006e


	//----- nvinfo : EIATTR_FRAME_SIZE
	.align		4
.L_4:
        /*000c*/ 	.byte	0x04, 0x11
        /*000e*/ 	.short	(.L_6 - .L_5)
	.align		4
.L_5:
        /*0010*/ 	.word	index@(qhash_mine)
        /*0014*/ 	.word	0x00000000


	//----- nvinfo : EIATTR_MIN_STACK_SIZE
	.align		4
.L_6:
        /*0018*/ 	.byte	0x04, 0x12
        /*001a*/ 	.short	(.L_8 - .L_7)
	.align		4
.L_7:
        /*001c*/ 	.word	index@(qhash_mine)
        /*0020*/ 	.word	0x00000000
.L_8:


//--------------------- .nv.compat                --------------------------
	.section	.nv.compat,"",@"SHT_CUDA_COMPAT_INFO"
	.align	4
        /*0000*/ 	.byte	0x02, 0x09, 0x00, 0x00, 0x02, 0x02, 0x01, 0x00, 0x02, 0x05, 0x05, 0x00, 0x03, 0x07, 0x01, 0x01
        /*0010*/ 	.byte	0x02, 0x03, 0x00, 0x00, 0x02, 0x06, 0x01, 0x00, 0x04, 0x0b, 0x08, 0x00, 0x01, 0x00, 0x00, 0x00
        /*0020*/ 	.byte	0x00, 0x00, 0x00, 0x00


//--------------------- .nv.info.qhash_mine       --------------------------
	.section	.nv.info.qhash_mine,"",@"SHT_CUDA_INFO"
	.sectionflags	@""
	.align	4


	//----- nvinfo : EIATTR_CUDA_API_VERSION
	.align		4
        /*0000*/ 	.byte	0x04, 0x37
        /*0002*/ 	.short	(.L_10 - .L_9)
.L_9:
        /*0004*/ 	.word	0x00000082


	//----- nvinfo : EIATTR_KPARAM_INFO
	.align		4
.L_10:
        /*0008*/ 	.byte	0x04, 0x17
        /*000a*/ 	.short	(.L_12 - .L_11)
.L_11:
        /*000c*/ 	.word	0x00000000
        /*0010*/ 	.short	0x0006
        /*0012*/ 	.short	0x0028
        /*0014*/ 	.byte	0x00, 0xf0, 0x11, 0x00


	//----- nvinfo : EIATTR_KPARAM_INFO
	.align		4
.L_12:
        /*0018*/ 	.byte	0x04, 0x17
        /*001a*/ 	.short	(.L_14 - .L_13)
.L_13:
        /*001c*/ 	.word	0x00000000
        /*0020*/ 	.short	0x0005
        /*0022*/ 	.short	0x0020
        /*0024*/ 	.byte	0x00, 0xf5, 0x21, 0x00


	//----- nvinfo : EIATTR_KPARAM_INFO
	.align		4
.L_14:
        /*0028*/ 	.byte	0x04, 0x17
        /*002a*/ 	.short	(.L_16 - .L_15)
.L_15:
        /*002c*/ 	.word	0x00000000
        /*0030*/ 	.short	0x0004
        /*0032*/ 	.short	0x0018
        /*0034*/ 	.byte	0x00, 0xf5, 0x21, 0x00


	//----- nvinfo : EIATTR_KPARAM_INFO
	.align		4
.L_16:
        /*0038*/ 	.byte	0x04, 0x17
        /*003a*/ 	.short	(.L_18 - .L_17)
.L_17:
        /*003c*/ 	.word	0x00000000
        /*0040*/ 	.short	0x0003
        /*0042*/ 	.short	0x0010
        /*0044*/ 	.byte	0x00, 0xf5, 0x21, 0x00


	//----- nvinfo : EIATTR_KPARAM_INFO
	.align		4
.L_18:
        /*0048*/ 	.byte	0x04, 0x17
        /*004a*/ 	.short	(.L_20 - .L_19)
.L_19:
        /*004c*/ 	.word	0x00000000
        /*0050*/ 	.short	0x0002
        /*0052*/ 	.short	0x000c
        /*0054*/ 	.byte	0x00, 0xf0, 0x11, 0x00


	//----- nvinfo : EIATTR_KPARAM_INFO
	.align		4
.L_20:
        /*0058*/ 	.byte	0x04, 0x17
        /*005a*/ 	.short	(.L_22 - .L_21)
.L_21:
        /*005c*/ 	.word	0x00000000
        /*0060*/ 	.short	0x0001
        /*0062*/ 	.short	0x0008
        /*0064*/ 	.byte	0x00, 0xf0, 0x11, 0x00


	//----- nvinfo : EIATTR_KPARAM_INFO
	.align		4
.L_22:
        /*0068*/ 	.byte	0x04, 0x17
        /*006a*/ 	.short	(.L_24 - .L_23)
.L_23:
        /*006c*/ 	.word	0x00000000
        /*0070*/ 	.short	0x0000
        /*0072*/ 	.short	0x0000
        /*0074*/ 	.byte	0x00, 0xf5, 0x21, 0x00


	//----- nvinfo : EIATTR_SPARSE_MMA_MASK
	.align		4
.L_24:
        /*0078*/ 	.byte	0x03, 0x50
        /*007a*/ 	.short	0x0000


	//----- nvinfo : EIATTR_MAXREG_COUNT
	.align		4
        /*007c*/ 	.byte	0x03, 0x1b
        /*007e*/ 	.short	0x00ff


	//----- nvinfo : EIATTR_NUM_BARRIERS
	.align		4
        /*0080*/ 	.byte	0x02, 0x4c
        /*0082*/ 	.byte	0x01
	.zero		1


	//----- nvinfo : EIATTR_MERCURY_ISA_VERSION
	.align		4
        /*0084*/ 	.byte	0x03, 0x5f
        /*0086*/ 	.short	0x0101


	//----- nvinfo : EIATTR_INT_WARP_WIDE_INSTR_OFFSETS
	.align		4
        /*0088*/ 	.byte	0x04, 0x31
        /*008a*/ 	.short	(.L_26 - .L_25)


	//   ....[0]....
.L_25:
        /*008c*/ 	.word	0x00000160


	//----- nvinfo : EIATTR_VRC_CTA_INIT_COUNT
	.align		4
.L_26:
        /*0090*/ 	.byte	0x02, 0x4a
	.zero		1
	.zero		1


	//----- nvinfo : EIATTR_EXIT_INSTR_OFFSETS
	.align		4
        /*0094*/ 	.byte	0x04, 0x1c
        /*0096*/ 	.short	(.L_28 - .L_27)


	//   ....[0]....
.L_27:
        /*0098*/ 	.word	0x00000070


	//   ....[1]....
        /*009c*/ 	.word	0x000179f0


	//   ....[2]....
        /*00a0*/ 	.word	0x00017b00


	//   ....[3]....
        /*00a4*/ 	.word	0x00017c00


	//   ....[4]....
        /*00a8*/ 	.word	0x00017f00


	//   ....[5]....
        /*00ac*/ 	.word	0x00017f60


	//   ....[6]....
        /*00b0*/ 	.word	0x00017fc0


	//   ....[7]....
        /*00b4*/ 	.word	0x00018020


	//   ....[8]....
        /*00b8*/ 	.word	0x00018070


	//   ....[9]....
        /*00bc*/ 	.word	0x000180d0


	//   ....[10]....
        /*00c0*/ 	.word	0x00018130


	//   ....[11]....
        /*00c4*/ 	.word	0x00018190


	//   ....[12]....
        /*00c8*/ 	.word	0x000181e0


	//   ....[13]....
        /*00cc*/ 	.word	0x00018240


	//   ....[14]....
        /*00d0*/ 	.word	0x000182a0


	//   ....[15]....
        /*00d4*/ 	.word	0x00018300


	//   ....[16]....
        /*00d8*/ 	.word	0x00018350


	//   ....[17]....
        /*00dc*/ 	.word	0x000183b0


	//   ....[18]....
        /*00e0*/ 	.word	0x00018410


	//   ....[19]....
        /*00e4*/ 	.word	0x00018470


	//   ....[20]....
        /*00e8*/ 	.word	0x000184c0


	//   ....[21]....
        /*00ec*/ 	.word	0x00018520


	//   ....[22]....
        /*00f0*/ 	.word	0x00018580


	//   ....[23]....
        /*00f4*/ 	.word	0x000185e0


	//   ....[24]....
        /*00f8*/ 	.word	0x00018630


	//   ....[25]....
        /*00fc*/ 	.word	0x00018690


	//   ....[26]....
        /*0100*/ 	.word	0x000186f0


	//   ....[27]....
        /*0104*/ 	.word	0x00018750


	//   ....[28]....
        /*0108*/ 	.word	0x000187a0


	//   ....[29]....
        /*010c*/ 	.word	0x00018800


	//   ....[30]....
        /*0110*/ 	.word	0x00018860


	//   ....[31]....
        /*0114*/ 	.word	0x000188c0


	//   ....[32]....
        /*0118*/ 	.word	0x00018910


	//   ....[33]....
        /*011c*/ 	.word	0x00018970


	//   ....[34]....
        /*0120*/ 	.word	0x00018a00


	//   ....[35]....
        /*0124*/ 	.word	0x00018a80


	//   ....[36]....
        /*0128*/ 	.word	0x00018ca0


	//----- nvinfo : EIATTR_CRS_STACK_SIZE
	.align		4
.L_28:
        /*012c*/ 	.byte	0x04, 0x1e
        /*012e*/ 	.short	(.L_30 - .L_29)
.L_29:
        /*0130*/ 	.word	0x00000000


	//----- nvinfo : EIATTR_CBANK_PARAM_SIZE
	.align		4
.L_30:
        /*0134*/ 	.byte	0x03, 0x19
        /*0136*/ 	.short	0x002c


	//----- nvinfo : EIATTR_PARAM_CBANK
	.align		4
        /*0138*/ 	.byte	0x04, 0x0a
        /*013a*/ 	.short	(.L_32 - .L_31)
	.align		4
.L_31:
        /*013c*/ 	.word	index@(.nv.constant0.qhash_mine)
        /*0140*/ 	.short	0x0380
        /*0142*/ 	.short	0x002c


	//----- nvinfo : EIATTR_SW_WAR
	.align		4
.L_32:
        /*0144*/ 	.byte	0x04, 0x36
        /*0146*/ 	.short	(.L_34 - .L_33)
.L_33:
        /*0148*/ 	.word	0x00000008
.L_34:


//--------------------- .nv.callgraph             --------------------------
	.section	.nv.callgraph,"",@"SHT_CUDA_CALLGRAPH"
	.align	4
	.sectionentsize	8
	.align		4
        /*0000*/ 	.word	0x00000000
	.align		4
        /*0004*/ 	.word	0xffffffff
	.align		4
        /*0008*/ 	.word	0x00000000
	.align		4
        /*000c*/ 	.word	0xfffffffe
	.align		4
        /*0010*/ 	.word	0x00000000
	.align		4
        /*0014*/ 	.word	0xfffffffd
	.align		4
        /*0018*/ 	.word	0x00000000
	.align		4
        /*001c*/ 	.word	0xfffffffc


//--------------------- .nv.constant3             --------------------------
	.section	.nv.constant3,"a",@progbits
	.align	4
.nv.constant3:
	.type		K,@object
	.size		K,(H0 - K)
K:
        /*0000*/ 	.byte	0x98, 0x2f, 0x8a, 0x42, 0x91, 0x44, 0x37, 0x71, 0xcf, 0xfb, 0xc0, 0xb5, 0xa5, 0xdb, 0xb5, 0xe9
        /* <DEDUP_REMOVED lines=15> */
	.type		H0,@object
	.size		H0,(COS_PI_OVER_32 - H0)
H0:
        /*0100*/ 	.byte	0x67, 0xe6, 0x09, 0x6a, 0x85, 0xae, 0x67, 0xbb, 0x72, 0xf3, 0x6e, 0x3c, 0x3a, 0xf5, 0x4f, 0xa5
        /*0110*/ 	.byte	0x7f, 0x52, 0x0e, 0x51, 0x8c, 0x68, 0x05, 0x9b, 0xab, 0xd9, 0x83, 0x1f, 0x19, 0xcd, 0xe0, 0x5b
	.type		COS_PI_OVER_32,@object
	.size		COS_PI_OVER_32,(.L_2 - COS_PI_OVER_32)
COS_PI_OVER_32:
        /* <DEDUP_REMOVED lines=8> */
.L_2:


//--------------------- .text.qhash_mine          --------------------------
	.section	.text.qhash_mine,"ax",@progbits
	.align	128
        .global         qhash_mine
        .type           qhash_mine,@function
        .size           qhash_mine,(.L_x_5 - qhash_mine)
        .other          qhash_mine,@"STO_CUDA_ENTRY STV_DEFAULT"
qhash_mine:
.text.qhash_mine:
[----:B------:R-:W-:Y:S01]  /*0000*/  LDC R1, c[0x0][0x37c] ;  /* 0x0000df00ff017b82 */ /* 0x000fe20000000800 */
[----:B------:R-:W0:Y:S07]  /*0010*/  S2R R5, SR_TID.X ;  /* 0x0000000000057919 */ /* 0x000e2e0000002100 */
[----:B------:R-:W0:Y:S01]  /*0020*/  S2UR UR7, SR_CTAID.X ;  /* 0x00000000000779c3 */ /* 0x000e220000002500 */
[----:B------:R-:W1:Y:S07]  /*0030*/  LDCU UR4, c[0x0][0x3a8] ;  /* 0x00007500ff0477ac */ /* 0x000e6e0008000800 */
[----:B------:R-:W0:Y:S02]  /*0040*/  LDC R0, c[0x0][0x360] ;  /* 0x0000d800ff007b82 */ /* 0x000e240000000800 */
[----:B0-----:R-:W-:-:S05]  /*0050*/  IMAD R0, R0, UR7, R5 ;  /* 0x0000000700007c24 */ /* 0x001fca000f8e0205 */
[----:B-1----:R-:W-:-:S13]  /*0060*/  ISETP.GE.U32.AND P0, PT, R0, UR4, PT ;  /* 0x0000000400007c0c */ /* 0x002fda000bf06070 */
[----:B------:R-:W-:Y:S05]  /*0070*/  @P0 EXIT ;  /* 0x000000000000094d */ /* 0x000fea0003800000 */
[----:B------:R-:W-:Y:S01]  /*0080*/  ISETP.GT.U32.AND P0, PT, R5, 0x4b, PT ;  /* 0x0000004b0500780c */ /* 0x000fe20003f04070 */
[----:B------:R-:W0:Y:S01]  /*0090*/  LDCU.64 UR8, c[0x0][0x358] ;  /* 0x00006b00ff0877ac */ /* 0x000e220008000a00 */
[----:B------:R-:W-:Y:S11]  /*00a0*/  BSSY.RECONVERGENT B0, `(.L_x_0) ;  /* 0x0000013000007945 */ /* 0x000ff60003800200 */
[----:B------:R-:W-:Y:S05]  /*00b0*/  @P0 BRA `(.L_x_1) ;  /* 0x0000000000440947 */ /* 0x000fea0003800000 */
[----:B------:R-:W-:Y:S01]  /*00c0*/  ISETP.GT.U32.AND P0, PT, R5, 0x1f, PT ;  /* 0x0000001f0500780c */ /* 0x000fe20003f04070 */
[----:B------:R-:W1:-:S12]  /*00d0*/  LDCU.64 UR4, c[0x0][0x380] ;  /* 0x00007000ff0477ac */ /* 0x000e580008000a00 */
[----:B------:R-:W2:Y:S01]  /*00e0*/  @!P0 LDC.64 R6, c[0x0][0x390] ;  /* 0x0000e400ff068b82 */ /* 0x000ea20000000a00 */
[----:B-1----:R-:W-:-:S05]  /*00f0*/  IADD3 R2, P1, PT, R5, UR4, RZ ;  /* 0x0000000405027c10 */ /* 0x002fca000ff3e0ff */
[----:B------:R-:W-:-:S05]  /*0100*/  IMAD.X R3, RZ, RZ, UR5, P1 ;  /* 0x00000005ff037e24 */ /* 0x000fca00088e06ff */
[----:B0-----:R-:W3:Y:S01]  /*0110*/  LDG.E.U8 R2, desc[UR8][R2.64] ;  /* 0x0000000802027981 */ /* 0x001ee2000c1e1100 */
[----:B--2---:R-:W-:-:S05]  /*0120*/  @!P0 IADD3 R6, P2, PT, R5, R6, RZ ;  /* 0x0000000605068210 */ /* 0x004fca0007f5e0ff */
[----:B------:R-:W-:-:S05]  /*0130*/  @!P0 IMAD.X R7, RZ, RZ, R7, P2 ;  /* 0x000000ffff078224 */ /* 0x000fca00010e0607 */
[----:B------:R-:W2:Y:S01]  /*0140*/  @!P0 LDG.E.U8 R6, desc[UR8][R6.64] ;  /* 0x0000000806068981 */ /* 0x000ea2000c1e1100 */
[----:B------:R-:W0:Y:S01]  /*0150*/  S2UR UR6, SR_CgaCtaId ;  /* 0x00000000000679c3 */ /* 0x000e220000008800 */
[----:B------:R-:W-:Y:S01]  /*0160*/  VOTEU.ALL UP0, P0 ;  /* 0x0000000000ff7886 */ /* 0x000fe20000000000 */
[----:B------:R-:W-:-:S04]  /*0170*/  UMOV UR4, 0x400 ;  /* 0x0000040000047882 */ /* 0x000fc80000000000 */
[----:B------:R-:W-:Y:S02]  /*0180*/  @!UP0 UIADD3 UR5, UPT, UPT, UR4, 0x4c, URZ ;  /* 0x0000004c04058890 */ /* 0x000fe4000fffe0ff */
[----:B0-----:R-:W-:Y:S02]  /*0190*/  ULEA UR4, UR6, UR4, 0x18 ;  /* 0x0000000406047291 */ /* 0x001fe4000f8ec0ff */
[----:B------:R-:W-:-:S07]  /*01a0*/  @!UP0 ULEA UR5, UR6, UR5, 0x18 ;  /* 0x0000000506058291 */ /* 0x000fce000f8ec0ff */
[----:B---3--:R1:W-:Y:S04]  /*01b0*/  STS.U8 [R5+UR4], R2 ;  /* 0x0000000205007988 */ /* 0x0083e80008000004 */
[----:B--2---:R1:W-:Y:S02]  /*01c0*/  @!P0 STS.U8 [R5+UR5], R6 ;  /* 0x0000000605008988 */ /* 0x0043e40008000005 */
.L_x_1:
[----:B0-----:R-:W-:Y:S05]  /*01d0*/  BSYNC.RECONVERGENT B0 ;  /* 0x0000000000007941 */ /* 0x001fea0003800200 */
.L_x_0:
[----:B------:R-:W0:Y:S08]  /*01e0*/  S2UR UR5, SR_CgaCtaId ;  /* 0x00000000000579c3 */ /* 0x000e300000008800 */
[----:B------:R-:W-:Y:S06]  /*01f0*/  BAR.SYNC.DEFER_BLOCKING 0x0 ;  /* 0x0000000000007b1d */ /* 0x000fec0000010000 */
[----:B------:R-:W-:-:S02]  /*0200*/  UMOV UR4, 0x400 ;  /* 0x0000040000047882 */ /* 0x000fc40000000000 */
[----:B------:R-:W2:Y:S01]  /*0210*/  LDC.64 R16, c[0x3][0x110] ;  /* 0x00c04400ff107b82 */ /* 0x000ea20000000a00 */
[----:B------:R-:W3:Y:S01]  /*0220*/  LDCU.128 UR12, c[0x3][URZ] ;  /* 0x00c00000ff0c77ac */ /* 0x000ee20008000c00 */
[----:B------:R-:W4:Y:S06]  /*0230*/  LDCU.128 UR16, c[0x3][0x10] ;  /* 0x00c00200ff1077ac */ /* 0x000f2c0008000c00 */
[----:B------:R-:W5:Y:S01]  /*0240*/  LDC.64 R10, c[0x3][0x118] ;  /* 0x00c04600ff0a7b82 */ /* 0x000f620000000a00 */
[----:B------:R-:W4:Y:S01]  /*0250*/  LDCU.128 UR20, c[0x3][0x20] ;  /* 0x00c00400ff1477ac */ /* 0x000f220008000c00 */
[----:B------:R-:W4:Y:S06]  /*0260*/  LDCU.128 UR24, c[0x3][0x30] ;  /* 0x00c00600ff1877ac */ /* 0x000f2c0008000c00 */
[----:B------:R-:W4:Y:S01]  /*0270*/  LDC.64 R12, c[0x3][0x108] ;  /* 0x00c04200ff0c7b82 */ /* 0x000f220000000a00 */
[----:B0-----:R-:W-:Y:S01]  /*0280*/  ULEA UR4, UR5, UR4, 0x18 ;  /* 0x0000000405047291 */ /* 0x001fe2000f8ec0ff */
[----:B------:R-:W0:Y:S01]  /*0290*/  LDCU.128 UR28, c[0x3][0x40] ;  /* 0x00c00800ff1c77ac */ /* 0x000e220008000c00 */
[----:B------:R-:W0:Y:S01]  /*02a0*/  LDCU.128 UR32, c[0x3][0x50] ;  /* 0x00c00a00ff2077ac */ /* 0x000e220008000c00 */
[----:B--2---:R-:W-:-:S06]  /*02b0*/  SHF.L.W.U32.HI R14, R16, 0x1a, R16 ;  /* 0x0000001a100e7819 */ /* 0x004fcc0000010e10 */
[----:B------:R-:W-:Y:S01]  /*02c0*/  LDS.U8 R0, [UR4+0x1] ;  /* 0x00000104ff007984 */ /* 0x000fe20008000000 */
[C-C-:B------:R-:W-:Y:S01]  /*02d0*/  SHF.L.W.U32.HI R15, R16.reuse, 0x15, R16.reuse ;  /* 0x00000015100f7819 */ /* 0x140fe20000010e10 */
[----:B------:R-:W2:Y:S01]  /*02e0*/  LDCU.128 UR36, c[0x3][0x60] ;  /* 0x00c00c00ff2477ac */ /* 0x000ea20008000c00 */
[----:B------:R-:W-:Y:S01]  /*02f0*/  SHF.L.W.U32.HI R18, R16, 0x7, R16 ;  /* 0x0000000710127819 */ /* 0x000fe20000010e10 */
[----:B------:R-:W3:Y:S01]  /*0300*/  LDS.U8 R7, [UR4] ;  /* 0x00000004ff077984 */ /* 0x000ee20008000000 */
[----:B------:R-:W2:Y:S02]  /*0310*/  LDCU.128 UR40, c[0x3][0x70] ;  /* 0x00c00e00ff2877ac */ /* 0x000ea40008000c00 */
[----:B------:R-:W-:Y:S01]  /*0320*/  LOP3.LUT R14, R18, R14, R15, 0x96, !PT ;  /* 0x0000000e120e7212 */ /* 0x000fe200078e960f */
[----:B-1----:R-:W1:Y:S01]  /*0330*/  LDS.U8 R2, [UR4+0x2] ;  /* 0x00000204ff027984 */ /* 0x002e620008000000 */
[----:B------:R-:W2:Y:S03]  /*0340*/  LDCU.128 UR44, c[0x3][0x80] ;  /* 0x00c01000ff2c77ac */ /* 0x000ea60008000c00 */
[----:B------:R-:W0:Y:S01]  /*0350*/  LDS.U8 R3, [UR4+0x3] ;  /* 0x00000304ff037984 */ /* 0x000e220008000000 */
[----:B------:R-:W2:Y:S03]  /*0360*/  LDCU.128 UR48, c[0x3][0x90] ;  /* 0x00c01200ff3077ac */ /* 0x000ea60008000c00 */
[----:B------:R-:W-:Y:S01]  /*0370*/  LDS.U8 R4, [UR4+0x5] ;  /* 0x00000504ff047984 */ /* 0x000fe20008000000 */
[----:B------:R-:W2:Y:S03]  /*0380*/  LDCU.128 UR52, c[0x3][0xa0] ;  /* 0x00c01400ff3477ac */ /* 0x000ea60008000c00 */
[----:B------:R-:W4:Y:S01]  /*0390*/  LDS.U8 R9, [UR4+0x4] ;  /* 0x00000404ff097984 */ /* 0x000f220008000000 */
[----:B------:R-:W2:Y:S03]  /*03a0*/  LDCU.128 UR56, c[0x3][0xb0] ;  /* 0x00c01600ff3877ac */ /* 0x000ea60008000c00 */
[----:B------:R-:W2:Y:S01]  /*03b0*/  LDS.U8 R6, [UR4+0x6] ;  /* 0x00000604ff067984 */ /* 0x000ea20008000000 */
[----:B------:R-:W2:Y:S03]  /*03c0*/  LDCU.128 UR60, c[0x3][0xc0] ;  /* 0x00c01800ff3c77ac */ /* 0x000ea60008000c00 */
[----:B------:R-:W2:Y:S01]  /*03d0*/  LDS.U8 R8, [UR4+0x7] ;  /* 0x00000704ff087984 */ /* 0x000ea20008000000 */
[----:B------:R-:W2:Y:S03]  /*03e0*/  LDCU.128 UR64, c[0x3][0xd0] ;  /* 0x00c01a00ff4077ac */ /* 0x000ea60008000c00 */
[----:B------:R-:W-:Y:S01]  /*03f0*/  LDS.U8 R19, [UR4+0x8] ;  /* 0x00000804ff137984 */ /* 0x000fe20008000000 */
[----:B------:R-:W2:Y:S03]  /*0400*/  LDCU.128 UR68, c[0x3][0xe0] ;  /* 0x00c01c00ff4477ac */ /* 0x000ea60008000c00 */
[----:B------:R-:W-:Y:S01]  /*0410*/  LDS.U8 R18, [UR4+0xb] ;  /* 0x00000b04ff127984 */ /* 0x000fe20008000000 */
[----:B------:R-:W2:Y:S03]  /*0420*/  LDCU.128 UR72, c[0x3][0xf0] ;  /* 0x00c01e00ff4877ac */ /* 0x000ea60008000c00 */
[----:B------:R-:W-:Y:S01]  /*0430*/  LDS.U8 R20, [UR4+0xc] ;  /* 0x00000c04ff147984 */ /* 0x000fe20008000000 */
[----:B------:R-:W4:Y:S01]  /*0440*/  LDCU.64 UR10, c[0x0][0x388] ;  /* 0x00007100ff0a77ac */ /* 0x000f220008000a00 */
[----:B---3--:R-:W-:Y:S01]  /*0450*/  IMAD R7, R7, 0x100, R0 ;  /* 0x0000010007077824 */ /* 0x008fe200078e0200 */
[----:B-----5:R-:W-:Y:S01]  /*0460*/  LOP3.LUT R0, R16, R10, R17, 0xac, !PT ;  /* 0x0000000a10007212 */ /* 0x020fe200078eac11 */
[----:B------:R-:W-:Y:S01]  /*0470*/  LDS.U8 R21, [UR4+0xf] ;  /* 0x00000f04ff157984 */ /* 0x000fe20008000000 */
[----:B------:R-:W-:Y:S01]  /*0480*/  UMOV UR6, 0x120 ;  /* 0x0000012000067882 */ /* 0x000fe20000000000 */
[----:B-1----:R-:W-:Y:S01]  /*0490*/  IMAD R2, R7, 0x100, R2 ;  /* 0x0000010007027824 */ /* 0x002fe200078e0202 */
[----:B------:R-:W-:Y:S01]  /*04a0*/  IADD3 R14, PT, PT, R14, R11, R0 ;  /* 0x0000000b0e0e7210 */ /* 0x000fe20007ffe000 */
[----:B------:R-:W-:Y:S02]  /*04b0*/  LDS.U8 R7, [UR4+0xa] ;  /* 0x00000a04ff077984 */ /* 0x000fe40008000000 */
[----:B0-----:R-:W-:-:S02]  /*04c0*/  IMAD.U32 R2, R2, 0x100, R3 ;  /* 0x0000010002027824 */ /* 0x001fc400078e0003 */
[----:B------:R-:W0:Y:S01]  /*04d0*/  LDS.U8 R0, [UR4+0x9] ;  /* 0x00000904ff007984 */ /* 0x000e220008000000 */
[----:B------:R-:W-:-:S03]  /*04e0*/  VIADD R3, R14, UR12 ;  /* 0x0000000c0e037c36 */ /* 0x000fc60008000000 */
[----:B------:R-:W-:Y:S01]  /*04f0*/  LDS.U8 R25, [UR4+0x10] ;  /* 0x00001004ff197984 */ /* 0x000fe20008000000 */
[----:B------:R-:W-:Y:S01]  /*0500*/  IMAD.IADD R28, R2, 0x1, R3 ;  /* 0x00000001021c7824 */ /* 0x000fe200078e0203 */
[----:B----4-:R-:W-:Y:S01]  /*0510*/  UISETP.GT.U32.AND UP0, UPT, UR10, 0x68d4940f, UPT ;  /* 0x68d4940f0a00788c */ /* 0x010fe2000bf04070 */
[----:B------:R-:W-:Y:S01]  /*0520*/  IMAD R15, R9, 0x100, R4 ;  /* 0x00000100090f7824 */ /* 0x000fe200078e0204 */
[----:B------:R-:W-:Y:S01]  /*0530*/  LDS.U8 R27, [UR4+0x14] ;  /* 0x00001404ff1b7984 */ /* 0x000fe20008000000 */
[----:B------:R-:W-:Y:S01]  /*0540*/  IMAD.IADD R29, R28, 0x1, R13 ;  /* 0x000000011c1d7824 */ /* 0x000fe200078e020d */
[----:B------:R-:W-:Y:S01]  /*0550*/  USEL UR5, URZ, 0x1, !UP0 ;  /* 0x00000001ff057887 */ /* 0x000fe2000c000000 */
[----:B--2---:R-:W-:Y:S01]  /*0560*/  IMAD R6, R15, 0x100, R6 ;  /* 0x000001000f067824 */ /* 0x004fe200078e0206 */
[----:B------:R-:W-:Y:S02]  /*0570*/  LDS.U8 R26, [UR4+0x17] ;  /* 0x00001704ff1a7984 */ /* 0x000fe40008000000 */
[C-C-:B------:R-:W-:Y:S01]  /*0580*/  SHF.L.W.U32.HI R4, R29.reuse, 0x1a, R29.reuse ;  /* 0x0000001a1d047819 */ /* 0x140fe20000010e1d */
[----:B------:R-:W-:Y:S01]  /*0590*/  IMAD.SHL.U32 R43, R6, 0x100, RZ ;  /* 0x00000100062b7824 */ /* 0x000fe200078e00ff */
[----:B------:R-:W-:-:S02]  /*05a0*/  SHF.L.W.U32.HI R9, R29, 0x15, R29 ;  /* 0x000000151d097819 */ /* 0x000fc40000010e1d */
[----:B------:R-:W-:-:S04]  /*05b0*/  SHF.L.W.U32.HI R14, R29, 0x7, R29 ;  /* 0x000000071d0e7819 */ /* 0x000fc80000010e1d */
[----:B------:R-:W-:Y:S02]  /*05c0*/  LOP3.LUT R9, R14, R4, R9, 0x96, !PT ;  /* 0x000000040e097212 */ /* 0x000fe400078e9609 */
[----:B------:R-:W-:-:S04]  /*05d0*/  LOP3.LUT R4, R29, R17, R16, 0xac, !PT ;  /* 0x000000111d047212 */ /* 0x000fc800078eac10 */
[----:B------:R-:W-:Y:S01]  /*05e0*/  IADD3 R15, PT, PT, R9, R10, R4 ;  /* 0x0000000a090f7210 */ /* 0x000fe20007ffe004 */
[----:B------:R-:W-:Y:S01]  /*05f0*/  IMAD.IADD R4, R8, 0x1, R43 ;  /* 0x0000000108047824 */ /* 0x000fe200078e022b */
[----:B------:R-:W1:Y:S04]  /*0600*/  LDS.U8 R9, [UR4+0xd] ;  /* 0x00000d04ff097984 */ /* 0x000e680008000000 */
[----:B------:R-:W2:Y:S01]  /*0610*/  LDS.U8 R8, [UR4+0xe] ;  /* 0x00000e04ff087984 */ /* 0x000ea20008000000 */
[----:B------:R-:W-:Y:S02]  /*0620*/  IADD3 R31, PT, PT, R4, UR13, R15 ;  /* 0x0000000d041f7c10 */ /* 0x000fe4000fffe00f */
[----:B------:R-:W3:Y:S03]  /*0630*/  LDC.64 R14, c[0x3][0x100] ;  /* 0x00c04000ff0e7b82 */ /* 0x000ee60000000a00 */
[----:B------:R-:W-:-:S02]  /*0640*/  IMAD.IADD R30, R31, 0x1, R12 ;  /* 0x000000011f1e7824 */ /* 0x000fc400078e020c */
[----:B0-----:R-:W-:-:S03]  /*0650*/  IMAD R0, R19, 0x100, R0 ;  /* 0x0000010013007824 */ /* 0x001fc600078e0200 */
[--C-:B------:R-:W-:Y:S01]  /*0660*/  SHF.L.W.U32.HI R6, R30, 0x1a, R30.reuse ;  /* 0x0000001a1e067819 */ /* 0x100fe20000010e1e */
[----:B------:R-:W-:Y:S01]  /*0670*/  IMAD R23, R0, 0x100, R7 ;  /* 0x0000010000177824 */ /* 0x000fe200078e0207 */
[C-C-:B------:R-:W-:Y:S01]  /*0680*/  SHF.L.W.U32.HI R19, R30.reuse, 0x15, R30.reuse ;  /* 0x000000151e137819 */ /* 0x140fe20000010e1e */
[----:B------:R-:W0:Y:S01]  /*0690*/  LDS.U8 R0, [UR4+0x11] ;  /* 0x00001104ff007984 */ /* 0x000e220008000000 */
[C---:B------:R-:W-:Y:S02]  /*06a0*/  SHF.L.W.U32.HI R22, R30.reuse, 0x7, R30 ;  /* 0x000000071e167819 */ /* 0x040fe40000010e1e */
[----:B------:R-:W-:Y:S02]  /*06b0*/  LOP3.LUT R7, R30, R16, R29, 0xac, !PT ;  /* 0x000000101e077212 */ /* 0x000fe400078eac1d */
[----:B------:R-:W-:Y:S01]  /*06c0*/  LOP3.LUT R6, R22, R6, R19, 0x96, !PT ;  /* 0x0000000616067212 */ /* 0x000fe200078e9613 */
[----:B------:R-:W-:Y:S02]  /*06d0*/  IMAD.SHL.U32 R19, R23, 0x100, RZ ;  /* 0x0000010017137824 */ /* 0x000fe400078e00ff */
[----:B------:R-:W-:Y:S01]  /*06e0*/  LDS.U8 R23, [UR4+0x13] ;  /* 0x00001304ff177984 */ /* 0x000fe20008000000 */
[----:B------:R-:W-:Y:S01]  /*06f0*/  IADD3 R7, PT, PT, R6, R17, R7 ;  /* 0x0000001106077210 */ /* 0x000fe20007ffe007 */
[----:B------:R-:W-:-:S02]  /*0700*/  IMAD.IADD R6, R18, 0x1, R19 ;  /* 0x0000000112067824 */ /* 0x000fc400078e0213 */
[----:B------:R-:W4:Y:S03]  /*0710*/  LDS.U8 R18, [UR4+0x12] ;  /* 0x00001204ff127984 */ /* 0x000f260008000000 */
[----:B------:R-:W-:-:S05]  /*0720*/  IADD3 R32, PT, PT, R6, UR14, R7 ;  /* 0x0000000e06207c10 */ /* 0x000fca000fffe007 */
[----:B---3--:R-:W-:Y:S02]  /*0730*/  IMAD.IADD R35, R32, 0x1, R15 ;  /* 0x0000000120237824 */ /* 0x008fe400078e020f */
[----:B-1----:R-:W-:Y:S02]  /*0740*/  IMAD R9, R20, 0x100, R9 ;  /* 0x0000010014097824 */ /* 0x002fe400078e0209 */
[----:B------:R-:W-:Y:S01]  /*0750*/  LDS.U8 R20, [UR4+0x16] ;  /* 0x00001604ff147984 */ /* 0x000fe20008000000 */
[--C-:B------:R-:W-:Y:S01]  /*0760*/  SHF.L.W.U32.HI R7, R35, 0x1a, R35.reuse ;  /* 0x0000001a23077819 */ /* 0x100fe20000010e23 */
[----:B--2---:R-:W-:Y:S01]  /*0770*/  IMAD R9, R9, 0x100, R8 ;  /* 0x0000010009097824 */ /* 0x004fe200078e0208 */
[C-C-:B------:R-:W-:Y:S02]  /*0780*/  SHF.L.W.U32.HI R22, R35.reuse, 0x15, R35.reuse ;  /* 0x0000001523167819 */ /* 0x140fe40000010e23 */
[----:B------:R-:W-:Y:S02]  /*0790*/  SHF.L.W.U32.HI R24, R35, 0x7, R35 ;  /* 0x0000000723187819 */ /* 0x000fe40000010e23 */
[----:B------:R-:W-:-:S02]  /*07a0*/  LOP3.LUT R8, R29, R35, R30, 0xb8, !PT ;  /* 0x000000231d087212 */ /* 0x000fc400078eb81e */
[----:B------:R-:W-:Y:S01]  /*07b0*/  LOP3.LUT R7, R24, R7, R22, 0x96, !PT ;  /* 0x0000000718077212 */ /* 0x000fe200078e9616 */
[----:B------:R-:W-:Y:S01]  /*07c0*/  IMAD.SHL.U32 R24, R9, 0x100, RZ ;  /* 0x0000010009187824 */ /* 0x000fe200078e00ff */
[C---:B------:R-:W-:Y:S02]  /*07d0*/  SHF.L.W.U32.HI R9, R14.reuse, 0x13, R14 ;  /* 0x000000130e097819 */ /* 0x040fe40000010e0e */
[----:B------:R-:W-:Y:S01]  /*07e0*/  IADD3 R22, PT, PT, R7, R16, R8 ;  /* 0x0000001007167210 */ /* 0x000fe20007ffe008 */
[----:B------:R-:W-:Y:S01]  /*07f0*/  IMAD.IADD R7, R21, 0x1, R24 ;  /* 0x0000000115077824 */ /* 0x000fe200078e0218 */
[----:B------:R-:W1:Y:S01]  /*0800*/  LDS.U8 R8, [UR4+0x15] ;  /* 0x00001504ff087984 */ /* 0x000e620008000000 */
[----:B0-----:R-:W-:Y:S01]  /*0810*/  IMAD R37, R25, 0x100, R0 ;  /* 0x0000010019257824 */ /* 0x001fe200078e0200 */
[----:B------:R-:W-:Y:S02]  /*0820*/  SHF.L.W.U32.HI R0, R14, 0x1e, R14 ;  /* 0x0000001e0e007819 */ /* 0x000fe40000010e0e */
[----:B------:R-:W-:-:S02]  /*0830*/  IADD3 R41, PT, PT, R7, UR15, R22 ;  /* 0x0000000f07297c10 */ /* 0x000fc4000fffe016 */
[----:B------:R-:W-:-:S03]  /*0840*/  SHF.L.W.U32.HI R21, R14, 0xa, R14 ;  /* 0x0000000a0e157819 */ /* 0x000fc60000010e0e */
[--C-:B------:R-:W-:Y:S01]  /*0850*/  IMAD.IADD R38, R41, 0x1, R14.reuse ;  /* 0x0000000129267824 */ /* 0x100fe200078e020e */
[----:B------:R-:W-:Y:S02]  /*0860*/  LOP3.LUT R0, R21, R0, R9, 0x96, !PT ;  /* 0x0000000015007212 */ /* 0x000fe400078e9609 */
[----:B------:R-:W-:Y:S01]  /*0870*/  LOP3.LUT R9, R15, R12, R14, 0xe8, !PT ;  /* 0x0000000c0f097212 */ /* 0x000fe200078ee80e */
[----:B----4-:R-:W-:Y:S01]  /*0880*/  IMAD R37, R37, 0x100, R18 ;  /* 0x0000010025257824 */ /* 0x010fe200078e0212 */
[C-C-:B------:R-:W-:Y:S02]  /*0890*/  SHF.L.W.U32.HI R22, R38.reuse, 0x1a, R38.reuse ;  /* 0x0000001a26167819 */ /* 0x140fe40000010e26 */
[--C-:B------:R-:W-:Y:S01]  /*08a0*/  SHF.L.W.U32.HI R25, R38, 0x15, R38.reuse ;  /* 0x0000001526197819 */ /* 0x100fe20000010e26 */
[----:B------:R-:W-:Y:S01]  /*08b0*/  IMAD.IADD R0, R0, 0x1, R9 ;  /* 0x0000000100007824 */ /* 0x000fe200078e0209 */
[----:B------:R-:W-:Y:S02]  /*08c0*/  SHF.L.W.U32.HI R33, R38, 0x7, R38 ;  /* 0x0000000726217819 */ /* 0x000fe40000010e26 */
[----:B------:R-:W-:-:S02]  /*08d0*/  LOP3.LUT R21, R30, R38, R35, 0xb8, !PT ;  /* 0x000000261e157212 */ /* 0x000fc400078eb823 */
[----:B------:R-:W-:Y:S01]  /*08e0*/  LOP3.LUT R18, R33, R22, R25, 0x96, !PT ;  /* 0x0000001621127212 */ /* 0x000fe200078e9619 */
[----:B------:R-:W-:Y:S02]  /*08f0*/  IMAD.SHL.U32 R22, R37, 0x100, RZ ;  /* 0x0000010025167824 */ /* 0x000fe400078e00ff */
[----:B------:R-:W-:Y:S01]  /*0900*/  IMAD.IADD R33, R28, 0x1, R0 ;  /* 0x000000011c217824 */ /* 0x000fe200078e0200 */
[----:B------:R-:W-:Y:S01]  /*0910*/  IADD3 R34, PT, PT, R18, R21, R29 ;  /* 0x0000001512227210 */ /* 0x000fe20007ffe01d */
[----:B------:R-:W-:Y:S01]  /*0920*/  IMAD.IADD R9, R23, 0x1, R22 ;  /* 0x0000000117097824 */ /* 0x000fe200078e0216 */
[----:B------:R-:W-:Y:S04]  /*0930*/  LDS.U8 R18, [UR4+0x19] ;  /* 0x00001904ff127984 */ /* 0x000fe80008000000 */
[----:B------:R-:W-:Y:S01]  /*0940*/  IADD3 R42, PT, PT, R9, UR16, R34 ;  /* 0x00000010092a7c10 */ /* 0x000fe2000fffe022 */
[----:B------:R-:W0:Y:S04]  /*0950*/  LDS.U8 R29, [UR4+0x18] ;  /* 0x00001804ff1d7984 */ /* 0x000e280008000000 */
[----:B------:R-:W-:Y:S01]  /*0960*/  IMAD.IADD R45, R33, 0x1, R42 ;  /* 0x00000001212d7824 */ /* 0x000fe200078e022a */
[----:B------:R-:W2:Y:S01]  /*0970*/  LDS.U8 R21, [UR4+0x1a] ;  /* 0x00001a04ff157984 */ /* 0x000ea20008000000 */
[----:B-1----:R-:W-:Y:S01]  /*0980*/  IMAD R27, R27, 0x100, R8 ;  /* 0x000001001b1b7824 */ /* 0x002fe200078e0208 */
[----:B------:R-:W-:-:S02]  /*0990*/  SHF.L.W.U32.HI R8, R33, 0x1e, R33 ;  /* 0x0000001e21087819 */ /* 0x000fc40000010e21 */
[C-C-:B------:R-:W-:Y:S02]  /*09a0*/  SHF.L.W.U32.HI R23, R45.reuse, 0x1a, R45.reuse ;  /* 0x0000001a2d177819 */ /* 0x140fe40000010e2d */
[C-C-:B------:R-:W-:Y:S02]  /*09b0*/  SHF.L.W.U32.HI R28, R45.reuse, 0x15, R45.reuse ;  /* 0x000000152d1c7819 */ /* 0x140fe40000010e2d */
[----:B------:R-:W-:Y:S02]  /*09c0*/  SHF.L.W.U32.HI R25, R45, 0x7, R45 ;  /* 0x000000072d197819 */ /* 0x000fe40000010e2d */
[----:B------:R-:W-:Y:S02]  /*09d0*/  LOP3.LUT R34, R35, R45, R38, 0xb8, !PT ;  /* 0x0000002d23227212 */ /* 0x000fe400078eb826 */
[----:B------:R-:W-:Y:S01]  /*09e0*/  LOP3.LUT R37, R25, R23, R28, 0x96, !PT ;  /* 0x0000001719257212 */ /* 0x000fe200078e961c */
[----:B------:R-:W-:Y:S01]  /*09f0*/  IMAD R23, R27, 0x100, R20 ;  /* 0x000001001b177824 */ /* 0x000fe200078e0214 */
[C-C-:B------:R-:W-:Y:S01]  /*0a00*/  SHF.L.W.U32.HI R25, R33.reuse, 0x13, R33.reuse ;  /* 0x0000001321197819 */ /* 0x140fe20000010e21 */
[----:B------:R-:W1:Y:S01]  /*0a10*/  LDS.U8 R20, [UR4+0x1b] ;  /* 0x00001b04ff147984 */ /* 0x000e620008000000 */
[----:B------:R-:W-:Y:S01]  /*0a20*/  SHF.L.W.U32.HI R27, R33, 0xa, R33 ;  /* 0x0000000a211b7819 */ /* 0x000fe20000010e21 */
[----:B------:R-:W-:Y:S01]  /*0a30*/  IMAD.SHL.U32 R23, R23, 0x100, RZ ;  /* 0x0000010017177824 */ /* 0x000fe200078e00ff */
[----:B------:R-:W-:-:S02]  /*0a40*/  IADD3 R37, PT, PT, R37, R34, R30 ;  /* 0x0000002225257210 */ /* 0x000fc40007ffe01e */
[----:B------:R-:W-:Y:S01]  /*0a50*/  LOP3.LUT R28, R27, R8, R25, 0x96, !PT ;  /* 0x000000081b1c7212 */ /* 0x000fe200078e9619 */
[----:B------:R-:W-:Y:S01]  /*0a60*/  IMAD.IADD R8, R26, 0x1, R23 ;  /* 0x000000011a087824 */ /* 0x000fe200078e0217 */
[----:B------:R-:W-:Y:S01]  /*0a70*/  LOP3.LUT R27, R14, R15, R33, 0xe8, !PT ;  /* 0x0000000f0e1b7212 */ /* 0x000fe200078ee821 */
[----:B------:R-:W-:Y:S03]  /*0a80*/  LDS.U8 R25, [UR4+0x1d] ;  /* 0x00001d04ff197984 */ /* 0x000fe60008000000 */
[----:B------:R-:W-:Y:S01]  /*0a90*/  IADD3 R36, PT, PT, R31, R28, R27 ;  /* 0x0000001c1f247210 */ /* 0x000fe20007ffe01b */
[----:B------:R-:W3:Y:S01]  /*0aa0*/  LDS.U8 R30, [UR4+0x1c] ;  /* 0x00001c04ff1e7984 */ /* 0x000ee20008000000 */
[----:B------:R-:W-:-:S03]  /*0ab0*/  IADD3 R47, PT, PT, R8, UR17, R37 ;  /* 0x00000011082f7c10 */ /* 0x000fc6000fffe025 */
[----:B------:R-:W4:Y:S02]  /*0ac0*/  LDS.U8 R26, [UR4+0x1e] ;  /* 0x00001e04ff1a7984 */ /* 0x000f240008000000 */
[C---:B------:R-:W-:Y:S02]  /*0ad0*/  IMAD.IADD R44, R36.reuse, 0x1, R47 ;  /* 0x00000001242c7824 */ /* 0x040fe400078e022f */
[----:B0-----:R-:W-:Y:S01]  /*0ae0*/  IMAD R18, R29, 0x100, R18 ;  /* 0x000001001d127824 */ /* 0x001fe200078e0212 */
[----:B------:R-:W-:Y:S01]  /*0af0*/  SHF.L.W.U32.HI R29, R36, 0x13, R36 ;  /* 0x00000013241d7819 */ /* 0x000fe20000010e24 */
[----:B------:R-:W-:Y:S01]  /*0b00*/  LDS.U8 R34, [UR4+0x20] ;  /* 0x00002004ff227984 */ /* 0x000fe20008000000 */
[C-C-:B------:R-:W-:Y:S02]  /*0b10*/  SHF.L.W.U32.HI R28, R44.reuse, 0x15, R44.reuse ;  /* 0x000000152c1c7819 */ /* 0x140fe40000010e2c */
[C-C-:B------:R-:W-:Y:S02]  /*0b20*/  SHF.L.W.U32.HI R27, R44.reuse, 0x1a, R44.reuse ;  /* 0x0000001a2c1b7819 */ /* 0x140fe40000010e2c */
[----:B------:R-:W-:-:S02]  /*0b30*/  SHF.L.W.U32.HI R31, R44, 0x7, R44 ;  /* 0x000000072c1f7819 */ /* 0x000fc40000010e2c */
[----:B------:R-:W-:Y:S02]  /*0b40*/  LOP3.LUT R37, R38, R44, R45, 0xb8, !PT ;  /* 0x0000002c26257212 */ /* 0x000fe400078eb82d */
[----:B------:R-:W-:Y:S01]  /*0b50*/  LOP3.LUT R40, R31, R27, R28, 0x96, !PT ;  /* 0x0000001b1f287212 */ /* 0x000fe200078e961c */
[----:B--2---:R-:W-:Y:S01]  /*0b60*/  IMAD R27, R18, 0x100, R21 ;  /* 0x00000100121b7824 */ /* 0x004fe200078e0215 */
[----:B------:R-:W-:Y:S01]  /*0b70*/  LDS.U8 R28, [UR4+0x1f] ;  /* 0x00001f04ff1c7984 */ /* 0x000fe20008000000 */
[C-C-:B------:R-:W-:Y:S02]  /*0b80*/  SHF.L.W.U32.HI R18, R36.reuse, 0x1e, R36.reuse ;  /* 0x0000001e24127819 */ /* 0x140fe40000010e24 */
[----:B------:R-:W-:Y:S01]  /*0b90*/  SHF.L.W.U32.HI R31, R36, 0xa, R36 ;  /* 0x0000000a241f7819 */ /* 0x000fe20000010e24 */
[----:B------:R-:W-:Y:S01]  /*0ba0*/  IMAD.SHL.U32 R27, R27, 0x100, RZ ;  /* 0x000001001b1b7824 */ /* 0x000fe200078e00ff */
[----:B------:R-:W0:Y:S01]  /*0bb0*/  LDS.U8 R21, [UR4+0x21] ;  /* 0x00002104ff157984 */ /* 0x000e220008000000 */
[----:B------:R-:W-:-:S02]  /*0bc0*/  IADD3 R37, PT, PT, R40, R37, R35 ;  /* 0x0000002528257210 */ /* 0x000fc40007ffe023 */
[----:B------:R-:W-:Y:S01]  /*0bd0*/  LOP3.LUT R29, R31, R18, R29, 0x96, !PT ;  /* 0x000000121f1d7212 */ /* 0x000fe200078e961d */
[----:B-1----:R-:W-:Y:S01]  /*0be0*/  IMAD.IADD R18, R20, 0x1, R27 ;  /* 0x0000000114127824 */ /* 0x002fe200078e021b */
[----:B------:R-:W-:-:S04]  /*0bf0*/  LOP3.LUT R31, R33, R14, R36, 0xe8, !PT ;  /* 0x0000000e211f7212 */ /* 0x000fc800078ee824 */
[----:B------:R-:W-:Y:S02]  /*0c00*/  IADD3 R39, PT, PT, R32, R29, R31 ;  /* 0x0000001d20277210 */ /* 0x000fe40007ffe01f */
[----:B------:R-:W1:Y:S01]  /*0c10*/  LDS.U8 R29, [UR4+0x22] ;  /* 0x00002204ff1d7984 */ /* 0x000e620008000000 */
[----:B------:R-:W-:Y:S01]  /*0c20*/  IADD3 R32, PT, PT, R18, UR18, R37 ;  /* 0x0000001212207c10 */ /* 0x000fe2000fffe025 */
[----:B---3--:R-:W-:Y:S02]  /*0c30*/  IMAD R35, R30, 0x100, R25 ;  /* 0x000001001e237824 */ /* 0x008fe400078e0219 */
[----:B------:R-:W-:Y:S01]  /*0c40*/  LDS.U8 R37, [UR4+0x24] ;  /* 0x00002404ff257984 */ /* 0x000fe20008000000 */
[----:B------:R-:W-:Y:S01]  /*0c50*/  LOP3.LUT R33, R36, R33, R39, 0xe8, !PT ;  /* 0x0000002124217212 */ /* 0x000fe200078ee827 */
[----:B------:R-:W-:Y:S02]  /*0c60*/  IMAD.IADD R53, R39, 0x1, R32 ;  /* 0x0000000127357824 */ /* 0x000fe400078e0220 */
[----:B------:R-:W2:Y:S03]  /*0c70*/  LDS.U8 R25, [UR4+0x23] ;  /* 0x00002304ff197984 */ /* 0x000ea60008000000 */
[----:B------:R-:W-:-:S02]  /*0c80*/  SHF.L.W.U32.HI R20, R53, 0x1a, R53 ;  /* 0x0000001a35147819 */ /* 0x000fc40000010e35 */
[C-C-:B------:R-:W-:Y:S02]  /*0c90*/  SHF.L.W.U32.HI R31, R53.reuse, 0x15, R53.reuse ;  /* 0x00000015351f7819 */ /* 0x140fe40000010e35 */
[----:B------:R-:W-:Y:S02]  /*0ca0*/  SHF.L.W.U32.HI R30, R53, 0x7, R53 ;  /* 0x00000007351e7819 */ /* 0x000fe40000010e35 */
[----:B------:R-:W-:Y:S02]  /*0cb0*/  LOP3.LUT R40, R45, R53, R44, 0xb8, !PT ;  /* 0x000000352d287212 */ /* 0x000fe400078eb82c */
[----:B------:R-:W-:Y:S01]  /*0cc0*/  LOP3.LUT R49, R30, R20, R31, 0x96, !PT ;  /* 0x000000141e317212 */ /* 0x000fe200078e961f */
[----:B----4-:R-:W-:Y:S01]  /*0cd0*/  IMAD R31, R35, 0x100, R26 ;  /* 0x00000100231f7824 */ /* 0x010fe200078e021a */
[----:B------:R-:W3:Y:S01]  /*0ce0*/  LDS.U8 R30, [UR4+0x25] ;  /* 0x00002504ff1e7984 */ /* 0x000ee20008000000 */
[C-C-:B------:R-:W-:Y:S02]  /*0cf0*/  SHF.L.W.U32.HI R20, R39.reuse, 0x1e, R39.reuse ;  /* 0x0000001e27147819 */ /* 0x140fe40000010e27 */
[--C-:B------:R-:W-:Y:S01]  /*0d00*/  SHF.L.W.U32.HI R35, R39, 0x13, R39.reuse ;  /* 0x0000001327237819 */ /* 0x100fe20000010e27 */
[----:B------:R-:W-:Y:S01]  /*0d10*/  IMAD.SHL.U32 R31, R31, 0x100, RZ ;  /* 0x000001001f1f7824 */ /* 0x000fe200078e00ff */
[----:B------:R-:W-:Y:S01]  /*0d20*/  SHF.L.W.U32.HI R26, R39, 0xa, R39 ;  /* 0x0000000a271a7819 */ /* 0x000fe20000010e27 */
[----:B0-----:R-:W-:-:S03]  /*0d30*/  IMAD R48, R34, 0x100, R21 ;  /* 0x0000010022307824 */ /* 0x001fc600078e0215 */
[----:B------:R-:W-:Y:S01]  /*0d40*/  LOP3.LUT R26, R26, R20, R35, 0x96, !PT ;  /* 0x000000141a1a7212 */ /* 0x000fe200078e9623 */
[----:B------:R-:W-:Y:S01]  /*0d50*/  IMAD.IADD R20, R28, 0x1, R31 ;  /* 0x000000011c147824 */ /* 0x000fe200078e021f */
[----:B------:R-:W-:Y:S01]  /*0d60*/  IADD3 R35, PT, PT, R49, R40, R38 ;  /* 0x0000002831237210 */ /* 0x000fe20007ffe026 */
[----:B------:R-:W0:Y:S01]  /*0d70*/  LDS.U8 R28, [UR4+0x26] ;  /* 0x00002604ff1c7984 */ /* 0x000e220008000000 */
[----:B------:R-:W-:Y:S02]  /*0d80*/  IADD3 R46, PT, PT, R41, R26, R33 ;  /* 0x0000001a292e7210 */ /* 0x000fe40007ffe021 */
[----:B------:R-:W-:Y:S01]  /*0d90*/  IADD3 R35, PT, PT, R20, UR19, R35 ;  /* 0x0000001314237c10 */ /* 0x000fe2000fffe023 */
[----:B------:R-:W4:Y:S01]  /*0da0*/  LDS.U8 R33, [UR4+0x27] ;  /* 0x00002704ff217984 */ /* 0x000f220008000000 */
[C-C-:B------:R-:W-:Y:S02]  /*0db0*/  SHF.L.W.U32.HI R21, R46.reuse, 0x1e, R46.reuse ;  /* 0x0000001e2e157819 */ /* 0x140fe40000010e2e */
[C-C-:B------:R-:W-:Y:S01]  /*0dc0*/  SHF.L.W.U32.HI R26, R46.reuse, 0x13, R46.reuse ;  /* 0x000000132e1a7819 */ /* 0x140fe20000010e2e */
[C---:B------:R-:W-:Y:S01]  /*0dd0*/  IMAD.IADD R52, R46.reuse, 0x1, R35 ;  /* 0x000000012e347824 */ /* 0x040fe200078e0223 */
[----:B------:R-:W-:-:S02]  /*0de0*/  SHF.L.W.U32.HI R34, R46, 0xa, R46 ;  /* 0x0000000a2e227819 */ /* 0x000fc40000010e2e */
[----:B------:R-:W-:Y:S02]  /*0df0*/  LOP3.LUT R36, R39, R36, R46, 0xe8, !PT ;  /* 0x0000002427247212 */ /* 0x000fe400078ee82e */
[C-C-:B------:R-:W-:Y:S02]  /*0e00*/  SHF.L.W.U32.HI R38, R52.reuse, 0x1a, R52.reuse ;  /* 0x0000001a34267819 */ /* 0x140fe40000010e34 */
[C-C-:B------:R-:W-:Y:S02]  /*0e10*/  SHF.L.W.U32.HI R49, R52.reuse, 0x15, R52.reuse ;  /* 0x0000001534317819 */ /* 0x140fe40000010e34 */
[----:B------:R-:W-:Y:S02]  /*0e20*/  SHF.L.W.U32.HI R40, R52, 0x7, R52 ;  /* 0x0000000734287819 */ /* 0x000fe40000010e34 */
[----:B------:R-:W-:Y:S01]  /*0e30*/  LOP3.LUT R41, R34, R21, R26, 0x96, !PT ;  /* 0x0000001522297212 */ /* 0x000fe200078e961a */
[----:B-1----:R-:W-:Y:S01]  /*0e40*/  IMAD R26, R48, 0x100, R29 ;  /* 0x00000100301a7824 */ /* 0x002fe200078e021d */
[----:B------:R-:W-:Y:S01]  /*0e50*/  LOP3.LUT R38, R40, R38, R49, 0x96, !PT ;  /* 0x0000002628267212 */ /* 0x000fe200078e9631 */
[----:B------:R-:W-:Y:S01]  /*0e60*/  LDS.U8 R29, [UR4+0x29] ;  /* 0x00002904ff1d7984 */ /* 0x000fe20008000000 */
[----:B------:R-:W-:Y:S01]  /*0e70*/  LOP3.LUT R21, R44, R52, R53, 0xb8, !PT ;  /* 0x000000342c157212 */ /* 0x000fe200078eb835 */
[----:B------:R-:W-:Y:S01]  /*0e80*/  IMAD.SHL.U32 R26, R26, 0x100, RZ ;  /* 0x000001001a1a7824 */ /* 0x000fe200078e00ff */
[----:B------:R-:W-:Y:S01]  /*0e90*/  IADD3 R49, PT, PT, R42, R41, R36 ;  /* 0x000000292a317210 */ /* 0x000fe20007ffe024 */
[----:B------:R-:W1:Y:S01]  /*0ea0*/  LDS.U8 R40, [UR4+0x28] ;  /* 0x00002804ff287984 */ /* 0x000e620008000000 */
[----:B------:R-:W-:Y:S01]  /*0eb0*/  IADD3 R38, PT, PT, R38, R21, R45 ;  /* 0x0000001526267210 */ /* 0x000fe20007ffe02d */
[----:B--2---:R-:W-:Y:S01]  /*0ec0*/  IMAD.IADD R21, R25, 0x1, R26 ;  /* 0x0000000119157824 */ /* 0x004fe200078e021a */
[----:B------:R-:W-:Y:S01]  /*0ed0*/  LOP3.LUT R39, R46, R39, R49, 0xe8, !PT ;  /* 0x000000272e277212 */ /* 0x000fe200078ee831 */
[----:B------:R-:W2:Y:S01]  /*0ee0*/  LDS.U8 R34, [UR4+0x2a] ;  /* 0x00002a04ff227984 */ /* 0x000ea20008000000 */
[----:B---3--:R-:W-:Y:S01]  /*0ef0*/  IMAD R41, R37, 0x100, R30 ;  /* 0x0000010025297824 */ /* 0x008fe200078e021e */
[----:B------:R-:W-:-:S02]  /*0f00*/  SHF.L.W.U32.HI R31, R31, 0xe, R20 ;  /* 0x0000000e1f1f7819 */ /* 0x000fc40000010e14 */
[----:B------:R-:W-:Y:S01]  /*0f10*/  IADD3 R36, PT, PT, R21, UR20, R38 ;  /* 0x0000001415247c10 */ /* 0x000fe2000fffe026 */
[----:B------:R-:W3:Y:S04]  /*0f20*/  LDS.U8 R37, [UR4+0x2b] ;  /* 0x00002b04ff257984 */ /* 0x000ee80008000000 */
[----:B------:R-:W-:Y:S01]  /*0f30*/  IMAD.IADD R55, R49, 0x1, R36 ;  /* 0x0000000131377824 */ /* 0x000fe200078e0224 */
[----:B------:R-:W-:Y:S01]  /*0f40*/  LDS.U8 R42, [UR4+0x2c] ;  /* 0x00002c04ff2a7984 */ /* 0x000fe20008000000 */
[----:B0-----:R-:W-:-:S03]  /*0f50*/  IMAD R28, R41, 0x100, R28 ;  /* 0x00000100291c7824 */ /* 0x001fc600078e021c */
[C-C-:B------:R-:W-:Y:S01]  /*0f60*/  SHF.L.W.U32.HI R25, R55.reuse, 0x1a, R55.reuse ;  /* 0x0000001a37197819 */ /* 0x140fe20000010e37 */
[----:B------:R-:W0:Y:S01]  /*0f70*/  LDS.U8 R41, [UR4+0x2d] ;  /* 0x00002d04ff297984 */ /* 0x000e220008000000 */
[C-C-:B------:R-:W-:Y:S01]  /*0f80*/  SHF.L.W.U32.HI R30, R55.reuse, 0x15, R55.reuse ;  /* 0x00000015371e7819 */ /* 0x140fe20000010e37 */
[----:B------:R-:W-:Y:S01]  /*0f90*/  IMAD.SHL.U32 R28, R28, 0x100, RZ ;  /* 0x000001001c1c7824 */ /* 0x000fe200078e00ff */
[----:B------:R-:W-:Y:S02]  /*0fa0*/  SHF.L.W.U32.HI R38, R55, 0x7, R55 ;  /* 0x0000000737267819 */ /* 0x000fe40000010e37 */
[----:B------:R-:W-:Y:S02]  /*0fb0*/  LOP3.LUT R48, R53, R55, R52, 0xb8, !PT ;  /* 0x0000003735307212 */ /* 0x000fe400078eb834 */
[----:B------:R-:W-:Y:S02]  /*0fc0*/  LOP3.LUT R45, R38, R25, R30, 0x96, !PT ;  /* 0x00000019262d7212 */ /* 0x000fe400078e961e */
[----:B------:R-:W-:-:S02]  /*0fd0*/  SHF.L.W.U32.HI R25, R49, 0x1e, R49 ;  /* 0x0000001e31197819 */ /* 0x000fc40000010e31 */
[C-C-:B------:R-:W-:Y:S02]  /*0fe0*/  SHF.L.W.U32.HI R30, R49.reuse, 0x13, R49.reuse ;  /* 0x00000013311e7819 */ /* 0x140fe40000010e31 */
[----:B------:R-:W-:-:S04]  /*0ff0*/  SHF.L.W.U32.HI R38, R49, 0xa, R49 ;  /* 0x0000000a31267819 */ /* 0x000fc80000010e31 */
[----:B------:R-:W-:Y:S01]  /*1000*/  LOP3.LUT R30, R38, R25, R30, 0x96, !PT ;  /* 0x00000019261e7212 */ /* 0x000fe200078e961e */
[----:B----4-:R-:W-:Y:S01]  /*1010*/  IMAD.IADD R25, R33, 0x1, R28 ;  /* 0x0000000121197824 */ /* 0x010fe200078e021c */
[----:B------:R-:W-:Y:S01]  /*1020*/  IADD3 R38, PT, PT, R45, R48, R44 ;  /* 0x000000302d267210 */ /* 0x000fe20007ffe02c */
[----:B------:R-:W4:Y:S01]  /*1030*/  LDS.U8 R33, [UR4+0x2e] ;  /* 0x00002e04ff217984 */ /* 0x000f220008000000 */
[----:B------:R-:W-:Y:S01]  /*1040*/  IADD3 R48, PT, PT, R47, R30, R39 ;  /* 0x0000001e2f307210 */ /* 0x000fe20007ffe027 */
[----:B-1----:R-:W-:Y:S01]  /*1050*/  IMAD R29, R40, 0x100, R29 ;  /* 0x00000100281d7824 */ /* 0x002fe200078e021d */
[----:B------:R-:W-:Y:S01]  /*1060*/  IADD3 R38, PT, PT, R25, UR21, R38 ;  /* 0x0000001519267c10 */ /* 0x000fe2000fffe026 */
[----:B------:R-:W1:Y:S01]  /*1070*/  LDS.U8 R45, [UR4+0x2f] ;  /* 0x00002f04ff2d7984 */ /* 0x000e620008000000 */
[C---:B------:R-:W-:Y:S01]  /*1080*/  SHF.L.W.U32.HI R30, R48.reuse, 0x13, R48 ;  /* 0x00000013301e7819 */ /* 0x040fe20000010e30 */
[----:B--2---:R-:W-:Y:S01]  /*1090*/  IMAD R50, R29, 0x100, R34 ;  /* 0x000001001d327824 */ /* 0x004fe200078e0222 */
[C---:B------:R-:W-:Y:S01]  /*10a0*/  SHF.L.W.U32.HI R29, R48.reuse, 0x1e, R48 ;  /* 0x0000001e301d7819 */ /* 0x040fe20000010e30 */
[C---:B------:R-:W-:Y:S01]  /*10b0*/  IMAD.IADD R39, R48.reuse, 0x1, R38 ;  /* 0x0000000130277824 */ /* 0x040fe200078e0226 */
[----:B------:R-:W-:-:S02]  /*10c0*/  SHF.L.W.U32.HI R34, R48, 0xa, R48 ;  /* 0x0000000a30227819 */ /* 0x000fc40000010e30 */
[----:B------:R-:W-:Y:S02]  /*10d0*/  LOP3.LUT R46, R49, R46, R48, 0xe8, !PT ;  /* 0x0000002e312e7212 */ /* 0x000fe400078ee830 */
[C-C-:B------:R-:W-:Y:S02]  /*10e0*/  SHF.L.W.U32.HI R40, R39.reuse, 0x1a, R39.reuse ;  /* 0x0000001a27287819 */ /* 0x140fe40000010e27 */
[C-C-:B------:R-:W-:Y:S02]  /*10f0*/  SHF.L.W.U32.HI R47, R39.reuse, 0x15, R39.reuse ;  /* 0x00000015272f7819 */ /* 0x140fe40000010e27 */
[----:B------:R-:W-:Y:S02]  /*1100*/  SHF.L.W.U32.HI R44, R39, 0x7, R39 ;  /* 0x00000007272c7819 */ /* 0x000fe40000010e27 */
[----:B------:R-:W-:Y:S01]  /*1110*/  LOP3.LUT R51, R34, R29, R30, 0x96, !PT ;  /* 0x0000001d22337212 */ /* 0x000fe200078e961e */
[----:B------:R-:W-:Y:S01]  /*1120*/  IMAD.SHL.U32 R30, R50, 0x100, RZ ;  /* 0x00000100321e7824 */ /* 0x000fe200078e00ff */
[----:B------:R-:W-:-:S02]  /*1130*/  LOP3.LUT R40, R44, R40, R47, 0x96, !PT ;  /* 0x000000282c287212 */ /* 0x000fc400078e962f */
[----:B------:R-:W-:Y:S01]  /*1140*/  LOP3.LUT R44, R52, R39, R55, 0xb8, !PT ;  /* 0x00000027342c7212 */ /* 0x000fe200078eb837 */
[----:B---3--:R-:W-:Y:S01]  /*1150*/  IMAD.IADD R29, R37, 0x1, R30 ;  /* 0x00000001251d7824 */ /* 0x008fe200078e021e */
[----:B------:R-:W-:Y:S02]  /*1160*/  LDS.U8 R47, [UR4+0x30] ;  /* 0x00003004ff2f7984 */ /* 0x000fe40008000000 */
[----:B------:R-:W-:Y:S02]  /*1170*/  IADD3 R40, PT, PT, R40, R44, R53 ;  /* 0x0000002c28287210 */ /* 0x000fe40007ffe035 */
[----:B------:R-:W2:Y:S01]  /*1180*/  LDS.U8 R44, [UR4+0x31] ;  /* 0x00003104ff2c7984 */ /* 0x000ea20008000000 */
[----:B------:R-:W-:Y:S01]  /*1190*/  IADD3 R53, PT, PT, R32, R51, R46 ;  /* 0x0000003320357210 */ /* 0x000fe20007ffe02e */
[----:B0-----:R-:W-:Y:S01]  /*11a0*/  IMAD R46, R42, 0x100, R41 ;  /* 0x000001002a2e7824 */ /* 0x001fe200078e0229 */
[----:B------:R-:W-:Y:S01]  /*11b0*/  IADD3 R40, PT, PT, R29, UR22, R40 ;  /* 0x000000161d287c10 */ /* 0x000fe2000fffe028 */
[----:B------:R-:W0:Y:S01]  /*11c0*/  LDS.U8 R32, [UR4+0x32] ;  /* 0x00003204ff207984 */ /* 0x000e220008000000 */
[----:B------:R-:W-:-:S02]  /*11d0*/  SHF.L.W.U32.HI R34, R53, 0x1e, R53 ;  /* 0x0000001e35227819 */ /* 0x000fc40000010e35 */
[C-C-:B------:R-:W-:Y:S01]  /*11e0*/  SHF.L.W.U32.HI R37, R53.reuse, 0x13, R53.reuse ;  /* 0x0000001335257819 */ /* 0x140fe20000010e35 */
[C---:B------:R-:W-:Y:S01]  /*11f0*/  IMAD.IADD R42, R53.reuse, 0x1, R40 ;  /* 0x00000001352a7824 */ /* 0x040fe200078e0228 */
[----:B------:R-:W-:Y:S01]  /*1200*/  SHF.L.W.U32.HI R41, R53, 0xa, R53 ;  /* 0x0000000a35297819 */ /* 0x000fe20000010e35 */
[----:B----4-:R-:W-:Y:S01]  /*1210*/  IMAD R57, R46, 0x100, R33 ;  /* 0x000001002e397824 */ /* 0x010fe200078e0221 */
[----:B------:R-:W-:Y:S01]  /*1220*/  LOP3.LUT R49, R48, R49, R53, 0xe8, !PT ;  /* 0x0000003130317212 */ /* 0x000fe200078ee835 */
[----:B------:R-:W3:Y:S01]  /*1230*/  LDS.U8 R46, [UR4+0x33] ;  /* 0x00003304ff2e7984 */ /* 0x000ee20008000000 */
[C-C-:B------:R-:W-:Y:S02]  /*1240*/  SHF.L.W.U32.HI R51, R42.reuse, 0x1a, R42.reuse ;  /* 0x0000001a2a337819 */ /* 0x140fe40000010e2a */
[C-C-:B------:R-:W-:Y:S02]  /*1250*/  SHF.L.W.U32.HI R54, R42.reuse, 0x15, R42.reuse ;  /* 0x000000152a367819 */ /* 0x140fe40000010e2a */
[----:B------:R-:W-:-:S02]  /*1260*/  SHF.L.W.U32.HI R56, R42, 0x7, R42 ;  /* 0x000000072a387819 */ /* 0x000fc40000010e2a */
[----:B------:R-:W-:Y:S02]  /*1270*/  LOP3.LUT R33, R55, R42, R39, 0xb8, !PT ;  /* 0x0000002a37217212 */ /* 0x000fe400078eb827 */
[----:B------:R-:W-:Y:S02]  /*1280*/  LOP3.LUT R51, R56, R51, R54, 0x96, !PT ;  /* 0x0000003338337212 */ /* 0x000fe400078e9636 */
[----:B------:R-:W-:Y:S01]  /*1290*/  LOP3.LUT R50, R41, R34, R37, 0x96, !PT ;  /* 0x0000002229327212 */ /* 0x000fe200078e9625 */
[----:B------:R-:W-:Y:S01]  /*12a0*/  IMAD.SHL.U32 R34, R57, 0x100, RZ ;  /* 0x0000010039227824 */ /* 0x000fe200078e00ff */
[----:B------:R-:W-:Y:S01]  /*12b0*/  IADD3 R54, PT, PT, R51, R33, R52 ;  /* 0x0000002133367210 */ /* 0x000fe20007ffe034 */
[----:B------:R-:W-:Y:S01]  /*12c0*/  LDS.U8 R37, [UR4+0x35] ;  /* 0x00003504ff257984 */ /* 0x000fe20008000000 */
[----:B------:R-:W-:Y:S01]  /*12d0*/  IADD3 R56, PT, PT, R35, R50, R49 ;  /* 0x0000003223387210 */ /* 0x000fe20007ffe031 */
[----:B-1----:R-:W-:Y:S01]  /*12e0*/  IMAD.IADD R33, R45, 0x1, R34 ;  /* 0x000000012d217824 */ /* 0x002fe200078e0222 */
[----:B------:R-:W-:Y:S01]  /*12f0*/  SHF.L.W.U32.HI R30, R30, 0xe, R29 ;  /* 0x0000000e1e1e7819 */ /* 0x000fe20000010e1d */
[----:B------:R-:W1:Y:S01]  /*1300*/  LDS.U8 R52, [UR4+0x34] ;  /* 0x00003404ff347984 */ /* 0x000e620008000000 */
[----:B------:R-:W-:-:S02]  /*1310*/  LOP3.LUT R48, R53, R48, R56, 0xe8, !PT ;  /* 0x0000003035307212 */ /* 0x000fc400078ee838 */
[----:B------:R-:W-:Y:S01]  /*1320*/  IADD3 R49, PT, PT, R33, UR23, R54 ;  /* 0x0000001721317c10 */ /* 0x000fe2000fffe036 */
[----:B------:R-:W4:Y:S01]  /*1330*/  LDS.U8 R41, [UR4+0x36] ;  /* 0x00003604ff297984 */ /* 0x000f220008000000 */
[----:B------:R-:W-:-:S03]  /*1340*/  SHF.L.W.U32.HI R34, R34, 0xe, R33 ;  /* 0x0000000e22227819 */ /* 0x000fc60000010e21 */
[----:B------:R-:W-:Y:S01]  /*1350*/  IMAD.IADD R50, R56, 0x1, R49 ;  /* 0x0000000138327824 */ /* 0x000fe200078e0231 */
[----:B------:R-:W-:Y:S01]  /*1360*/  LDS.U8 R57, [UR4+0x3c] ;  /* 0x00003c04ff397984 */ /* 0x000fe20008000000 */
[----:B--2---:R-:W-:-:S03]  /*1370*/  IMAD R51, R47, 0x100, R44 ;  /* 0x000001002f337824 */ /* 0x004fc600078e022c */
[C-C-:B------:R-:W-:Y:S01]  /*1380*/  SHF.L.W.U32.HI R35, R50.reuse, 0x1a, R50.reuse ;  /* 0x0000001a32237819 */ /* 0x140fe20000010e32 */
[----:B------:R-:W2:Y:S01]  /*1390*/  LDS.U8 R44, [UR4+0x37] ;  /* 0x00003704ff2c7984 */ /* 0x000ea20008000000 */
[C---:B------:R-:W-:Y:S01]  /*13a0*/  SHF.L.W.U32.HI R54, R50.reuse, 0x15, R50 ;  /* 0x0000001532367819 */ /* 0x040fe20000010e32 */
[----:B0-----:R-:W-:Y:S01]  /*13b0*/  IMAD R32, R51, 0x100, R32 ;  /* 0x0000010033207824 */ /* 0x001fe200078e0220 */
[----:B------:R-:W-:Y:S01]  /*13c0*/  SHF.L.W.U32.HI R45, R50, 0x7, R50 ;  /* 0x00000007322d7819 */ /* 0x000fe20000010e32 */
[----:B------:R-:W-:Y:S01]  /*13d0*/  LDS.U8 R51, [UR4+0x3a] ;  /* 0x00003a04ff337984 */ /* 0x000fe20008000000 */
[----:B------:R-:W-:Y:S02]  /*13e0*/  LOP3.LUT R47, R39, R50, R42, 0xb8, !PT ;  /* 0x00000032272f7212 */ /* 0x000fe400078eb82a */
[----:B------:R-:W-:Y:S02]  /*13f0*/  LOP3.LUT R58, R45, R35, R54, 0x96, !PT ;  /* 0x000000232d3a7212 */ /* 0x000fe400078e9636 */
[----:B------:R-:W-:-:S02]  /*1400*/  SHF.L.W.U32.HI R35, R56, 0x1e, R56 ;  /* 0x0000001e38237819 */ /* 0x000fc40000010e38 */
[C-C-:B------:R-:W-:Y:S02]  /*1410*/  SHF.L.W.U32.HI R54, R56.reuse, 0x13, R56.reuse ;  /* 0x0000001338367819 */ /* 0x140fe40000010e38 */
[----:B------:R-:W-:Y:S02]  /*1420*/  SHF.L.W.U32.HI R45, R56, 0xa, R56 ;  /* 0x0000000a382d7819 */ /* 0x000fe40000010e38 */
[----:B------:R-:W-:Y:S02]  /*1430*/  IADD3 R55, PT, PT, R58, R47, R55 ;  /* 0x0000002f3a377210 */ /* 0x000fe40007ffe037 */
[----:B------:R-:W-:Y:S01]  /*1440*/  LOP3.LUT R45, R45, R35, R54, 0x96, !PT ;  /* 0x000000232d2d7212 */ /* 0x000fe200078e9636 */
[----:B------:R-:W-:Y:S01]  /*1450*/  IMAD.SHL.U32 R35, R32, 0x100, RZ ;  /* 0x0000010020237824 */ /* 0x000fe200078e00ff */
[----:B------:R-:W-:Y:S02]  /*1460*/  LDS.U8 R47, [UR4+0x39] ;  /* 0x00003904ff2f7984 */ /* 0x000fe40008000000 */
[----:B------:R-:W-:Y:S01]  /*1470*/  IADD3 R59, PT, PT, R36, R45, R48 ;  /* 0x0000002d243b7210 */ /* 0x000fe20007ffe030 */
[----:B---3--:R-:W-:Y:S01]  /*1480*/  IMAD.IADD R32, R46, 0x1, R35 ;  /* 0x000000012e207824 */ /* 0x008fe200078e0223 */
[----:B------:R-:W0:Y:S02]  /*1490*/  LDS.U8 R54, [UR4+0x38] ;  /* 0x00003804ff367984 */ /* 0x000e240008000000 */
[----:B------:R-:W-:Y:S01]  /*14a0*/  LOP3.LUT R53, R56, R53, R59, 0xe8, !PT ;  /* 0x0000003538357212 */ /* 0x000fe200078ee83b */
[----:B-1----:R-:W-:Y:S01]  /*14b0*/  IMAD R52, R52, 0x100, R37 ;  /* 0x0000010034347824 */ /* 0x002fe200078e0225 */
[----:B------:R-:W-:-:S02]  /*14c0*/  IADD3 R48, PT, PT, R32, UR24, R55 ;  /* 0x0000001820307c10 */ /* 0x000fc4000fffe037 */
[----:B------:R-:W-:Y:S01]  /*14d0*/  SHF.L.W.U32.HI R55, R59, 0x13, R59 ;  /* 0x000000133b377819 */ /* 0x000fe20000010e3b */
[----:B----4-:R-:W-:Y:S01]  /*14e0*/  IMAD R61, R52, 0x100, R41 ;  /* 0x00000100343d7824 */ /* 0x010fe200078e0229 */
[----:B------:R-:W-:Y:S01]  /*14f0*/  SHF.L.W.U32.HI R35, R35, 0xe, R32 ;  /* 0x0000000e23237819 */ /* 0x000fe20000010e20 */
[----:B------:R-:W-:Y:S01]  /*1500*/  IMAD.IADD R45, R59, 0x1, R48 ;  /* 0x000000013b2d7824 */ /* 0x000fe200078e0230 */
[----:B------:R-:W1:Y:S04]  /*1510*/  LDS.U8 R41, [UR4+0x3b] ;  /* 0x00003b04ff297984 */ /* 0x000e680008000000 */
[C-C-:B------:R-:W-:Y:S01]  /*1520*/  SHF.L.W.U32.HI R36, R45.reuse, 0x1a, R45.reuse ;  /* 0x0000001a2d247819 */ /* 0x140fe20000010e2d */
[----:B------:R-:W3:Y:S01]  /*1530*/  LDS.U8 R52, [UR4+0x3d] ;  /* 0x00003d04ff347984 */ /* 0x000ee20008000000 */
[----:B------:R-:W-:-:S02]  /*1540*/  SHF.L.W.U32.HI R37, R45, 0x15, R45 ;  /* 0x000000152d257819 */ /* 0x000fc40000010e2d */
[----:B------:R-:W-:Y:S02]  /*1550*/  SHF.L.W.U32.HI R46, R45, 0x7, R45 ;  /* 0x000000072d2e7819 */ /* 0x000fe40000010e2d */
[----:B------:R-:W-:Y:S02]  /*1560*/  LOP3.LUT R60, R42, R45, R50, 0xb8, !PT ;  /* 0x0000002d2a3c7212 */ /* 0x000fe400078eb832 */
[----:B------:R-:W-:Y:S01]  /*1570*/  LOP3.LUT R58, R46, R36, R37, 0x96, !PT ;  /* 0x000000242e3a7212 */ /* 0x000fe200078e9625 */
[----:B------:R-:W-:Y:S01]  /*1580*/  IMAD.SHL.U32 R37, R61, 0x100, RZ ;  /* 0x000001003d257824 */ /* 0x000fe200078e00ff */
[C-C-:B------:R-:W-:Y:S02]  /*1590*/  SHF.L.W.U32.HI R36, R59.reuse, 0x1e, R59.reuse ;  /* 0x0000001e3b247819 */ /* 0x140fe40000010e3b */
[----:B------:R-:W-:Y:S02]  /*15a0*/  SHF.L.W.U32.HI R46, R59, 0xa, R59 ;  /* 0x0000000a3b2e7819 */ /* 0x000fe40000010e3b */
[----:B------:R-:W-:-:S02]  /*15b0*/  IADD3 R39, PT, PT, R58, R60, R39 ;  /* 0x0000003c3a277210 */ /* 0x000fc40007ffe027 */
[----:B------:R-:W-:Y:S01]  /*15c0*/  LOP3.LUT R55, R46, R36, R55, 0x96, !PT ;  /* 0x000000242e377212 */ /* 0x000fe200078e9637 */
[----:B--2---:R-:W-:-:S03]  /*15d0*/  IMAD.IADD R36, R44, 0x1, R37 ;  /* 0x000000012c247824 */ /* 0x004fc600078e0225 */
[----:B------:R-:W-:Y:S02]  /*15e0*/  IADD3 R58, PT, PT, R38, R55, R53 ;  /* 0x00000037263a7210 */ /* 0x000fe40007ffe035 */
[----:B------:R-:W2:Y:S01]  /*15f0*/  LDS.U8 R53, [UR4+0x3e] ;  /* 0x00003e04ff357984 */ /* 0x000ea20008000000 */
[----:B------:R-:W-:Y:S02]  /*1600*/  IADD3 R46, PT, PT, R36, UR25, R39 ;  /* 0x00000019242e7c10 */ /* 0x000fe4000fffe027 */
[----:B------:R-:W-:Y:S01]  /*1610*/  LOP3.LUT R56, R59, R56, R58, 0xe8, !PT ;  /* 0x000000383b387212 */ /* 0x000fe200078ee83a */
[----:B------:R-:W4:Y:S01]  /*1620*/  LDS.U8 R55, [UR4+0x3f] ;  /* 0x00003f04ff377984 */ /* 0x000f220008000000 */
[----:B0-----:R-:W-:Y:S02]  /*1630*/  IMAD R54, R54, 0x100, R47 ;  /* 0x0000010036367824 */ /* 0x001fe400078e022f */
[----:B------:R-:W-:Y:S02]  /*1640*/  IMAD.IADD R44, R58, 0x1, R46 ;  /* 0x000000013a2c7824 */ /* 0x000fe400078e022e */
[----:B------:R-:W-:Y:S01]  /*1650*/  IMAD R61, R54, 0x100, R51 ;  /* 0x00000100363d7824 */ /* 0x000fe200078e0233 */
[----:B------:R-:W-:-:S02]  /*1660*/  SHF.L.W.U32.HI R54, R58, 0x13, R58 ;  /* 0x000000133a367819 */ /* 0x000fc40000010e3a */
[C-C-:B------:R-:W-:Y:S02]  /*1670*/  SHF.L.W.U32.HI R38, R44.reuse, 0x1a, R44.reuse ;  /* 0x0000001a2c267819 */ /* 0x140fe40000010e2c */
[C-C-:B------:R-:W-:Y:S02]  /*1680*/  SHF.L.W.U32.HI R39, R44.reuse, 0x15, R44.reuse ;  /* 0x000000152c277819 */ /* 0x140fe40000010e2c */
[----:B------:R-:W-:Y:S02]  /*1690*/  SHF.L.W.U32.HI R47, R44, 0x7, R44 ;  /* 0x000000072c2f7819 */ /* 0x000fe40000010e2c */
[----:B------:R-:W-:Y:S02]  /*16a0*/  LOP3.LUT R60, R50, R44, R45, 0xb8, !PT ;  /* 0x0000002c323c7212 */ /* 0x000fe400078eb82d */
[----:B------:R-:W-:Y:S01]  /*16b0*/  LOP3.LUT R51, R47, R38, R39, 0x96, !PT ;  /* 0x000000262f337212 */ /* 0x000fe200078e9627 */
[----:B------:R-:W-:Y:S01]  /*16c0*/  IMAD.SHL.U32 R38, R61, 0x100, RZ ;  /* 0x000001003d267824 */ /* 0x000fe200078e00ff */
[----:B------:R-:W-:-:S02]  /*16d0*/  SHF.L.W.U32.HI R39, R58, 0x1e, R58 ;  /* 0x0000001e3a277819 */ /* 0x000fc40000010e3a */
[----:B------:R-:W-:Y:S02]  /*16e0*/  SHF.L.W.U32.HI R47, R58, 0xa, R58 ;  /* 0x0000000a3a2f7819 */ /* 0x000fe40000010e3a */
[----:B------:R-:W-:Y:S02]  /*16f0*/  IADD3 R42, PT, PT, R51, R60, R42 ;  /* 0x0000003c332a7210 */ /* 0x000fe40007ffe02a */
[----:B------:R-:W-:Y:S01]  /*1700*/  LOP3.LUT R47, R47, R39, R54, 0x96, !PT ;  /* 0x000000272f2f7212 */ /* 0x000fe200078e9636 */
[----:B-1----:R-:W-:Y:S02]  /*1710*/  IMAD.IADD R39, R41, 0x1, R38 ;  /* 0x0000000129277824 */ /* 0x002fe400078e0226 */
[----:B---3--:R-:W-:Y:S01]  /*1720*/  IMAD R54, R57, 0x100, R52 ;  /* 0x0000010039367824 */ /* 0x008fe200078e0234 */
[----:B------:R-:W-:Y:S02]  /*1730*/  IADD3 R61, PT, PT, R40, R47, R56 ;  /* 0x0000002f283d7210 */ /* 0x000fe40007ffe038 */
[----:B------:R-:W-:-:S02]  /*1740*/  IADD3 R42, PT, PT, R39, UR26, R42 ;  /* 0x0000001a272a7c10 */ /* 0x000fc4000fffe02a */
[C-C-:B------:R-:W-:Y:S02]  /*1750*/  SHF.L.W.U32.HI R40, R61.reuse, 0x1e, R61.reuse ;  /* 0x0000001e3d287819 */ /* 0x140fe40000010e3d */
[C-C-:B------:R-:W-:Y:S01]  /*1760*/  SHF.L.W.U32.HI R41, R61.reuse, 0x13, R61.reuse ;  /* 0x000000133d297819 */ /* 0x140fe20000010e3d */
[C---:B------:R-:W-:Y:S01]  /*1770*/  IMAD.IADD R47, R61.reuse, 0x1, R42 ;  /* 0x000000013d2f7824 */ /* 0x040fe200078e022a */
[----:B------:R-:W-:Y:S01]  /*1780*/  SHF.L.W.U32.HI R51, R61, 0xa, R61 ;  /* 0x0000000a3d337819 */ /* 0x000fe20000010e3d */
[----:B--2---:R-:W-:Y:S01]  /*1790*/  IMAD R53, R54, 0x100, R53 ;  /* 0x0000010036357824 */ /* 0x004fe200078e0235 */
[----:B------:R-:W-:Y:S02]  /*17a0*/  LOP3.LUT R59, R58, R59, R61, 0xe8, !PT ;  /* 0x0000003b3a3b7212 */ /* 0x000fe400078ee83d */
[C-C-:B------:R-:W-:Y:S02]  /*17b0*/  SHF.L.W.U32.HI R52, R47.reuse, 0x1a, R47.reuse ;  /* 0x0000001a2f347819 */ /* 0x140fe40000010e2f */
[----:B------:R-:W-:-:S02]  /*17c0*/  SHF.L.W.U32.HI R57, R47, 0x15, R47 ;  /* 0x000000152f397819 */ /* 0x000fc40000010e2f */
[----:B------:R-:W-:Y:S02]  /*17d0*/  SHF.L.W.U32.HI R56, R47, 0x7, R47 ;  /* 0x000000072f387819 */ /* 0x000fe40000010e2f */
[----:B------:R-:W-:Y:S01]  /*17e0*/  LOP3.LUT R54, R51, R40, R41, 0x96, !PT ;  /* 0x0000002833367212 */ /* 0x000fe200078e9629 */
[----:B------:R-:W-:Y:S01]  /*17f0*/  IMAD.SHL.U32 R40, R53, 0x100, RZ ;  /* 0x0000010035287824 */ /* 0x000fe200078e00ff */
[----:B------:R-:W-:Y:S02]  /*1800*/  LOP3.LUT R57, R56, R52, R57, 0x96, !PT ;  /* 0x0000003438397212 */ /* 0x000fe400078e9639 */
[----:B------:R-:W-:Y:S02]  /*1810*/  LOP3.LUT R41, R45, R47, R44, 0xb8, !PT ;  /* 0x0000002f2d297212 */ /* 0x000fe400078eb82c */
[----:B------:R-:W-:Y:S02]  /*1820*/  IADD3 R54, PT, PT, R49, R54, R59 ;  /* 0x0000003631367210 */ /* 0x000fe40007ffe03b */
[----:B------:R-:W-:Y:S01]  /*1830*/  IADD3 R50, PT, PT, R57, R41, R50 ;  /* 0x0000002939327210 */ /* 0x000fe20007ffe032 */
[----:B----4-:R-:W-:Y:S01]  /*1840*/  IMAD.IADD R41, R55, 0x1, R40 ;  /* 0x0000000137297824 */ /* 0x010fe200078e0228 */
[----:B------:R-:W-:-:S02]  /*1850*/  SHF.R.U32.HI R53, RZ, 0xa, R38 ;  /* 0x0000000aff357819 */ /* 0x000fc40000011626 */
[C-C-:B------:R-:W-:Y:S02]  /*1860*/  SHF.L.W.U32.HI R51, R38.reuse, 0xf, R39.reuse ;  /* 0x0000000f26337819 */ /* 0x140fe40000010e27 */
[----:B------:R-:W-:Y:S02]  /*1870*/  IADD3 R49, PT, PT, R41, UR27, R50 ;  /* 0x0000001b29317c10 */ /* 0x000fe4000fffe032 */
[----:B------:R-:W-:Y:S02]  /*1880*/  SHF.L.W.U32.HI R52, R38, 0xd, R39 ;  /* 0x0000000d26347819 */ /* 0x000fe40000010e27 */
[C---:B------:R-:W-:Y:S01]  /*1890*/  SHF.L.W.U32.HI R55, R54.reuse, 0x1e, R54 ;  /* 0x0000001e36377819 */ /* 0x040fe20000010e36 */
[----:B------:R-:W-:Y:S01]  /*18a0*/  IMAD.IADD R50, R54, 0x1, R49 ;  /* 0x0000000136327824 */ /* 0x000fe200078e0231 */
[----:B------:R-:W-:Y:S02]  /*18b0*/  LOP3.LUT R51, R53, R51, R52, 0x96, !PT ;  /* 0x0000003335337212 */ /* 0x000fe400078e9634 */
[----:B------:R-:W-:-:S02]  /*18c0*/  SHF.L.W.U32.HI R52, R43, 0xe, R4 ;  /* 0x0000000e2b347819 */ /* 0x000fc40000010e04 */
[--C-:B------:R-:W-:Y:S02]  /*18d0*/  SHF.L.W.U32.HI R43, R4, 0x19, R4.reuse ;  /* 0x00000019042b7819 */ /* 0x100fe40000010e04 */
[----:B------:R-:W-:Y:S02]  /*18e0*/  SHF.R.U32.HI R53, RZ, 0x3, R4 ;  /* 0x00000003ff357819 */ /* 0x000fe40000011604 */
[C-C-:B------:R-:W-:Y:S02]  /*18f0*/  SHF.L.W.U32.HI R56, R54.reuse, 0x13, R54.reuse ;  /* 0x0000001336387819 */ /* 0x140fe40000010e36 */
[----:B------:R-:W-:Y:S02]  /*1900*/  SHF.L.W.U32.HI R57, R54, 0xa, R54 ;  /* 0x0000000a36397819 */ /* 0x000fe40000010e36 */
[C-C-:B------:R-:W-:Y:S02]  /*1910*/  SHF.L.W.U32.HI R59, R50.reuse, 0x1a, R50.reuse ;  /* 0x0000001a323b7819 */ /* 0x140fe40000010e32 */
[----:B------:R-:W-:-:S02]  /*1920*/  SHF.L.W.U32.HI R60, R50, 0x15, R50 ;  /* 0x00000015323c7819 */ /* 0x000fc40000010e32 */
[----:B------:R-:W-:Y:S02]  /*1930*/  SHF.L.W.U32.HI R62, R50, 0x7, R50 ;  /* 0x00000007323e7819 */ /* 0x000fe40000010e32 */
[----:B------:R-:W-:Y:S02]  /*1940*/  IADD3 R2, PT, PT, R2, R51, R25 ;  /* 0x0000003302027210 */ /* 0x000fe40007ffe019 */
[----:B------:R-:W-:Y:S02]  /*1950*/  LOP3.LUT R43, R53, R43, R52, 0x96, !PT ;  /* 0x0000002b352b7212 */ /* 0x000fe400078e9634 */
[----:B------:R-:W-:Y:S02]  /*1960*/  LOP3.LUT R55, R57, R55, R56, 0x96, !PT ;  /* 0x0000003739377212 */ /* 0x000fe400078e9638 */
[----:B------:R-:W-:Y:S01]  /*1970*/  LOP3.LUT R60, R62, R59, R60, 0x96, !PT ;  /* 0x0000003b3e3c7212 */ /* 0x000fe200078e963c */
[----:B------:R-:W-:Y:S01]  /*1980*/  IMAD.IADD R43, R43, 0x1, R2 ;  /* 0x000000012b2b7824 */ /* 0x000fe200078e0202 */
[----:B------:R-:W-:-:S02]  /*1990*/  LOP3.LUT R56, R44, R50, R47, 0xb8, !PT ;  /* 0x000000322c387212 */ /* 0x000fc400078eb82f */
[----:B------:R-:W-:Y:S02]  /*19a0*/  LOP3.LUT R58, R61, R58, R54, 0xe8, !PT ;  /* 0x0000003a3d3a7212 */ /* 0x000fe400078ee836 */
[----:B------:R-:W-:Y:S02]  /*19b0*/  IADD3 R56, PT, PT, R60, R56, R45 ;  /* 0x000000383c387210 */ /* 0x000fe40007ffe02d */
[----:B------:R-:W-:Y:S02]  /*19c0*/  SHF.R.U32.HI R53, RZ, 0xa, R40 ;  /* 0x0000000aff357819 */ /* 0x000fe40000011628 */
[C-C-:B------:R-:W-:Y:S02]  /*19d0*/  SHF.L.W.U32.HI R51, R40.reuse, 0xf, R41.reuse ;  /* 0x0000000f28337819 */ /* 0x140fe40000010e29 */
[----:B------:R-:W-:Y:S02]  /*19e0*/  SHF.L.W.U32.HI R52, R40, 0xd, R41 ;  /* 0x0000000d28347819 */ /* 0x000fe40000010e29 */
[----:B------:R-:W-:-:S02]  /*19f0*/  IADD3 R55, PT, PT, R48, R55, R58 ;  /* 0x0000003730377210 */ /* 0x000fc40007ffe03a */
[----:B------:R-:W-:Y:S02]  /*1a00*/  IADD3 R45, PT, PT, R43, UR28, R56 ;  /* 0x0000001c2b2d7c10 */ /* 0x000fe4000fffe038 */
[----:B------:R-:W-:Y:S02]  /*1a10*/  LOP3.LUT R51, R53, R51, R52, 0x96, !PT ;  /* 0x0000003335337212 */ /* 0x000fe400078e9634 */
[----:B------:R-:W-:Y:S01]  /*1a20*/  SHF.L.W.U32.HI R53, R19, 0xe, R6 ;  /* 0x0000000e13357819 */ /* 0x000fe20000010e06 */
[C---:B------:R-:W-:Y:S01]  /*1a30*/  IMAD.IADD R19, R55.reuse, 0x1, R45 ;  /* 0x0000000137137824 */ /* 0x040fe200078e022d */
[C-C-:B------:R-:W-:Y:S02]  /*1a40*/  SHF.L.W.U32.HI R52, R55.reuse, 0x1e, R55.reuse ;  /* 0x0000001e37347819 */ /* 0x140fe40000010e37 */
[C-C-:B------:R-:W-:Y:S02]  /*1a50*/  SHF.L.W.U32.HI R57, R55.reuse, 0x13, R55.reuse ;  /* 0x0000001337397819 */ /* 0x140fe40000010e37 */
[----:B------:R-:W-:-:S02]  /*1a60*/  SHF.L.W.U32.HI R56, R55, 0xa, R55 ;  /* 0x0000000a37387819 */ /* 0x000fc40000010e37 */
[--C-:B------:R-:W-:Y:S02]  /*1a70*/  SHF.L.W.U32.HI R2, R6, 0x19, R6.reuse ;  /* 0x0000001906027819 */ /* 0x100fe40000010e06 */
[----:B------:R-:W-:Y:S02]  /*1a80*/  SHF.R.U32.HI R48, RZ, 0x3, R6 ;  /* 0x00000003ff307819 */ /* 0x000fe40000011606 */
[----:B------:R-:W-:Y:S02]  /*1a90*/  LOP3.LUT R57, R56, R52, R57, 0x96, !PT ;  /* 0x0000003438397212 */ /* 0x000fe400078e9639 */
[C-C-:B------:R-:W-:Y:S02]  /*1aa0*/  SHF.L.W.U32.HI R52, R19.reuse, 0x1a, R19.reuse ;  /* 0x0000001a13347819 */ /* 0x140fe40000010e13 */
[C-C-:B------:R-:W-:Y:S02]  /*1ab0*/  SHF.L.W.U32.HI R59, R19.reuse, 0x15, R19.reuse ;  /* 0x00000015133b7819 */ /* 0x140fe40000010e13 */
[----:B------:R-:W-:-:S02]  /*1ac0*/  SHF.L.W.U32.HI R56, R19, 0x7, R19 ;  /* 0x0000000713387819 */ /* 0x000fc40000010e13 */
[----:B------:R-:W-:Y:S02]  /*1ad0*/  IADD3 R51, PT, PT, R4, R51, R29 ;  /* 0x0000003304337210 */ /* 0x000fe40007ffe01d */
[----:B------:R-:W-:Y:S02]  /*1ae0*/  LOP3.LUT R2, R48, R2, R53, 0x96, !PT ;  /* 0x0000000230027212 */ /* 0x000fe400078e9635 */
[----:B------:R-:W-:Y:S02]  /*1af0*/  LOP3.LUT R59, R56, R52, R59, 0x96, !PT ;  /* 0x00000034383b7212 */ /* 0x000fe400078e963b */
[----:B------:R-:W-:Y:S01]  /*1b00*/  LOP3.LUT R52, R47, R19, R50, 0xb8, !PT ;  /* 0x000000132f347212 */ /* 0x000fe200078eb832 */
[----:B------:R-:W-:Y:S01]  /*1b10*/  IMAD.IADD R2, R2, 0x1, R51 ;  /* 0x0000000102027824 */ /* 0x000fe200078e0233 */
[C-C-:B------:R-:W-:Y:S02]  /*1b20*/  SHF.L.W.U32.HI R4, R43.reuse, 0xf, R43.reuse ;  /* 0x0000000f2b047819 */ /* 0x140fe40000010e2b */
[----:B------:R-:W-:-:S02]  /*1b30*/  SHF.L.W.U32.HI R53, R43, 0xd, R43 ;  /* 0x0000000d2b357819 */ /* 0x000fc40000010e2b */
[----:B------:R-:W-:Y:S02]  /*1b40*/  SHF.R.U32.HI R48, RZ, 0xa, R43 ;  /* 0x0000000aff307819 */ /* 0x000fe4000001162b */
[----:B------:R-:W-:Y:S02]  /*1b50*/  LOP3.LUT R61, R54, R61, R55, 0xe8, !PT ;  /* 0x0000003d363d7212 */ /* 0x000fe400078ee837 */
[----:B------:R-:W-:Y:S02]  /*1b60*/  IADD3 R59, PT, PT, R59, R52, R44 ;  /* 0x000000343b3b7210 */ /* 0x000fe40007ffe02c */
[----:B------:R-:W-:Y:S02]  /*1b70*/  LOP3.LUT R4, R48, R4, R53, 0x96, !PT ;  /* 0x0000000430047212 */ /* 0x000fe400078e9635 */
[----:B------:R-:W-:Y:S02]  /*1b80*/  IADD3 R57, PT, PT, R46, R57, R61 ;  /* 0x000000392e397210 */ /* 0x000fe40007ffe03d */
[----:B------:R-:W-:-:S02]  /*1b90*/  SHF.L.W.U32.HI R51, R24, 0xe, R7 ;  /* 0x0000000e18337819 */ /* 0x000fc40000010e07 */
[--C-:B------:R-:W-:Y:S02]  /*1ba0*/  SHF.L.W.U32.HI R44, R7, 0x19, R7.reuse ;  /* 0x00000019072c7819 */ /* 0x100fe40000010e07 */
[----:B------:R-:W-:Y:S02]  /*1bb0*/  SHF.R.U32.HI R46, RZ, 0x3, R7 ;  /* 0x00000003ff2e7819 */ /* 0x000fe40000011607 */
[----:B------:R-:W-:Y:S02]  /*1bc0*/  IADD3 R24, PT, PT, R2, UR29, R59 ;  /* 0x0000001d02187c10 */ /* 0x000fe4000fffe03b */
[----:B------:R-:W-:Y:S02]  /*1bd0*/  IADD3 R53, PT, PT, R6, R4, R33 ;  /* 0x0000000406357210 */ /* 0x000fe40007ffe021 */
[----:B------:R-:W-:Y:S01]  /*1be0*/  LOP3.LUT R4, R46, R44, R51, 0x96, !PT ;  /* 0x0000002c2e047212 */ /* 0x000fe200078e9633 */
[C---:B------:R-:W-:Y:S01]  /*1bf0*/  IMAD.IADD R44, R57.reuse, 0x1, R24 ;  /* 0x00000001392c7824 */ /* 0x040fe200078e0218 */
[----:B------:R-:W-:-:S02]  /*1c00*/  SHF.L.W.U32.HI R6, R57, 0x1e, R57 ;  /* 0x0000001e39067819 */ /* 0x000fc40000010e39 */
[C---:B------:R-:W-:Y:S01]  /*1c10*/  SHF.L.W.U32.HI R51, R57.reuse, 0x13, R57 ;  /* 0x0000001339337819 */ /* 0x040fe20000010e39 */
[----:B------:R-:W-:Y:S01]  /*1c20*/  IMAD.IADD R4, R4, 0x1, R53 ;  /* 0x0000000104047824 */ /* 0x000fe200078e0235 */
[C-C-:B------:R-:W-:Y:S02]  /*1c30*/  SHF.L.W.U32.HI R48, R44.reuse, 0x1a, R44.reuse ;  /* 0x0000001a2c307819 */ /* 0x140fe40000010e2c */
[C-C-:B------:R-:W-:Y:S02]  /*1c40*/  SHF.L.W.U32.HI R61, R44.reuse, 0x15, R44.reuse ;  /* 0x000000152c3d7819 */ /* 0x140fe40000010e2c */
[----:B------:R-:W-:Y:S02]  /*1c50*/  SHF.L.W.U32.HI R52, R44, 0x7, R44 ;  /* 0x000000072c347819 */ /* 0x000fe40000010e2c */
[----:B------:R-:W-:Y:S02]  /*1c60*/  SHF.L.W.U32.HI R46, R57, 0xa, R57 ;  /* 0x0000000a392e7819 */ /* 0x000fe40000010e39 */
[----:B------:R-:W-:-:S02]  /*1c70*/  LOP3.LUT R56, R52, R48, R61, 0x96, !PT ;  /* 0x0000003034387212 */ /* 0x000fc400078e963d */
[----:B------:R-:W-:Y:S02]  /*1c80*/  LOP3.LUT R58, R50, R44, R19, 0xb8, !PT ;  /* 0x0000002c323a7212 */ /* 0x000fe400078eb813 */
[----:B------:R-:W-:Y:S02]  /*1c90*/  LOP3.LUT R59, R46, R6, R51, 0x96, !PT ;  /* 0x000000062e3b7212 */ /* 0x000fe400078e9633 */
[----:B------:R-:W-:Y:S02]  /*1ca0*/  LOP3.LUT R54, R55, R54, R57, 0xe8, !PT ;  /* 0x0000003637367212 */ /* 0x000fe400078ee839 */
[----:B------:R-:W-:Y:S02]  /*1cb0*/  IADD3 R47, PT, PT, R56, R58, R47 ;  /* 0x0000003a382f7210 */ /* 0x000fe40007ffe02f */
[----:B------:R-:W-:Y:S02]  /*1cc0*/  IADD3 R54, PT, PT, R42, R59, R54 ;  /* 0x0000003b2a367210 */ /* 0x000fe40007ffe036 */
[----:B------:R-:W-:-:S02]  /*1cd0*/  IADD3 R42, PT, PT, R4, UR30, R47 ;  /* 0x0000001e042a7c10 */ /* 0x000fc4000fffe02f */
[C-C-:B------:R-:W-:Y:S02]  /*1ce0*/  SHF.L.W.U32.HI R6, R2.reuse, 0xf, R2.reuse ;  /* 0x0000000f02067819 */ /* 0x140fe40000010e02 */
[----:B------:R-:W-:Y:S01]  /*1cf0*/  SHF.L.W.U32.HI R51, R2, 0xd, R2 ;  /* 0x0000000d02337819 */ /* 0x000fe20000010e02 */
[----:B------:R-:W-:Y:S01]  /*1d00*/  IMAD.IADD R47, R54, 0x1, R42 ;  /* 0x00000001362f7824 */ /* 0x000fe200078e022a */
[----:B------:R-:W-:Y:S02]  /*1d10*/  SHF.R.U32.HI R46, RZ, 0xa, R2 ;  /* 0x0000000aff2e7819 */ /* 0x000fe40000011602 */
[----:B------:R-:W-:Y:S02]  /*1d20*/  SHF.L.W.U32.HI R48, R4, 0xf, R4 ;  /* 0x0000000f04307819 */ /* 0x000fe40000010e04 */
[----:B------:R-:W-:Y:S02]  /*1d30*/  LOP3.LUT R6, R46, R6, R51, 0x96, !PT ;  /* 0x000000062e067212 */ /* 0x000fe400078e9633 */
[----:B------:R-:W-:-:S02]  /*1d40*/  SHF.L.W.U32.HI R51, R22, 0xe, R9 ;  /* 0x0000000e16337819 */ /* 0x000fc40000010e09 */
[--C-:B------:R-:W-:Y:S02]  /*1d50*/  SHF.L.W.U32.HI R22, R9, 0x19, R9.reuse ;  /* 0x0000001909167819 */ /* 0x100fe40000010e09 */
[----:B------:R-:W-:Y:S02]  /*1d60*/  SHF.R.U32.HI R46, RZ, 0x3, R9 ;  /* 0x00000003ff2e7819 */ /* 0x000fe40000011609 */
[--C-:B------:R-:W-:Y:S02]  /*1d70*/  SHF.L.W.U32.HI R53, R4, 0xd, R4.reuse ;  /* 0x0000000d04357819 */ /* 0x100fe40000010e04 */
[----:B------:R-:W-:Y:S02]  /*1d80*/  SHF.R.U32.HI R52, RZ, 0xa, R4 ;  /* 0x0000000aff347819 */ /* 0x000fe40000011604 */
[C-C-:B------:R-:W-:Y:S02]  /*1d90*/  SHF.L.W.U32.HI R58, R47.reuse, 0x1a, R47.reuse ;  /* 0x0000001a2f3a7819 */ /* 0x140fe40000010e2f */
[----:B------:R-:W-:-:S02]  /*1da0*/  SHF.L.W.U32.HI R59, R47, 0x15, R47 ;  /* 0x000000152f3b7819 */ /* 0x000fc40000010e2f */
[----:B------:R-:W-:Y:S02]  /*1db0*/  SHF.L.W.U32.HI R60, R47, 0x7, R47 ;  /* 0x000000072f3c7819 */ /* 0x000fe40000010e2f */
[----:B------:R-:W-:Y:S02]  /*1dc0*/  IADD3 R7, PT, PT, R7, R6, R32 ;  /* 0x0000000607077210 */ /* 0x000fe40007ffe020 */
[----:B------:R-:W-:Y:S02]  /*1dd0*/  LOP3.LUT R6, R46, R22, R51, 0x96, !PT ;  /* 0x000000162e067212 */ /* 0x000fe400078e9633 */
[----:B------:R-:W-:Y:S02]  /*1de0*/  LOP3.LUT R48, R52, R48, R53, 0x96, !PT ;  /* 0x0000003034307212 */ /* 0x000fe400078e9635 */
[--C-:B------:R-:W-:Y:S01]  /*1df0*/  SHF.L.W.U32.HI R52, R54, 0x1e, R54.reuse ;  /* 0x0000001e36347819 */ /* 0x100fe20000010e36 */
[----:B------:R-:W-:Y:S01]  /*1e00*/  IMAD.IADD R6, R6, 0x1, R7 ;  /* 0x0000000106067824 */ /* 0x000fe200078e0207 */
[----:B------:R-:W-:-:S02]  /*1e10*/  SHF.L.W.U32.HI R53, R54, 0x13, R54 ;  /* 0x0000001336357819 */ /* 0x000fc40000010e36 */
[----:B------:R-:W-:Y:S02]  /*1e20*/  SHF.L.W.U32.HI R56, R54, 0xa, R54 ;  /* 0x0000000a36387819 */ /* 0x000fe40000010e36 */
[----:B------:R-:W-:Y:S02]  /*1e30*/  LOP3.LUT R59, R60, R58, R59, 0x96, !PT ;  /* 0x0000003a3c3b7212 */ /* 0x000fe400078e963b */
[----:B------:R-:W-:Y:S02]  /*1e40*/  LOP3.LUT R22, R19, R47, R44, 0xb8, !PT ;  /* 0x0000002f13167212 */ /* 0x000fe400078eb82c */
[----:B------:R-:W-:Y:S02]  /*1e50*/  LOP3.LUT R52, R56, R52, R53, 0x96, !PT ;  /* 0x0000003438347212 */ /* 0x000fe400078e9635 */
[----:B------:R-:W-:Y:S02]  /*1e60*/  LOP3.LUT R55, R57, R55, R54, 0xe8, !PT ;  /* 0x0000003739377212 */ /* 0x000fe400078ee836 */
[----:B------:R-:W-:-:S02]  /*1e70*/  IADD3 R59, PT, PT, R59, R22, R50 ;  /* 0x000000163b3b7210 */ /* 0x000fc40007ffe032 */
[----:B------:R-:W-:Y:S02]  /*1e80*/  SHF.L.W.U32.HI R22, R23, 0xe, R8 ;  /* 0x0000000e17167819 */ /* 0x000fe40000010e08 */
[----:B------:R-:W-:Y:S02]  /*1e90*/  IADD3 R52, PT, PT, R49, R52, R55 ;  /* 0x0000003431347210 */ /* 0x000fe40007ffe037 */
[----:B------:R-:W-:Y:S02]  /*1ea0*/  IADD3 R23, PT, PT, R6, UR31, R59 ;  /* 0x0000001f06177c10 */ /* 0x000fe4000fffe03b */
[----:B------:R-:W-:Y:S02]  /*1eb0*/  IADD3 R51, PT, PT, R9, R48, R36 ;  /* 0x0000003009337210 */ /* 0x000fe40007ffe024 */
[C-C-:B------:R-:W-:Y:S01]  /*1ec0*/  SHF.L.W.U32.HI R48, R52.reuse, 0x1e, R52.reuse ;  /* 0x0000001e34307819 */ /* 0x140fe20000010e34 */
[C---:B------:R-:W-:Y:S01]  /*1ed0*/  IMAD.IADD R46, R52.reuse, 0x1, R23 ;  /* 0x00000001342e7824 */ /* 0x040fe200078e0217 */
[----:B------:R-:W-:-:S02]  /*1ee0*/  SHF.L.W.U32.HI R49, R52, 0x13, R52 ;  /* 0x0000001334317819 */ /* 0x000fc40000010e34 */
[----:B------:R-:W-:Y:S02]  /*1ef0*/  SHF.L.W.U32.HI R50, R52, 0xa, R52 ;  /* 0x0000000a34327819 */ /* 0x000fe40000010e34 */
[--C-:B------:R-:W-:Y:S02]  /*1f00*/  SHF.L.W.U32.HI R7, R8, 0x19, R8.reuse ;  /* 0x0000001908077819 */ /* 0x100fe40000010e08 */
[----:B------:R-:W-:Y:S02]  /*1f10*/  SHF.R.U32.HI R9, RZ, 0x3, R8 ;  /* 0x00000003ff097819 */ /* 0x000fe40000011608 */
[----:B------:R-:W-:Y:S02]  /*1f20*/  LOP3.LUT R50, R50, R48, R49, 0x96, !PT ;  /* 0x0000003032327212 */ /* 0x000fe400078e9631 */
[C-C-:B------:R-:W-:Y:S02]  /*1f30*/  SHF.L.W.U32.HI R49, R46.reuse, 0x1a, R46.reuse ;  /* 0x0000001a2e317819 */ /* 0x140fe40000010e2e */
[----:B------:R-:W-:-:S02]  /*1f40*/  SHF.L.W.U32.HI R56, R46, 0x15, R46 ;  /* 0x000000152e387819 */ /* 0x000fc40000010e2e */
[----:B------:R-:W-:Y:S02]  /*1f50*/  SHF.L.W.U32.HI R53, R46, 0x7, R46 ;  /* 0x000000072e357819 */ /* 0x000fe40000010e2e */
[----:B------:R-:W-:Y:S02]  /*1f60*/  LOP3.LUT R22, R9, R7, R22, 0x96, !PT ;  /* 0x0000000709167212 */ /* 0x000fe400078e9616 */
[----:B------:R-:W-:Y:S02]  /*1f70*/  LOP3.LUT R56, R53, R49, R56, 0x96, !PT ;  /* 0x0000003135387212 */ /* 0x000fe400078e9638 */
[----:B------:R-:W-:Y:S01]  /*1f80*/  LOP3.LUT R57, R54, R57, R52, 0xe8, !PT ;  /* 0x0000003936397212 */ /* 0x000fe200078ee834 */
[----:B------:R-:W-:Y:S01]  /*1f90*/  IMAD.IADD R22, R22, 0x1, R51 ;  /* 0x0000000116167824 */ /* 0x000fe200078e0233 */
[----:B------:R-:W-:Y:S02]  /*1fa0*/  LOP3.LUT R49, R44, R46, R47, 0xb8, !PT ;  /* 0x0000002e2c317212 */ /* 0x000fe400078eb82f */
[----:B------:R-:W-:-:S02]  /*1fb0*/  IADD3 R57, PT, PT, R45, R50, R57 ;  /* 0x000000322d397210 */ /* 0x000fc40007ffe039 */
[----:B------:R-:W-:Y:S02]  /*1fc0*/  IADD3 R45, PT, PT, R56, R49, R19 ;  /* 0x00000031382d7210 */ /* 0x000fe40007ffe013 */
[C-C-:B------:R-:W-:Y:S02]  /*1fd0*/  SHF.L.W.U32.HI R7, R6.reuse, 0xf, R6.reuse ;  /* 0x0000000f06077819 */ /* 0x140fe40000010e06 */
[--C-:B------:R-:W-:Y:S02]  /*1fe0*/  SHF.L.W.U32.HI R48, R6, 0xd, R6.reuse ;  /* 0x0000000d06307819 */ /* 0x100fe40000010e06 */
[----:B------:R-:W-:Y:S02]  /*1ff0*/  SHF.R.U32.HI R9, RZ, 0xa, R6 ;  /* 0x0000000aff097819 */ /* 0x000fe40000011606 */
[----:B------:R-:W-:Y:S02]  /*2000*/  IADD3 R45, PT, PT, R22, UR32, R45 ;  /* 0x00000020162d7c10 */ /* 0x000fe4000fffe02d */
[----:B------:R-:W-:-:S02]  /*2010*/  LOP3.LUT R7, R9, R7, R48, 0x96, !PT ;  /* 0x0000000709077212 */ /* 0x000fc400078e9630 */
[--C-:B------:R-:W-:Y:S01]  /*2020*/  SHF.L.W.U32.HI R48, R27, 0xe, R18.reuse ;  /* 0x0000000e1b307819 */ /* 0x100fe20000010e12 */
[C---:B------:R-:W-:Y:S01]  /*2030*/  IMAD.IADD R27, R57.reuse, 0x1, R45 ;  /* 0x00000001391b7824 */ /* 0x040fe200078e022d */
[C-C-:B------:R-:W-:Y:S02]  /*2040*/  SHF.L.W.U32.HI R49, R57.reuse, 0x1e, R57.reuse ;  /* 0x0000001e39317819 */ /* 0x140fe40000010e39 */
[C-C-:B------:R-:W-:Y:S02]  /*2050*/  SHF.L.W.U32.HI R50, R57.reuse, 0x13, R57.reuse ;  /* 0x0000001339327819 */ /* 0x140fe40000010e39 */
[----:B------:R-:W-:Y:S02]  /*2060*/  SHF.L.W.U32.HI R51, R57, 0xa, R57 ;  /* 0x0000000a39337819 */ /* 0x000fe40000010e39 */
[--C-:B------:R-:W-:Y:S02]  /*2070*/  SHF.L.W.U32.HI R9, R18, 0x19, R18.reuse ;  /* 0x0000001912097819 */ /* 0x100fe40000010e12 */
[----:B------:R-:W-:-:S02]  /*2080*/  SHF.R.U32.HI R19, RZ, 0x3, R18 ;  /* 0x00000003ff137819 */ /* 0x000fc40000011612 */
[----:B------:R-:W-:Y:S02]  /*2090*/  LOP3.LUT R49, R51, R49, R50, 0x96, !PT ;  /* 0x0000003133317212 */ /* 0x000fe400078e9632 */
[C-C-:B------:R-:W-:Y:S02]  /*20a0*/  SHF.L.W.U32.HI R50, R27.reuse, 0x1a, R27.reuse ;  /* 0x0000001a1b327819 */ /* 0x140fe40000010e1b */
[C-C-:B------:R-:W-:Y:S02]  /*20b0*/  SHF.L.W.U32.HI R51, R27.reuse, 0x15, R27.reuse ;  /* 0x000000151b337819 */ /* 0x140fe40000010e1b */
[----:B------:R-:W-:Y:S02]  /*20c0*/  SHF.L.W.U32.HI R53, R27, 0x7, R27 ;  /* 0x000000071b357819 */ /* 0x000fe40000010e1b */
[----:B------:R-:W-:Y:S02]  /*20d0*/  IADD3 R8, PT, PT, R8, R7, R39 ;  /* 0x0000000708087210 */ /* 0x000fe40007ffe027 */
[----:B------:R-:W-:-:S02]  /*20e0*/  LOP3.LUT R7, R19, R9, R48, 0x96, !PT ;  /* 0x0000000913077212 */ /* 0x000fc400078e9630 */
[----:B------:R-:W-:Y:S02]  /*20f0*/  LOP3.LUT R51, R53, R50, R51, 0x96, !PT ;  /* 0x0000003235337212 */ /* 0x000fe400078e9633 */
[----:B------:R-:W-:Y:S01]  /*2100*/  LOP3.LUT R50, R47, R27, R46, 0xb8, !PT ;  /* 0x0000001b2f327212 */ /* 0x000fe200078eb82e */
[----:B------:R-:W-:Y:S01]  /*2110*/  IMAD.IADD R7, R7, 0x1, R8 ;  /* 0x0000000107077824 */ /* 0x000fe200078e0208 */
[C-C-:B------:R-:W-:Y:S02]  /*2120*/  SHF.L.W.U32.HI R9, R22.reuse, 0xf, R22.reuse ;  /* 0x0000000f16097819 */ /* 0x140fe40000010e16 */
[--C-:B------:R-:W-:Y:S02]  /*2130*/  SHF.L.W.U32.HI R48, R22, 0xd, R22.reuse ;  /* 0x0000000d16307819 */ /* 0x100fe40000010e16 */
[----:B------:R-:W-:Y:S02]  /*2140*/  SHF.R.U32.HI R19, RZ, 0xa, R22 ;  /* 0x0000000aff137819 */ /* 0x000fe40000011616 */
[----:B------:R-:W-:-:S02]  /*2150*/  LOP3.LUT R54, R52, R54, R57, 0xe8, !PT ;  /* 0x0000003634367212 */ /* 0x000fc400078ee839 */
[----:B------:R-:W-:Y:S02]  /*2160*/  IADD3 R50, PT, PT, R51, R50, R44 ;  /* 0x0000003233327210 */ /* 0x000fe40007ffe02c */
[----:B------:R-:W-:Y:S02]  /*2170*/  LOP3.LUT R9, R19, R9, R48, 0x96, !PT ;  /* 0x0000000913097212 */ /* 0x000fe400078e9630 */
[----:B------:R-:W-:Y:S02]  /*2180*/  IADD3 R54, PT, PT, R24, R49, R54 ;  /* 0x0000003118367210 */ /* 0x000fe40007ffe036 */
[----:B------:R-:W-:Y:S02]  /*2190*/  IADD3 R19, PT, PT, R7, UR33, R50 ;  /* 0x0000002107137c10 */ /* 0x000fe4000fffe032 */
[--C-:B------:R-:W-:Y:S02]  /*21a0*/  SHF.L.W.U32.HI R8, R20, 0x19, R20.reuse ;  /* 0x0000001914087819 */ /* 0x100fe40000010e14 */
[----:B------:R-:W-:Y:S01]  /*21b0*/  SHF.R.U32.HI R24, RZ, 0x3, R20 ;  /* 0x00000003ff187819 */ /* 0x000fe20000011614 */
[----:B------:R-:W-:Y:S01]  /*21c0*/  IMAD.IADD R44, R54, 0x1, R19 ;  /* 0x00000001362c7824 */ /* 0x000fe200078e0213 */
[----:B------:R-:W-:-:S02]  /*21d0*/  IADD3 R9, PT, PT, R18, R9, R41 ;  /* 0x0000000912097210 */ /* 0x000fc40007ffe029 */
[----:B------:R-:W-:Y:S02]  /*21e0*/  LOP3.LUT R8, R24, R8, R31, 0x96, !PT ;  /* 0x0000000818087212 */ /* 0x000fe400078e961f */
[C-C-:B------:R-:W-:Y:S02]  /*21f0*/  SHF.L.W.U32.HI R18, R54.reuse, 0x1e, R54.reuse ;  /* 0x0000001e36127819 */ /* 0x140fe40000010e36 */
[--C-:B------:R-:W-:Y:S01]  /*2200*/  SHF.L.W.U32.HI R31, R54, 0x13, R54.reuse ;  /* 0x00000013361f7819 */ /* 0x100fe20000010e36 */
[----:B------:R-:W-:Y:S01]  /*2210*/  IMAD.IADD R9, R8, 0x1, R9 ;  /* 0x0000000108097824 */ /* 0x000fe200078e0209 */
[----:B------:R-:W-:Y:S02]  /*2220*/  SHF.L.W.U32.HI R24, R54, 0xa, R54 ;  /* 0x0000000a36187819 */ /* 0x000fe40000010e36 */
[C-C-:B------:R-:W-:Y:S02]  /*2230*/  SHF.L.W.U32.HI R48, R44.reuse, 0x1a, R44.reuse ;  /* 0x0000001a2c307819 */ /* 0x140fe40000010e2c */
[----:B------:R-:W-:-:S02]  /*2240*/  SHF.L.W.U32.HI R51, R44, 0x15, R44 ;  /* 0x000000152c337819 */ /* 0x000fc40000010e2c */
[----:B------:R-:W-:Y:S02]  /*2250*/  SHF.L.W.U32.HI R50, R44, 0x7, R44 ;  /* 0x000000072c327819 */ /* 0x000fe40000010e2c */
[----:B------:R-:W-:Y:S02]  /*2260*/  LOP3.LUT R49, R24, R18, R31, 0x96, !PT ;  /* 0x0000001218317212 */ /* 0x000fe400078e961f */
[----:B------:R-:W-:Y:S02]  /*2270*/  LOP3.LUT R48, R50, R48, R51, 0x96, !PT ;  /* 0x0000003032307212 */ /* 0x000fe400078e9633 */
[----:B------:R-:W-:Y:S02]  /*2280*/  LOP3.LUT R24, R46, R44, R27, 0xb8, !PT ;  /* 0x0000002c2e187212 */ /* 0x000fe400078eb81b */
[----:B------:R-:W-:Y:S02]  /*2290*/  LOP3.LUT R52, R57, R52, R54, 0xe8, !PT ;  /* 0x0000003439347212 */ /* 0x000fe400078ee836 */
[----:B------:R-:W-:-:S02]  /*22a0*/  IADD3 R24, PT, PT, R48, R24, R47 ;  /* 0x0000001830187210 */ /* 0x000fc40007ffe02f */
[C-C-:B------:R-:W-:Y:S02]  /*22b0*/  SHF.L.W.U32.HI R8, R7.reuse, 0xf, R7.reuse ;  /* 0x0000000f07087819 */ /* 0x140fe40000010e07 */
[--C-:B------:R-:W-:Y:S02]  /*22c0*/  SHF.L.W.U32.HI R31, R7, 0xd, R7.reuse ;  /* 0x0000000d071f7819 */ /* 0x100fe40000010e07 */
[----:B------:R-:W-:Y:S02]  /*22d0*/  SHF.R.U32.HI R18, RZ, 0xa, R7 ;  /* 0x0000000aff127819 */ /* 0x000fe40000011607 */
[----:B------:R-:W-:Y:S02]  /*22e0*/  IADD3 R51, PT, PT, R42, R49, R52 ;  /* 0x000000312a337210 */ /* 0x000fe40007ffe034 */
[----:B------:R-:W-:Y:S02]  /*22f0*/  IADD3 R24, PT, PT, R9, UR34, R24 ;  /* 0x0000002209187c10 */ /* 0x000fe4000fffe018 */
[----:B------:R-:W-:-:S02]  /*2300*/  LOP3.LUT R8, R18, R8, R31, 0x96, !PT ;  /* 0x0000000812087212 */ /* 0x000fc400078e961f */
[--C-:B------:R-:W-:Y:S01]  /*2310*/  SHF.L.W.U32.HI R47, R26, 0xe, R21.reuse ;  /* 0x0000000e1a2f7819 */ /* 0x100fe20000010e15 */
[----:B------:R-:W-:Y:S01]  /*2320*/  IMAD.IADD R31, R51, 0x1, R24 ;  /* 0x00000001331f7824 */ /* 0x000fe200078e0218 */
[--C-:B------:R-:W-:Y:S02]  /*2330*/  SHF.L.W.U32.HI R18, R21, 0x19, R21.reuse ;  /* 0x0000001915127819 */ /* 0x100fe40000010e15 */
[----:B------:R-:W-:Y:S02]  /*2340*/  SHF.R.U32.HI R26, RZ, 0x3, R21 ;  /* 0x00000003ff1a7819 */ /* 0x000fe40000011615 */
[C-C-:B------:R-:W-:Y:S02]  /*2350*/  SHF.L.W.U32.HI R50, R31.reuse, 0x1a, R31.reuse ;  /* 0x0000001a1f327819 */ /* 0x140fe40000010e1f */
[C-C-:B------:R-:W-:Y:S02]  /*2360*/  SHF.L.W.U32.HI R55, R31.reuse, 0x15, R31.reuse ;  /* 0x000000151f377819 */ /* 0x140fe40000010e1f */
[----:B------:R-:W-:-:S02]  /*2370*/  SHF.L.W.U32.HI R52, R31, 0x7, R31 ;  /* 0x000000071f347819 */ /* 0x000fc40000010e1f */
[----:B------:R-:W-:Y:S02]  /*2380*/  IADD3 R49, PT, PT, R20, R8, R43 ;  /* 0x0000000814317210 */ /* 0x000fe40007ffe02b */
[----:B------:R-:W-:Y:S02]  /*2390*/  LOP3.LUT R8, R26, R18, R47, 0x96, !PT ;  /* 0x000000121a087212 */ /* 0x000fe400078e962f */
[C-C-:B------:R-:W-:Y:S02]  /*23a0*/  SHF.L.W.U32.HI R42, R51.reuse, 0x1e, R51.reuse ;  /* 0x0000001e332a7819 */ /* 0x140fe40000010e33 */
[C---:B------:R-:W-:Y:S01]  /*23b0*/  SHF.L.W.U32.HI R53, R51.reuse, 0x13, R51 ;  /* 0x0000001333357819 */ /* 0x040fe20000010e33 */
[----:B------:R-:W-:Y:S01]  /*23c0*/  IMAD.IADD R8, R8, 0x1, R49 ;  /* 0x0000000108087824 */ /* 0x000fe200078e0231 */
        /* <DEDUP_REMOVED lines=10> */
[C---:B------:R-:W-:Y:S01]  /*2470*/  IMAD.IADD R26, R42.reuse, 0x1, R23 ;  /* 0x000000012a1a7824 */ /* 0x040fe200078e0217 */
[----:B------:R-:W-:Y:S02]  /*2480*/  SHF.R.U32.HI R20, RZ, 0xa, R9 ;  /* 0x0000000aff147819 */ /* 0x000fe40000011609 */
[----:B------:R-:W-:Y:S02]  /*2490*/  SHF.L.W.U32.HI R46, R42, 0x1e, R42 ;  /* 0x0000001e2a2e7819 */ /* 0x000fe40000010e2a */
[----:B------:R-:W-:Y:S02]  /*24a0*/  LOP3.LUT R18, R20, R18, R47, 0x96, !PT ;  /* 0x0000001214127212 */ /* 0x000fe400078e962f */
[----:B------:R-:W-:-:S02]  /*24b0*/  SHF.L.W.U32.HI R47, R28, 0xe, R25 ;  /* 0x0000000e1c2f7819 */ /* 0x000fc40000010e19 */
[--C-:B------:R-:W-:Y:S02]  /*24c0*/  SHF.L.W.U32.HI R20, R25, 0x19, R25.reuse ;  /* 0x0000001919147819 */ /* 0x100fe40000010e19 */
[----:B------:R-:W-:Y:S02]  /*24d0*/  SHF.R.U32.HI R28, RZ, 0x3, R25 ;  /* 0x00000003ff1c7819 */ /* 0x000fe40000011619 */
[C-C-:B------:R-:W-:Y:S02]  /*24e0*/  SHF.L.W.U32.HI R50, R26.reuse, 0x1a, R26.reuse ;  /* 0x0000001a1a327819 */ /* 0x140fe40000010e1a */
[C-C-:B------:R-:W-:Y:S02]  /*24f0*/  SHF.L.W.U32.HI R53, R26.reuse, 0x15, R26.reuse ;  /* 0x000000151a357819 */ /* 0x140fe40000010e1a */
[----:B------:R-:W-:Y:S02]  /*2500*/  SHF.L.W.U32.HI R52, R26, 0x7, R26 ;  /* 0x000000071a347819 */ /* 0x000fe40000010e1a */
[----:B------:R-:W-:-:S02]  /*2510*/  LOP3.LUT R20, R28, R20, R47, 0x96, !PT ;  /* 0x000000141c147212 */ /* 0x000fc400078e962f */
[----:B------:R-:W-:Y:S02]  /*2520*/  IADD3 R21, PT, PT, R21, R18, R2 ;  /* 0x0000001215157210 */ /* 0x000fe40007ffe002 */
[C-C-:B------:R-:W-:Y:S02]  /*2530*/  SHF.L.W.U32.HI R49, R42.reuse, 0x13, R42.reuse ;  /* 0x000000132a317819 */ /* 0x140fe40000010e2a */
[----:B------:R-:W-:Y:S01]  /*2540*/  SHF.L.W.U32.HI R48, R42, 0xa, R42 ;  /* 0x0000000a2a307819 */ /* 0x000fe20000010e2a */
[----:B------:R-:W-:Y:S01]  /*2550*/  IMAD.IADD R18, R20, 0x1, R21 ;  /* 0x0000000114127824 */ /* 0x000fe200078e0215 */
[----:B------:R-:W-:Y:S02]  /*2560*/  LOP3.LUT R50, R52, R50, R53, 0x96, !PT ;  /* 0x0000003234327212 */ /* 0x000fe400078e9635 */
[----:B------:R-:W-:Y:S02]  /*2570*/  LOP3.LUT R28, R44, R26, R31, 0xb8, !PT ;  /* 0x0000001a2c1c7212 */ /* 0x000fe400078eb81f */
[----:B------:R-:W-:-:S02]  /*2580*/  LOP3.LUT R46, R48, R46, R49, 0x96, !PT ;  /* 0x0000002e302e7212 */ /* 0x000fc400078e9631 */
[----:B------:R-:W-:Y:S02]  /*2590*/  LOP3.LUT R54, R51, R54, R42, 0xe8, !PT ;  /* 0x0000003633367212 */ /* 0x000fe400078ee82a */
[----:B------:R-:W-:Y:S02]  /*25a0*/  IADD3 R27, PT, PT, R50, R28, R27 ;  /* 0x0000001c321b7210 */ /* 0x000fe40007ffe01b */
[----:B------:R-:W-:Y:S02]  /*25b0*/  IADD3 R46, PT, PT, R45, R46, R54 ;  /* 0x0000002e2d2e7210 */ /* 0x000fe40007ffe036 */
[----:B------:R-:W-:Y:S02]  /*25c0*/  IADD3 R27, PT, PT, R18, UR36, R27 ;  /* 0x00000024121b7c10 */ /* 0x000fe4000fffe01b */
[C-C-:B------:R-:W-:Y:S02]  /*25d0*/  SHF.L.W.U32.HI R20, R8.reuse, 0xf, R8.reuse ;  /* 0x0000000f08147819 */ /* 0x140fe40000010e08 */
[--C-:B------:R-:W-:Y:S01]  /*25e0*/  SHF.L.W.U32.HI R21, R8, 0xd, R8.reuse ;  /* 0x0000000d08157819 */ /* 0x100fe20000010e08 */
[----:B------:R-:W-:Y:S01]  /*25f0*/  IMAD.IADD R45, R46, 0x1, R27 ;  /* 0x000000012e2d7824 */ /* 0x000fe200078e021b */
[----:B------:R-:W-:-:S02]  /*2600*/  SHF.R.U32.HI R28, RZ, 0xa, R8 ;  /* 0x0000000aff1c7819 */ /* 0x000fc40000011608 */
[----:B------:R-:W-:Y:S02]  /*2610*/  LOP3.LUT R51, R42, R51, R46, 0xe8, !PT ;  /* 0x000000332a337212 */ /* 0x000fe400078ee82e */
[----:B------:R-:W-:Y:S02]  /*2620*/  LOP3.LUT R20, R28, R20, R21, 0x96, !PT ;  /* 0x000000141c147212 */ /* 0x000fe400078e9615 */
[--C-:B------:R-:W-:Y:S02]  /*2630*/  SHF.L.W.U32.HI R21, R29, 0x19, R29.reuse ;  /* 0x000000191d157819 */ /* 0x100fe40000010e1d */
[----:B------:R-:W-:Y:S02]  /*2640*/  SHF.R.U32.HI R28, RZ, 0x3, R29 ;  /* 0x00000003ff1c7819 */ /* 0x000fe4000001161d */
[C-C-:B------:R-:W-:Y:S02]  /*2650*/  SHF.L.W.U32.HI R47, R45.reuse, 0x1a, R45.reuse ;  /* 0x0000001a2d2f7819 */ /* 0x140fe40000010e2d */
[----:B------:R-:W-:-:S02]  /*2660*/  SHF.L.W.U32.HI R48, R45, 0x15, R45 ;  /* 0x000000152d307819 */ /* 0x000fc40000010e2d */
[----:B------:R-:W-:Y:S02]  /*2670*/  SHF.L.W.U32.HI R49, R45, 0x7, R45 ;  /* 0x000000072d317819 */ /* 0x000fe40000010e2d */
[----:B------:R-:W-:Y:S02]  /*2680*/  LOP3.LUT R21, R28, R21, R30, 0x96, !PT ;  /* 0x000000151c157212 */ /* 0x000fe400078e961e */
[----:B------:R-:W-:Y:S02]  /*2690*/  IADD3 R20, PT, PT, R25, R20, R4 ;  /* 0x0000001419147210 */ /* 0x000fe40007ffe004 */
[----:B------:R-:W-:Y:S02]  /*26a0*/  LOP3.LUT R53, R49, R47, R48, 0x96, !PT ;  /* 0x0000002f31357212 */ /* 0x000fe400078e9630 */
[C---:B------:R-:W-:Y:S01]  /*26b0*/  SHF.L.W.U32.HI R47, R46.reuse, 0x1e, R46 ;  /* 0x0000001e2e2f7819 */ /* 0x040fe20000010e2e */
[----:B------:R-:W-:Y:S01]  /*26c0*/  IMAD.IADD R20, R21, 0x1, R20 ;  /* 0x0000000115147824 */ /* 0x000fe200078e0214 */
[----:B------:R-:W-:-:S02]  /*26d0*/  SHF.L.W.U32.HI R48, R46, 0x13, R46 ;  /* 0x000000132e307819 */ /* 0x000fc40000010e2e */
[----:B------:R-:W-:Y:S02]  /*26e0*/  SHF.L.W.U32.HI R49, R46, 0xa, R46 ;  /* 0x0000000a2e317819 */ /* 0x000fe40000010e2e */
[----:B------:R-:W-:Y:S02]  /*26f0*/  LOP3.LUT R50, R31, R45, R26, 0xb8, !PT ;  /* 0x0000002d1f327212 */ /* 0x000fe400078eb81a */
[C-C-:B------:R-:W-:Y:S02]  /*2700*/  SHF.L.W.U32.HI R25, R18.reuse, 0xf, R18.reuse ;  /* 0x0000000f12197819 */ /* 0x140fe40000010e12 */
[--C-:B------:R-:W-:Y:S02]  /*2710*/  SHF.L.W.U32.HI R28, R18, 0xd, R18.reuse ;  /* 0x0000000d121c7819 */ /* 0x100fe40000010e12 */
[----:B------:R-:W-:Y:S02]  /*2720*/  SHF.R.U32.HI R30, RZ, 0xa, R18 ;  /* 0x0000000aff1e7819 */ /* 0x000fe40000011612 */
[----:B------:R-:W-:-:S02]  /*2730*/  LOP3.LUT R48, R49, R47, R48, 0x96, !PT ;  /* 0x0000002f31307212 */ /* 0x000fc400078e9630 */
[----:B------:R-:W-:Y:S02]  /*2740*/  IADD3 R53, PT, PT, R53, R50, R44 ;  /* 0x0000003235357210 */ /* 0x000fe40007ffe02c */
[----:B------:R-:W-:Y:S02]  /*2750*/  LOP3.LUT R25, R30, R25, R28, 0x96, !PT ;  /* 0x000000191e197212 */ /* 0x000fe400078e961c */
[--C-:B------:R-:W-:Y:S02]  /*2760*/  SHF.L.W.U32.HI R21, R33, 0x19, R33.reuse ;  /* 0x0000001921157819 */ /* 0x100fe40000010e21 */
[----:B------:R-:W-:Y:S02]  /*2770*/  SHF.R.U32.HI R30, RZ, 0x3, R33 ;  /* 0x00000003ff1e7819 */ /* 0x000fe40000011621 */
[----:B------:R-:W-:Y:S02]  /*2780*/  IADD3 R51, PT, PT, R19, R48, R51 ;  /* 0x0000003013337210 */ /* 0x000fe40007ffe033 */
[----:B------:R-:W-:-:S02]  /*2790*/  IADD3 R28, PT, PT, R20, UR37, R53 ;  /* 0x00000025141c7c10 */ /* 0x000fc4000fffe035 */
[----:B------:R-:W-:Y:S02]  /*27a0*/  LOP3.LUT R19, R30, R21, R34, 0x96, !PT ;  /* 0x000000151e137212 */ /* 0x000fe400078e9622 */
[----:B------:R-:W-:Y:S01]  /*27b0*/  IADD3 R34, PT, PT, R29, R25, R6 ;  /* 0x000000191d227210 */ /* 0x000fe20007ffe006 */
[C---:B------:R-:W-:Y:S01]  /*27c0*/  IMAD.IADD R30, R51.reuse, 0x1, R28 ;  /* 0x00000001331e7824 */ /* 0x040fe200078e021c */
[C-C-:B------:R-:W-:Y:S02]  /*27d0*/  SHF.L.W.U32.HI R21, R51.reuse, 0x1e, R51.reuse ;  /* 0x0000001e33157819 */ /* 0x140fe40000010e33 */
[--C-:B------:R-:W-:Y:S01]  /*27e0*/  SHF.L.W.U32.HI R44, R51, 0x13, R51.reuse ;  /* 0x00000013332c7819 */ /* 0x100fe20000010e33 */
[----:B------:R-:W-:Y:S01]  /*27f0*/  IMAD.IADD R19, R19, 0x1, R34 ;  /* 0x0000000113137824 */ /* 0x000fe200078e0222 */
[----:B------:R-:W-:Y:S02]  /*2800*/  SHF.L.W.U32.HI R25, R51, 0xa, R51 ;  /* 0x0000000a33197819 */ /* 0x000fe40000010e33 */
[----:B------:R-:W-:-:S02]  /*2810*/  SHF.L.W.U32.HI R47, R30, 0x1a, R30 ;  /* 0x0000001a1e2f7819 */ /* 0x000fc40000010e1e */
[C-C-:B------:R-:W-:Y:S02]  /*2820*/  SHF.L.W.U32.HI R48, R30.reuse, 0x15, R30.reuse ;  /* 0x000000151e307819 */ /* 0x140fe40000010e1e */
[----:B------:R-:W-:Y:S02]  /*2830*/  SHF.L.W.U32.HI R49, R30, 0x7, R30 ;  /* 0x000000071e317819 */ /* 0x000fe40000010e1e */
[----:B------:R-:W-:Y:S02]  /*2840*/  LOP3.LUT R29, R25, R21, R44, 0x96, !PT ;  /* 0x00000015191d7212 */ /* 0x000fe400078e962c */
[----:B------:R-:W-:Y:S02]  /*2850*/  LOP3.LUT R48, R49, R47, R48, 0x96, !PT ;  /* 0x0000002f31307212 */ /* 0x000fe400078e9630 */
[----:B------:R-:W-:Y:S02]  /*2860*/  LOP3.LUT R44, R26, R30, R45, 0xb8, !PT ;  /* 0x0000001e1a2c7212 */ /* 0x000fe400078eb82d */
[----:B------:R-:W-:-:S02]  /*2870*/  LOP3.LUT R42, R46, R42, R51, 0xe8, !PT ;  /* 0x0000002a2e2a7212 */ /* 0x000fc400078ee833 */
[----:B------:R-:W-:Y:S02]  /*2880*/  IADD3 R44, PT, PT, R48, R44, R31 ;  /* 0x0000002c302c7210 */ /* 0x000fe40007ffe01f */
[----:B------:R-:W-:Y:S02]  /*2890*/  IADD3 R42, PT, PT, R24, R29, R42 ;  /* 0x0000001d182a7210 */ /* 0x000fe40007ffe02a */
[----:B------:R-:W-:Y:S02]  /*28a0*/  IADD3 R29, PT, PT, R19, UR38, R44 ;  /* 0x00000026131d7c10 */ /* 0x000fe4000fffe02c */
[C-C-:B------:R-:W-:Y:S02]  /*28b0*/  SHF.L.W.U32.HI R21, R20.reuse, 0xf, R20.reuse ;  /* 0x0000000f14157819 */ /* 0x140fe40000010e14 */
[--C-:B------:R-:W-:Y:S01]  /*28c0*/  SHF.L.W.U32.HI R34, R20, 0xd, R20.reuse ;  /* 0x0000000d14227819 */ /* 0x100fe20000010e14 */
[----:B------:R-:W-:Y:S01]  /*28d0*/  IMAD.IADD R31, R42, 0x1, R29 ;  /* 0x000000012a1f7824 */ /* 0x000fe200078e021d */
[----:B------:R-:W-:-:S02]  /*28e0*/  SHF.R.U32.HI R25, RZ, 0xa, R20 ;  /* 0x0000000aff197819 */ /* 0x000fc40000011614 */
[----:B------:R-:W-:Y:S02]  /*28f0*/  SHF.L.W.U32.HI R24, R32, 0x19, R32 ;  /* 0x0000001920187819 */ /* 0x000fe40000010e20 */
[----:B------:R-:W-:Y:S02]  /*2900*/  LOP3.LUT R21, R25, R21, R34, 0x96, !PT ;  /* 0x0000001519157212 */ /* 0x000fe400078e9622 */
[----:B------:R-:W-:Y:S02]  /*2910*/  SHF.R.U32.HI R25, RZ, 0x3, R32 ;  /* 0x00000003ff197819 */ /* 0x000fe40000011620 */
[C-C-:B------:R-:W-:Y:S02]  /*2920*/  SHF.L.W.U32.HI R48, R31.reuse, 0x1a, R31.reuse ;  /* 0x0000001a1f307819 */ /* 0x140fe40000010e1f */
[C-C-:B------:R-:W-:Y:S02]  /*2930*/  SHF.L.W.U32.HI R49, R31.reuse, 0x15, R31.reuse ;  /* 0x000000151f317819 */ /* 0x140fe40000010e1f */
[----:B------:R-:W-:-:S02]  /*2940*/  SHF.L.W.U32.HI R50, R31, 0x7, R31 ;  /* 0x000000071f327819 */ /* 0x000fc40000010e1f */
[C-C-:B------:R-:W-:Y:S02]  /*2950*/  SHF.L.W.U32.HI R34, R42.reuse, 0x1e, R42.reuse ;  /* 0x0000001e2a227819 */ /* 0x140fe40000010e2a */
[C-C-:B------:R-:W-:Y:S02]  /*2960*/  SHF.L.W.U32.HI R47, R42.reuse, 0x13, R42.reuse ;  /* 0x000000132a2f7819 */ /* 0x140fe40000010e2a */
[----:B------:R-:W-:Y:S02]  /*2970*/  SHF.L.W.U32.HI R44, R42, 0xa, R42 ;  /* 0x0000000a2a2c7819 */ /* 0x000fe40000010e2a */
[----:B------:R-:W-:Y:S02]  /*2980*/  LOP3.LUT R24, R25, R24, R35, 0x96, !PT ;  /* 0x0000001819187212 */ /* 0x000fe400078e9623 */
[----:B------:R-:W-:Y:S02]  /*2990*/  IADD3 R21, PT, PT, R33, R21, R22 ;  /* 0x0000001521157210 */ /* 0x000fe40007ffe016 */
[----:B------:R-:W-:-:S02]  /*29a0*/  LOP3.LUT R49, R50, R48, R49, 0x96, !PT ;  /* 0x0000003032317212 */ /* 0x000fc400078e9631 */
[----:B------:R-:W-:Y:S01]  /*29b0*/  LOP3.LUT R35, R45, R31, R30, 0xb8, !PT ;  /* 0x0000001f2d237212 */ /* 0x000fe200078eb81e */
[----:B------:R-:W-:Y:S01]  /*29c0*/  IMAD.IADD R21, R24, 0x1, R21 ;  /* 0x0000000118157824 */ /* 0x000fe200078e0215 */
[----:B------:R-:W-:Y:S02]  /*29d0*/  LOP3.LUT R44, R44, R34, R47, 0x96, !PT ;  /* 0x000000222c2c7212 */ /* 0x000fe400078e962f */
        /* <DEDUP_REMOVED lines=9> */
[--C-:B------:R-:W-:Y:S01]  /*2a70*/  SHF.L.W.U32.HI R23, R36, 0x19, R36.reuse ;  /* 0x0000001924177819 */ /* 0x100fe20000010e24 */
[----:B------:R-:W-:Y:S01]  /*2a80*/  IMAD.IADD R34, R44, 0x1, R33 ;  /* 0x000000012c227824 */ /* 0x000fe200078e0221 */
[----:B------:R-:W-:-:S02]  /*2a90*/  SHF.R.U32.HI R26, RZ, 0x3, R36 ;  /* 0x00000003ff1a7819 */ /* 0x000fc40000011624 */
[----:B------:R-:W-:Y:S02]  /*2aa0*/  IADD3 R32, PT, PT, R32, R25, R7 ;  /* 0x0000001920207210 */ /* 0x000fe40007ffe007 */
[C-C-:B------:R-:W-:Y:S02]  /*2ab0*/  SHF.L.W.U32.HI R47, R34.reuse, 0x1a, R34.reuse ;  /* 0x0000001a222f7819 */ /* 0x140fe40000010e22 */
[C-C-:B------:R-:W-:Y:S02]  /*2ac0*/  SHF.L.W.U32.HI R48, R34.reuse, 0x15, R34.reuse ;  /* 0x0000001522307819 */ /* 0x140fe40000010e22 */
[----:B------:R-:W-:Y:S02]  /*2ad0*/  SHF.L.W.U32.HI R49, R34, 0x7, R34 ;  /* 0x0000000722317819 */ /* 0x000fe40000010e22 */
[----:B------:R-:W-:Y:S02]  /*2ae0*/  LOP3.LUT R23, R26, R23, R24, 0x96, !PT ;  /* 0x000000171a177212 */ /* 0x000fe400078e9618 */
[----:B------:R-:W-:-:S02]  /*2af0*/  SHF.L.W.U32.HI R35, R44, 0x1e, R44 ;  /* 0x0000001e2c237819 */ /* 0x000fc40000010e2c */
[C---:B------:R-:W-:Y:S01]  /*2b00*/  SHF.L.W.U32.HI R46, R44.reuse, 0x13, R44 ;  /* 0x000000132c2e7819 */ /* 0x040fe20000010e2c */
[----:B------:R-:W-:Y:S01]  /*2b10*/  IMAD.IADD R23, R23, 0x1, R32 ;  /* 0x0000000117177824 */ /* 0x000fe200078e0220 */
        /* <DEDUP_REMOVED lines=22> */
[--C-:B------:R-:W-:Y:S01]  /*2c80*/  SHF.L.W.U32.HI R37, R51, 0x1e, R51.reuse ;  /* 0x0000001e33257819 */ /* 0x100fe20000010e33 */
[----:B------:R-:W-:Y:S01]  /*2c90*/  IMAD.IADD R25, R25, 0x1, R24 ;  /* 0x0000000119197824 */ /* 0x000fe200078e0218 */
[----:B------:R-:W-:-:S02]  /*2ca0*/  SHF.L.W.U32.HI R38, R51, 0x13, R51 ;  /* 0x0000001333267819 */ /* 0x000fc40000010e33 */
[--C-:B------:R-:W-:Y:S02]  /*2cb0*/  SHF.L.W.U32.HI R45, R51, 0xa, R51.reuse ;  /* 0x0000000a332d7819 */ /* 0x100fe40000010e33 */
[----:B------:R-:W-:Y:S02]  /*2cc0*/  LOP3.LUT R46, R31, R35, R34, 0xb8, !PT ;  /* 0x000000231f2e7212 */ /* 0x000fe400078eb822 */
[----:B------:R-:W-:Y:S02]  /*2cd0*/  LOP3.LUT R37, R45, R37, R38, 0x96, !PT ;  /* 0x000000252d257212 */ /* 0x000fe400078e9626 */
[----:B------:R-:W-:Y:S02]  /*2ce0*/  LOP3.LUT R42, R44, R42, R51, 0xe8, !PT ;  /* 0x0000002a2c2a7212 */ /* 0x000fe400078ee833 */
[----:B------:R-:W-:Y:S02]  /*2cf0*/  IADD3 R46, PT, PT, R47, R46, R30 ;  /* 0x0000002e2f2e7210 */ /* 0x000fe40007ffe01e */
[----:B------:R-:W-:-:S02]  /*2d00*/  IADD3 R42, PT, PT, R28, R37, R42 ;  /* 0x000000251c2a7210 */ /* 0x000fc40007ffe02a */
[----:B------:R-:W-:Y:S02]  /*2d10*/  IADD3 R28, PT, PT, R25, UR41, R46 ;  /* 0x00000029191c7c10 */ /* 0x000fe4000fffe02e */
[C-C-:B------:R-:W-:Y:S02]  /*2d20*/  SHF.L.W.U32.HI R26, R23.reuse, 0xf, R23.reuse ;  /* 0x0000000f171a7819 */ /* 0x140fe40000010e17 */
[--C-:B------:R-:W-:Y:S01]  /*2d30*/  SHF.L.W.U32.HI R27, R23, 0xd, R23.reuse ;  /* 0x0000000d171b7819 */ /* 0x100fe20000010e17 */
[----:B------:R-:W-:Y:S01]  /*2d40*/  IMAD.IADD R46, R42, 0x1, R28 ;  /* 0x000000012a2e7824 */ /* 0x000fe200078e021c */
[----:B------:R-:W-:Y:S02]  /*2d50*/  SHF.R.U32.HI R36, RZ, 0xa, R23 ;  /* 0x0000000aff247819 */ /* 0x000fe40000011617 */
[----:B------:R-:W-:Y:S02]  /*2d60*/  SHF.L.W.U32.HI R24, R41, 0x19, R41 ;  /* 0x0000001929187819 */ /* 0x000fe40000010e29 */
[----:B------:R-:W-:-:S02]  /*2d70*/  LOP3.LUT R26, R36, R26, R27, 0x96, !PT ;  /* 0x0000001a241a7212 */ /* 0x000fc400078e961b */
        /* <DEDUP_REMOVED lines=8> */
[--C-:B------:R-:W-:Y:S01]  /*2e00*/  SHF.L.W.U32.HI R27, R42, 0x13, R42.reuse ;  /* 0x000000132a1b7819 */ /* 0x100fe20000010e2a */
[----:B------:R-:W-:Y:S01]  /*2e10*/  IMAD.IADD R24, R24, 0x1, R39 ;  /* 0x0000000118187824 */ /* 0x000fe200078e0227 */
[----:B------:R-:W-:Y:S02]  /*2e20*/  SHF.L.W.U32.HI R30, R42, 0xa, R42 ;  /* 0x0000000a2a1e7819 */ /* 0x000fe40000010e2a */
[----:B------:R-:W-:Y:S02]  /*2e30*/  LOP3.LUT R38, R40, R37, R38, 0x96, !PT ;  /* 0x0000002528267212 */ /* 0x000fe400078e9626 */
[----:B------:R-:W-:-:S02]  /*2e40*/  LOP3.LUT R37, R34, R46, R35, 0xb8, !PT ;  /* 0x0000002e22257212 */ /* 0x000fc400078eb823 */
[----:B------:R-:W-:Y:S02]  /*2e50*/  LOP3.LUT R36, R30, R26, R27, 0x96, !PT ;  /* 0x0000001a1e247212 */ /* 0x000fe400078e961b */
[C-C-:B------:R-:W-:Y:S02]  /*2e60*/  SHF.L.W.U32.HI R26, R25.reuse, 0xf, R25.reuse ;  /* 0x0000000f191a7819 */ /* 0x140fe40000010e19 */
[--C-:B------:R-:W-:Y:S02]  /*2e70*/  SHF.L.W.U32.HI R27, R25, 0xd, R25.reuse ;  /* 0x0000000d191b7819 */ /* 0x100fe40000010e19 */
[----:B------:R-:W-:Y:S02]  /*2e80*/  SHF.R.U32.HI R30, RZ, 0xa, R25 ;  /* 0x0000000aff1e7819 */ /* 0x000fe40000011619 */
[----:B------:R-:W-:Y:S02]  /*2e90*/  LOP3.LUT R44, R51, R44, R42, 0xe8, !PT ;  /* 0x0000002c332c7212 */ /* 0x000fe400078ee82a */
[----:B------:R-:W-:-:S02]  /*2ea0*/  IADD3 R37, PT, PT, R38, R37, R31 ;  /* 0x0000002526257210 */ /* 0x000fc40007ffe01f */
[----:B------:R-:W-:Y:S02]  /*2eb0*/  LOP3.LUT R26, R30, R26, R27, 0x96, !PT ;  /* 0x0000001a1e1a7212 */ /* 0x000fe400078e961b */
[----:B------:R-:W-:Y:S02]  /*2ec0*/  IADD3 R45, PT, PT, R29, R36, R44 ;  /* 0x000000241d2d7210 */ /* 0x000fe40007ffe02c */
[----:B------:R-:W-:Y:S02]  /*2ed0*/  IADD3 R30, PT, PT, R24, UR42, R37 ;  /* 0x0000002a181e7c10 */ /* 0x000fe4000fffe025 */
[C-C-:B------:R-:W-:Y:S02]  /*2ee0*/  SHF.L.W.U32.HI R27, R43.reuse, 0x19, R43.reuse ;  /* 0x000000192b1b7819 */ /* 0x140fe40000010e2b */
[--C-:B------:R-:W-:Y:S01]  /*2ef0*/  SHF.L.W.U32.HI R38, R43, 0xe, R43.reuse ;  /* 0x0000000e2b267819 */ /* 0x100fe20000010e2b */
[----:B------:R-:W-:Y:S01]  /*2f00*/  IMAD.IADD R36, R45, 0x1, R30 ;  /* 0x000000012d247824 */ /* 0x000fe200078e021e */
[----:B------:R-:W-:-:S02]  /*2f10*/  SHF.R.U32.HI R29, RZ, 0x3, R43 ;  /* 0x00000003ff1d7819 */ /* 0x000fc4000001162b */
[C-C-:B------:R-:W-:Y:S02]  /*2f20*/  SHF.L.W.U32.HI R31, R45.reuse, 0x1e, R45.reuse ;  /* 0x0000001e2d1f7819 */ /* 0x140fe40000010e2d */
[C-C-:B------:R-:W-:Y:S02]  /*2f30*/  SHF.L.W.U32.HI R40, R45.reuse, 0x13, R45.reuse ;  /* 0x000000132d287819 */ /* 0x140fe40000010e2d */
[----:B------:R-:W-:Y:S02]  /*2f40*/  SHF.L.W.U32.HI R37, R45, 0xa, R45 ;  /* 0x0000000a2d257819 */ /* 0x000fe40000010e2d */
[C-C-:B------:R-:W-:Y:S02]  /*2f50*/  SHF.L.W.U32.HI R39, R36.reuse, 0x1a, R36.reuse ;  /* 0x0000001a24277819 */ /* 0x140fe40000010e24 */
[C-C-:B------:R-:W-:Y:S02]  /*2f60*/  SHF.L.W.U32.HI R44, R36.reuse, 0x15, R36.reuse ;  /* 0x00000015242c7819 */ /* 0x140fe40000010e24 */
[----:B------:R-:W-:-:S02]  /*2f70*/  SHF.L.W.U32.HI R47, R36, 0x7, R36 ;  /* 0x00000007242f7819 */ /* 0x000fc40000010e24 */
[----:B------:R-:W-:Y:S02]  /*2f80*/  LOP3.LUT R27, R29, R27, R38, 0x96, !PT ;  /* 0x0000001b1d1b7212 */ /* 0x000fe400078e9626 */
[----:B------:R-:W-:Y:S02]  /*2f90*/  IADD3 R26, PT, PT, R41, R26, R18 ;  /* 0x0000001a291a7210 */ /* 0x000fe40007ffe012 */
[----:B------:R-:W-:Y:S02]  /*2fa0*/  LOP3.LUT R40, R37, R31, R40, 0x96, !PT ;  /* 0x0000001f25287212 */ /* 0x000fe400078e9628 */
[----:B------:R-:W-:Y:S01]  /*2fb0*/  LOP3.LUT R39, R47, R39, R44, 0x96, !PT ;  /* 0x000000272f277212 */ /* 0x000fe200078e962c */
[----:B------:R-:W-:Y:S01]  /*2fc0*/  IMAD.IADD R26, R27, 0x1, R26 ;  /* 0x000000011b1a7824 */ /* 0x000fe200078e021a */
        /* <DEDUP_REMOVED lines=9> */
[C---:B------:R-:W-:Y:S02]  /*3060*/  SHF.L.W.U32.HI R27, R2.reuse, 0x19, R2 ;  /* 0x00000019021b7819 */ /* 0x040fe40000010e02 */
        /* <DEDUP_REMOVED lines=8> */
[C-C-:B------:R-:W-:Y:S02]  /*30f0*/  SHF.L.W.U32.HI R38, R40.reuse, 0x1e, R40.reuse ;  /* 0x0000001e28267819 */ /* 0x140fe40000010e28 */
[C---:B------:R-:W-:Y:S01]  /*3100*/  SHF.L.W.U32.HI R39, R40.reuse, 0x13, R40 ;  /* 0x0000001328277819 */ /* 0x040fe20000010e28 */
[----:B------:R-:W-:Y:S01]  /*3110*/  IMAD.IADD R27, R27, 0x1, R34 ;  /* 0x000000011b1b7824 */ /* 0x000fe200078e0222 */
[----:B------:R-:W-:-:S02]  /*3120*/  SHF.L.W.U32.HI R41, R40, 0xa, R40 ;  /* 0x0000000a28297819 */ /* 0x000fc40000010e28 */
[----:B------:R-:W-:Y:S02]  /*3130*/  LOP3.LUT R44, R48, R44, R47, 0x96, !PT ;  /* 0x0000002c302c7212 */ /* 0x000fe400078e962f */
[----:B------:R-:W-:Y:S02]  /*3140*/  LOP3.LUT R29, R46, R37, R36, 0xb8, !PT ;  /* 0x000000252e1d7212 */ /* 0x000fe400078eb824 */
[----:B------:R-:W-:Y:S02]  /*3150*/  LOP3.LUT R39, R41, R38, R39, 0x96, !PT ;  /* 0x0000002629277212 */ /* 0x000fe400078e9627 */
[----:B------:R-:W-:Y:S02]  /*3160*/  LOP3.LUT R42, R45, R42, R40, 0xe8, !PT ;  /* 0x0000002a2d2a7212 */ /* 0x000fe400078ee828 */
[----:B------:R-:W-:Y:S02]  /*3170*/  IADD3 R34, PT, PT, R44, R29, R35 ;  /* 0x0000001d2c227210 */ /* 0x000fe40007ffe023 */
[----:B------:R-:W-:-:S02]  /*3180*/  IADD3 R43, PT, PT, R32, R39, R42 ;  /* 0x00000027202b7210 */ /* 0x000fc40007ffe02a */
[----:B------:R-:W-:Y:S02]  /*3190*/  IADD3 R34, PT, PT, R27, UR44, R34 ;  /* 0x0000002c1b227c10 */ /* 0x000fe4000fffe022 */
[C-C-:B------:R-:W-:Y:S02]  /*31a0*/  SHF.L.W.U32.HI R29, R26.reuse, 0xf, R26.reuse ;  /* 0x0000000f1a1d7819 */ /* 0x140fe40000010e1a */
[----:B------:R-:W-:Y:S01]  /*31b0*/  SHF.L.W.U32.HI R38, R26, 0xd, R26 ;  /* 0x0000000d1a267819 */ /* 0x000fe20000010e1a */
        /* <DEDUP_REMOVED lines=11> */
[----:B------:R-:W-:Y:S02]  /*3270*/  LOP3.LUT R47, R41, R39, R42, 0x96, !PT ;  /* 0x00000027292f7212 */ /* 0x000fe400078e962a */
[--C-:B------:R-:W-:Y:S01]  /*3280*/  SHF.L.W.U32.HI R41, R43, 0x1e, R43.reuse ;  /* 0x0000001e2b297819 */ /* 0x100fe20000010e2b */
[----:B------:R-:W-:Y:S01]  /*3290*/  IMAD.IADD R29, R31, 0x1, R2 ;  /* 0x000000011f1d7824 */ /* 0x000fe200078e0202 */
[C-C-:B------:R-:W-:Y:S02]  /*32a0*/  SHF.L.W.U32.HI R42, R43.reuse, 0x13, R43.reuse ;  /* 0x000000132b2a7819 */ /* 0x140fe40000010e2b */
[----:B------:R-:W-:Y:S02]  /*32b0*/  SHF.L.W.U32.HI R44, R43, 0xa, R43 ;  /* 0x0000000a2b2c7819 */ /* 0x000fe40000010e2b */
[----:B------:R-:W-:-:S02]  /*32c0*/  LOP3.LUT R48, R36, R32, R37, 0xb8, !PT ;  /* 0x0000002024307212 */ /* 0x000fc400078eb825 */
[----:B------:R-:W-:Y:S02]  /*32d0*/  LOP3.LUT R41, R44, R41, R42, 0x96, !PT ;  /* 0x000000292c297212 */ /* 0x000fe400078e962a */
[----:B------:R-:W-:Y:S02]  /*32e0*/  LOP3.LUT R45, R40, R45, R43, 0xe8, !PT ;  /* 0x0000002d282d7212 */ /* 0x000fe400078ee82b */
[----:B------:R-:W-:Y:S02]  /*32f0*/  IADD3 R48, PT, PT, R47, R48, R46 ;  /* 0x000000302f307210 */ /* 0x000fe40007ffe02e */
[C-C-:B------:R-:W-:Y:S02]  /*3300*/  SHF.L.W.U32.HI R35, R27.reuse, 0xf, R27.reuse ;  /* 0x0000000f1b237819 */ /* 0x140fe40000010e1b */
[--C-:B------:R-:W-:Y:S02]  /*3310*/  SHF.L.W.U32.HI R38, R27, 0xd, R27.reuse ;  /* 0x0000000d1b267819 */ /* 0x100fe40000010e1b */
[----:B------:R-:W-:-:S02]  /*3320*/  SHF.R.U32.HI R39, RZ, 0xa, R27 ;  /* 0x0000000aff277819 */ /* 0x000fc4000001161b */
[----:B------:R-:W-:Y:S02]  /*3330*/  IADD3 R45, PT, PT, R28, R41, R45 ;  /* 0x000000291c2d7210 */ /* 0x000fe40007ffe02d */
[----:B------:R-:W-:Y:S02]  /*3340*/  IADD3 R28, PT, PT, R29, UR45, R48 ;  /* 0x0000002d1d1c7c10 */ /* 0x000fe4000fffe030 */
[----:B------:R-:W-:Y:S02]  /*3350*/  LOP3.LUT R35, R39, R35, R38, 0x96, !PT ;  /* 0x0000002327237212 */ /* 0x000fe400078e9626 */
[C---:B------:R-:W-:Y:S01]  /*3360*/  SHF.L.W.U32.HI R2, R6.reuse, 0x19, R6 ;  /* 0x0000001906027819 */ /* 0x040fe20000010e06 */
[----:B------:R-:W-:Y:S01]  /*3370*/  IMAD.IADD R46, R45, 0x1, R28 ;  /* 0x000000012d2e7824 */ /* 0x000fe200078e021c */
[--C-:B------:R-:W-:Y:S02]  /*3380*/  SHF.L.W.U32.HI R31, R6, 0xe, R6.reuse ;  /* 0x0000000e061f7819 */ /* 0x100fe40000010e06 */
[----:B------:R-:W-:-:S02]  /*3390*/  SHF.R.U32.HI R38, RZ, 0x3, R6 ;  /* 0x00000003ff267819 */ /* 0x000fc40000011606 */
[----:B------:R-:W-:Y:S02]  /*33a0*/  IADD3 R4, PT, PT, R4, R35, R21 ;  /* 0x0000002304047210 */ /* 0x000fe40007ffe015 */
[----:B------:R-:W-:Y:S02]  /*33b0*/  LOP3.LUT R31, R38, R2, R31, 0x96, !PT ;  /* 0x00000002261f7212 */ /* 0x000fe400078e961f */
        /* <DEDUP_REMOVED lines=13> */
[C-C-:B------:R-:W-:Y:S02]  /*3490*/  SHF.L.W.U32.HI R2, R29.reuse, 0xf, R29.reuse ;  /* 0x0000000f1d027819 */ /* 0x140fe40000010e1d */
[--C-:B------:R-:W-:Y:S02]  /*34a0*/  SHF.L.W.U32.HI R35, R29, 0xd, R29.reuse ;  /* 0x0000000d1d237819 */ /* 0x100fe40000010e1d */
[----:B------:R-:W-:Y:S02]  /*34b0*/  SHF.R.U32.HI R4, RZ, 0xa, R29 ;  /* 0x0000000aff047819 */ /* 0x000fe4000001161d */
[----:B------:R-:W-:-:S02]  /*34c0*/  IADD3 R30, PT, PT, R31, UR46, R38 ;  /* 0x0000002e1f1e7c10 */ /* 0x000fc4000fffe026 */
[----:B------:R-:W-:Y:S02]  /*34d0*/  LOP3.LUT R2, R4, R2, R35, 0x96, !PT ;  /* 0x0000000204027212 */ /* 0x000fe400078e9623 */
[----:B------:R-:W-:Y:S01]  /*34e0*/  SHF.L.W.U32.HI R4, R22, 0x19, R22 ;  /* 0x0000001916047819 */ /* 0x000fe20000010e16 */
[----:B------:R-:W-:Y:S01]  /*34f0*/  IMAD.IADD R35, R40, 0x1, R30 ;  /* 0x0000000128237824 */ /* 0x000fe200078e021e */
[--C-:B------:R-:W-:Y:S02]  /*3500*/  SHF.L.W.U32.HI R39, R22, 0xe, R22.reuse ;  /* 0x0000000e16277819 */ /* 0x100fe40000010e16 */
[----:B------:R-:W-:Y:S02]  /*3510*/  SHF.R.U32.HI R36, RZ, 0x3, R22 ;  /* 0x00000003ff247819 */ /* 0x000fe40000011616 */
[C-C-:B------:R-:W-:Y:S02]  /*3520*/  SHF.L.W.U32.HI R38, R40.reuse, 0x1e, R40.reuse ;  /* 0x0000001e28267819 */ /* 0x140fe40000010e28 */
[----:B------:R-:W-:-:S02]  /*3530*/  SHF.L.W.U32.HI R41, R40, 0x13, R40 ;  /* 0x0000001328297819 */ /* 0x000fc40000010e28 */
[----:B------:R-:W-:Y:S02]  /*3540*/  SHF.L.W.U32.HI R42, R40, 0xa, R40 ;  /* 0x0000000a282a7819 */ /* 0x000fe40000010e28 */
[C-C-:B------:R-:W-:Y:S02]  /*3550*/  SHF.L.W.U32.HI R44, R35.reuse, 0x1a, R35.reuse ;  /* 0x0000001a232c7819 */ /* 0x140fe40000010e23 */
[C-C-:B------:R-:W-:Y:S02]  /*3560*/  SHF.L.W.U32.HI R47, R35.reuse, 0x15, R35.reuse ;  /* 0x00000015232f7819 */ /* 0x140fe40000010e23 */
[----:B------:R-:W-:Y:S02]  /*3570*/  SHF.L.W.U32.HI R48, R35, 0x7, R35 ;  /* 0x0000000723307819 */ /* 0x000fe40000010e23 */
[----:B------:R-:W-:Y:S02]  /*3580*/  LOP3.LUT R4, R36, R4, R39, 0x96, !PT ;  /* 0x0000000424047212 */ /* 0x000fe400078e9627 */
[----:B------:R-:W-:-:S02]  /*3590*/  IADD3 R39, PT, PT, R6, R2, R23 ;  /* 0x0000000206277210 */ /* 0x000fc40007ffe017 */
[----:B------:R-:W-:Y:S02]  /*35a0*/  LOP3.LUT R38, R42, R38, R41, 0x96, !PT ;  /* 0x000000262a267212 */ /* 0x000fe400078e9629 */
[----:B------:R-:W-:Y:S01]  /*35b0*/  LOP3.LUT R44, R48, R44, R47, 0x96, !PT ;  /* 0x0000002c302c7212 */ /* 0x000fe200078e962f */
[----:B------:R-:W-:Y:S01]  /*35c0*/  IMAD.IADD R2, R4, 0x1, R39 ;  /* 0x0000000104027824 */ /* 0x000fe200078e0227 */
[----:B------:R-:W-:Y:S02]  /*35d0*/  LOP3.LUT R42, R32, R35, R46, 0xb8, !PT ;  /* 0x00000023202a7212 */ /* 0x000fe400078eb82e */
[----:B------:R-:W-:Y:S02]  /*35e0*/  LOP3.LUT R43, R45, R43, R40, 0xe8, !PT ;  /* 0x0000002b2d2b7212 */ /* 0x000fe400078ee828 */
[----:B------:R-:W-:Y:S02]  /*35f0*/  IADD3 R37, PT, PT, R44, R42, R37 ;  /* 0x0000002a2c257210 */ /* 0x000fe40007ffe025 */
[----:B------:R-:W-:-:S02]  /*3600*/  IADD3 R43, PT, PT, R33, R38, R43 ;  /* 0x00000026212b7210 */ /* 0x000fc40007ffe02b */
[C-C-:B------:R-:W-:Y:S02]  /*3610*/  SHF.L.W.U32.HI R6, R31.reuse, 0xf, R31.reuse ;  /* 0x0000000f1f067819 */ /* 0x140fe40000010e1f */
[--C-:B------:R-:W-:Y:S02]  /*3620*/  SHF.L.W.U32.HI R41, R31, 0xd, R31.reuse ;  /* 0x0000000d1f297819 */ /* 0x100fe40000010e1f */
[----:B------:R-:W-:Y:S02]  /*3630*/  SHF.R.U32.HI R36, RZ, 0xa, R31 ;  /* 0x0000000aff247819 */ /* 0x000fe4000001161f */
[----:B------:R-:W-:Y:S02]  /*3640*/  IADD3 R33, PT, PT, R2, UR47, R37 ;  /* 0x0000002f02217c10 */ /* 0x000fe4000fffe025 */
[----:B------:R-:W-:Y:S02]  /*3650*/  LOP3.LUT R6, R36, R6, R41, 0x96, !PT ;  /* 0x0000000624067212 */ /* 0x000fe400078e9629 */
[----:B------:R-:W-:Y:S01]  /*3660*/  SHF.L.W.U32.HI R4, R7, 0x19, R7 ;  /* 0x0000001907047819 */ /* 0x000fe20000010e07 */
[----:B------:R-:W-:Y:S01]  /*3670*/  IMAD.IADD R36, R43, 0x1, R33 ;  /* 0x000000012b247824 */ /* 0x000fe200078e0221 */
[----:B------:R-:W-:-:S02]  /*3680*/  SHF.L.W.U32.HI R37, R7, 0xe, R7 ;  /* 0x0000000e07257819 */ /* 0x000fc40000010e07 */
[----:B------:R-:W-:Y:S02]  /*3690*/  SHF.R.U32.HI R38, RZ, 0x3, R7 ;  /* 0x00000003ff267819 */ /* 0x000fe40000011607 */
[C-C-:B------:R-:W-:Y:S02]  /*36a0*/  SHF.L.W.U32.HI R44, R36.reuse, 0x1a, R36.reuse ;  /* 0x0000001a242c7819 */ /* 0x140fe40000010e24 */
[C-C-:B------:R-:W-:Y:S02]  /*36b0*/  SHF.L.W.U32.HI R47, R36.reuse, 0x15, R36.reuse ;  /* 0x00000015242f7819 */ /* 0x140fe40000010e24 */
[----:B------:R-:W-:Y:S02]  /*36c0*/  SHF.L.W.U32.HI R48, R36, 0x7, R36 ;  /* 0x0000000724307819 */ /* 0x000fe40000010e24 */
[----:B------:R-:W-:Y:S02]  /*36d0*/  LOP3.LUT R4, R38, R4, R37, 0x96, !PT ;  /* 0x0000000426047212 */ /* 0x000fe400078e9625 */
[----:B------:R-:W-:-:S02]  /*36e0*/  IADD3 R37, PT, PT, R22, R6, R25 ;  /* 0x0000000616257210 */ /* 0x000fc40007ffe019 */
[C-C-:B------:R-:W-:Y:S02]  /*36f0*/  SHF.L.W.U32.HI R39, R43.reuse, 0x1e, R43.reuse ;  /* 0x0000001e2b277819 */ /* 0x140fe40000010e2b */
[C---:B------:R-:W-:Y:S01]  /*3700*/  SHF.L.W.U32.HI R42, R43.reuse, 0x13, R43 ;  /* 0x000000132b2a7819 */ /* 0x040fe20000010e2b */
[----:B------:R-:W-:Y:S01]  /*3710*/  IMAD.IADD R4, R4, 0x1, R37 ;  /* 0x0000000104047824 */ /* 0x000fe200078e0225 */
[----:B------:R-:W-:Y:S02]  /*3720*/  SHF.L.W.U32.HI R41, R43, 0xa, R43 ;  /* 0x0000000a2b297819 */ /* 0x000fe40000010e2b */
        /* <DEDUP_REMOVED lines=8> */
[----:B------:R-:W-:Y:S01]  /*37b0*/  SHF.L.W.U32.HI R39, R2, 0xd, R2 ;  /* 0x0000000d02277819 */ /* 0x000fe20000010e02 */
        /* <DEDUP_REMOVED lines=15> */
[--C-:B------:R-:W-:Y:S02]  /*38b0*/  SHF.L.W.U32.HI R44, R45, 0xa, R45.reuse ;  /* 0x0000000a2d2c7819 */ /* 0x100fe40000010e2d */
[----:B------:R-:W-:Y:S02]  /*38c0*/  LOP3.LUT R48, R35, R37, R36, 0xb8, !PT ;  /* 0x0000002523307212 */ /* 0x000fe400078eb824 */
[----:B------:R-:W-:Y:S02]  /*38d0*/  LOP3.LUT R41, R44, R41, R42, 0x96, !PT ;  /* 0x000000292c297212 */ /* 0x000fe400078e962a */
[----:B------:R-:W-:Y:S02]  /*38e0*/  LOP3.LUT R40, R43, R40, R45, 0xe8, !PT ;  /* 0x000000282b287212 */ /* 0x000fe400078ee82d */
[----:B------:R-:W-:Y:S02]  /*38f0*/  IADD3 R47, PT, PT, R47, R48, R46 ;  /* 0x000000302f2f7210 */ /* 0x000fe40007ffe02e */
[----:B------:R-:W-:-:S02]  /*3900*/  SHF.L.W.U32.HI R34, R4, 0xf, R4 ;  /* 0x0000000f04227819 */ /* 0x000fc40000010e04 */
[--C-:B------:R-:W-:Y:S02]  /*3910*/  SHF.L.W.U32.HI R39, R4, 0xd, R4.reuse ;  /* 0x0000000d04277819 */ /* 0x100fe40000010e04 */
[----:B------:R-:W-:Y:S02]  /*3920*/  SHF.R.U32.HI R38, RZ, 0xa, R4 ;  /* 0x0000000aff267819 */ /* 0x000fe40000011604 */
[----:B------:R-:W-:Y:S02]  /*3930*/  IADD3 R40, PT, PT, R28, R41, R40 ;  /* 0x000000291c287210 */ /* 0x000fe40007ffe028 */
[----:B------:R-:W-:Y:S02]  /*3940*/  IADD3 R28, PT, PT, R6, UR49, R47 ;  /* 0x00000031061c7c10 */ /* 0x000fe4000fffe02f */
[----:B------:R-:W-:Y:S02]  /*3950*/  LOP3.LUT R34, R38, R34, R39, 0x96, !PT ;  /* 0x0000002226227212 */ /* 0x000fe400078e9627 */
[----:B------:R-:W-:Y:S01]  /*3960*/  SHF.L.W.U32.HI R7, R8, 0x19, R8 ;  /* 0x0000001908077819 */ /* 0x000fe20000010e08 */
[----:B------:R-:W-:Y:S01]  /*3970*/  IMAD.IADD R46, R40, 0x1, R28 ;  /* 0x00000001282e7824 */ /* 0x000fe200078e021c */
[----:B------:R-:W-:-:S02]  /*3980*/  SHF.L.W.U32.HI R22, R8, 0xe, R8 ;  /* 0x0000000e08167819 */ /* 0x000fc40000010e08 */
[----:B------:R-:W-:Y:S02]  /*3990*/  SHF.R.U32.HI R38, RZ, 0x3, R8 ;  /* 0x00000003ff267819 */ /* 0x000fe40000011608 */
[----:B------:R-:W-:Y:S02]  /*39a0*/  IADD3 R9, PT, PT, R9, R34, R26 ;  /* 0x0000002209097210 */ /* 0x000fe40007ffe01a */
[----:B------:R-:W-:Y:S02]  /*39b0*/  LOP3.LUT R22, R38, R7, R22, 0x96, !PT ;  /* 0x0000000726167212 */ /* 0x000fe400078e9616 */
[C-C-:B------:R-:W-:Y:S02]  /*39c0*/  SHF.L.W.U32.HI R7, R40.reuse, 0x1e, R40.reuse ;  /* 0x0000001e28077819 */ /* 0x140fe40000010e28 */
[--C-:B------:R-:W-:Y:S01]  /*39d0*/  SHF.L.W.U32.HI R34, R40, 0x13, R40.reuse ;  /* 0x0000001328227819 */ /* 0x100fe20000010e28 */
[----:B------:R-:W-:Y:S01]  /*39e0*/  IMAD.IADD R22, R22, 0x1, R9 ;  /* 0x0000000116167824 */ /* 0x000fe200078e0209 */
[----:B------:R-:W-:-:S02]  /*39f0*/  SHF.L.W.U32.HI R38, R40, 0xa, R40 ;  /* 0x0000000a28267819 */ /* 0x000fc40000010e28 */
[C-C-:B------:R-:W-:Y:S02]  /*3a00*/  SHF.L.W.U32.HI R41, R46.reuse, 0x1a, R46.reuse ;  /* 0x0000001a2e297819 */ /* 0x140fe40000010e2e */
[C-C-:B------:R-:W-:Y:S02]  /*3a10*/  SHF.L.W.U32.HI R42, R46.reuse, 0x15, R46.reuse ;  /* 0x000000152e2a7819 */ /* 0x140fe40000010e2e */
[----:B------:R-:W-:Y:S02]  /*3a20*/  SHF.L.W.U32.HI R44, R46, 0x7, R46 ;  /* 0x000000072e2c7819 */ /* 0x000fe40000010e2e */
[----:B------:R-:W-:Y:S02]  /*3a30*/  LOP3.LUT R39, R38, R7, R34, 0x96, !PT ;  /* 0x0000000726277212 */ /* 0x000fe400078e9622 */
[----:B------:R-:W-:Y:S02]  /*3a40*/  LOP3.LUT R42, R44, R41, R42, 0x96, !PT ;  /* 0x000000292c2a7212 */ /* 0x000fe400078e962a */
[----:B------:R-:W-:-:S02]  /*3a50*/  LOP3.LUT R38, R36, R46, R37, 0xb8, !PT ;  /* 0x0000002e24267212 */ /* 0x000fc400078eb825 */
[----:B------:R-:W-:Y:S02]  /*3a60*/  LOP3.LUT R43, R45, R43, R40, 0xe8, !PT ;  /* 0x0000002b2d2b7212 */ /* 0x000fe400078ee828 */
[----:B------:R-:W-:Y:S02]  /*3a70*/  IADD3 R35, PT, PT, R42, R38, R35 ;  /* 0x000000262a237210 */ /* 0x000fe40007ffe023 */
[----:B------:R-:W-:Y:S02]  /*3a80*/  IADD3 R43, PT, PT, R30, R39, R43 ;  /* 0x000000271e2b7210 */ /* 0x000fe40007ffe02b */
[C-C-:B------:R-:W-:Y:S02]  /*3a90*/  SHF.L.W.U32.HI R7, R6.reuse, 0xf, R6.reuse ;  /* 0x0000000f06077819 */ /* 0x140fe40000010e06 */
[--C-:B------:R-:W-:Y:S02]  /*3aa0*/  SHF.L.W.U32.HI R34, R6, 0xd, R6.reuse ;  /* 0x0000000d06227819 */ /* 0x100fe40000010e06 */
[----:B------:R-:W-:-:S02]  /*3ab0*/  SHF.R.U32.HI R9, RZ, 0xa, R6 ;  /* 0x0000000aff097819 */ /* 0x000fc40000011606 */
[----:B------:R-:W-:Y:S02]  /*3ac0*/  IADD3 R30, PT, PT, R22, UR50, R35 ;  /* 0x00000032161e7c10 */ /* 0x000fe4000fffe023 */
[----:B------:R-:W-:Y:S02]  /*3ad0*/  LOP3.LUT R7, R9, R7, R34, 0x96, !PT ;  /* 0x0000000709077212 */ /* 0x000fe400078e9622 */
[C---:B------:R-:W-:Y:S01]  /*3ae0*/  SHF.L.W.U32.HI R9, R18.reuse, 0x19, R18 ;  /* 0x0000001912097819 */ /* 0x040fe20000010e12 */
[C---:B------:R-:W-:Y:S01]  /*3af0*/  IMAD.IADD R34, R43.reuse, 0x1, R30 ;  /* 0x000000012b227824 */ /* 0x040fe200078e021e */
[--C-:B------:R-:W-:Y:S02]  /*3b00*/  SHF.L.W.U32.HI R38, R18, 0xe, R18.reuse ;  /* 0x0000000e12267819 */ /* 0x100fe40000010e12 */
[----:B------:R-:W-:Y:S02]  /*3b10*/  SHF.R.U32.HI R35, RZ, 0x3, R18 ;  /* 0x00000003ff237819 */ /* 0x000fe40000011612 */
[----:B------:R-:W-:-:S02]  /*3b20*/  SHF.L.W.U32.HI R39, R43, 0x1e, R43 ;  /* 0x0000001e2b277819 */ /* 0x000fc40000010e2b */
[C-C-:B------:R-:W-:Y:S02]  /*3b30*/  SHF.L.W.U32.HI R42, R43.reuse, 0x13, R43.reuse ;  /* 0x000000132b2a7819 */ /* 0x140fe40000010e2b */
[----:B------:R-:W-:Y:S02]  /*3b40*/  SHF.L.W.U32.HI R41, R43, 0xa, R43 ;  /* 0x0000000a2b297819 */ /* 0x000fe40000010e2b */
[C-C-:B------:R-:W-:Y:S02]  /*3b50*/  SHF.L.W.U32.HI R44, R34.reuse, 0x1a, R34.reuse ;  /* 0x0000001a222c7819 */ /* 0x140fe40000010e22 */
[C-C-:B------:R-:W-:Y:S02]  /*3b60*/  SHF.L.W.U32.HI R47, R34.reuse, 0x15, R34.reuse ;  /* 0x00000015222f7819 */ /* 0x140fe40000010e22 */
[----:B------:R-:W-:Y:S02]  /*3b70*/  SHF.L.W.U32.HI R48, R34, 0x7, R34 ;  /* 0x0000000722307819 */ /* 0x000fe40000010e22 */
[----:B------:R-:W-:-:S02]  /*3b80*/  LOP3.LUT R9, R35, R9, R38, 0x96, !PT ;  /* 0x0000000923097212 */ /* 0x000fc400078e9626 */
[----:B------:R-:W-:Y:S02]  /*3b90*/  IADD3 R8, PT, PT, R8, R7, R27 ;  /* 0x0000000708087210 */ /* 0x000fe40007ffe01b */
[----:B------:R-:W-:Y:S02]  /*3ba0*/  LOP3.LUT R42, R41, R39, R42, 0x96, !PT ;  /* 0x00000027292a7212 */ /* 0x000fe400078e962a */
[----:B------:R-:W-:Y:S01]  /*3bb0*/  LOP3.LUT R47, R48, R44, R47, 0x96, !PT ;  /* 0x0000002c302f7212 */ /* 0x000fe200078e962f */
[----:B------:R-:W-:Y:S01]  /*3bc0*/  IMAD.IADD R7, R9, 0x1, R8 ;  /* 0x0000000109077824 */ /* 0x000fe200078e0208 */
[----:B------:R-:W-:Y:S02]  /*3bd0*/  LOP3.LUT R41, R37, R34, R46, 0xb8, !PT ;  /* 0x0000002225297212 */ /* 0x000fe400078eb82e */
        /* <DEDUP_REMOVED lines=15> */
[----:B------:R-:W-:Y:S02]  /*3cd0*/  LOP3.LUT R9, R36, R8, R9, 0x96, !PT ;  /* 0x0000000824097212 */ /* 0x000fe400078e9609 */
[----:B------:R-:W-:Y:S02]  /*3ce0*/  IADD3 R38, PT, PT, R18, R38, R29 ;  /* 0x0000002612267210 */ /* 0x000fe40007ffe01d */
        /* <DEDUP_REMOVED lines=12> */
[--C-:B------:R-:W-:Y:S01]  /*3db0*/  SHF.L.W.U32.HI R37, R7, 0xd, R7.reuse ;  /* 0x0000000d07257819 */ /* 0x100fe20000010e07 */
[----:B------:R-:W-:Y:S01]  /*3dc0*/  IMAD.IADD R32, R41, 0x1, R36 ;  /* 0x0000000129207824 */ /* 0x000fe200078e0224 */
[----:B------:R-:W-:Y:S02]  /*3dd0*/  SHF.R.U32.HI R18, RZ, 0xa, R7 ;  /* 0x0000000aff127819 */ /* 0x000fe40000011607 */
[C---:B------:R-:W-:Y:S02]  /*3de0*/  SHF.L.W.U32.HI R38, R19.reuse, 0x19, R19 ;  /* 0x0000001913267819 */ /* 0x040fe40000010e13 */
[----:B------:R-:W-:Y:S02]  /*3df0*/  LOP3.LUT R8, R18, R8, R37, 0x96, !PT ;  /* 0x0000000812087212 */ /* 0x000fe400078e9625 */
[----:B------:R-:W-:-:S02]  /*3e00*/  SHF.L.W.U32.HI R37, R19, 0xe, R19 ;  /* 0x0000000e13257819 */ /* 0x000fc40000010e13 */
[----:B------:R-:W-:Y:S02]  /*3e10*/  SHF.R.U32.HI R18, RZ, 0x3, R19 ;  /* 0x00000003ff127819 */ /* 0x000fe40000011613 */
[C-C-:B------:R-:W-:Y:S02]  /*3e20*/  SHF.L.W.U32.HI R39, R32.reuse, 0x1a, R32.reuse ;  /* 0x0000001a20277819 */ /* 0x140fe40000010e20 */
[C-C-:B------:R-:W-:Y:S02]  /*3e30*/  SHF.L.W.U32.HI R40, R32.reuse, 0x15, R32.reuse ;  /* 0x0000001520287819 */ /* 0x140fe40000010e20 */
[----:B------:R-:W-:Y:S02]  /*3e40*/  SHF.L.W.U32.HI R44, R32, 0x7, R32 ;  /* 0x00000007202c7819 */ /* 0x000fe40000010e20 */
[----:B------:R-:W-:Y:S02]  /*3e50*/  LOP3.LUT R18, R18, R38, R37, 0x96, !PT ;  /* 0x0000002612127212 */ /* 0x000fe400078e9625 */
[----:B------:R-:W-:-:S02]  /*3e60*/  IADD3 R37, PT, PT, R20, R8, R31 ;  /* 0x0000000814257210 */ /* 0x000fc40007ffe01f */
[----:B------:R-:W-:Y:S02]  /*3e70*/  LOP3.LUT R47, R44, R39, R40, 0x96, !PT ;  /* 0x000000272c2f7212 */ /* 0x000fe400078e9628 */
[C---:B------:R-:W-:Y:S01]  /*3e80*/  SHF.L.W.U32.HI R40, R41.reuse, 0x1e, R41 ;  /* 0x0000001e29287819 */ /* 0x040fe20000010e29 */
[----:B------:R-:W-:Y:S01]  /*3e90*/  IMAD.IADD R8, R18, 0x1, R37 ;  /* 0x0000000112087824 */ /* 0x000fe200078e0225 */
[C-C-:B------:R-:W-:Y:S02]  /*3ea0*/  SHF.L.W.U32.HI R45, R41.reuse, 0x13, R41.reuse ;  /* 0x00000013292d7819 */ /* 0x140fe40000010e29 */
[----:B------:R-:W-:Y:S02]  /*3eb0*/  SHF.L.W.U32.HI R44, R41, 0xa, R41 ;  /* 0x0000000a292c7819 */ /* 0x000fe40000010e29 */
[----:B------:R-:W-:Y:S02]  /*3ec0*/  LOP3.LUT R48, R34, R32, R35, 0xb8, !PT ;  /* 0x0000002022307212 */ /* 0x000fe400078eb823 */
[----:B------:R-:W-:-:S02]  /*3ed0*/  LOP3.LUT R45, R44, R40, R45, 0x96, !PT ;  /* 0x000000282c2d7212 */ /* 0x000fc400078e962d */
[----:B------:R-:W-:Y:S02]  /*3ee0*/  LOP3.LUT R43, R42, R43, R41, 0xe8, !PT ;  /* 0x0000002b2a2b7212 */ /* 0x000fe400078ee829 */
[----:B------:R-:W-:Y:S02]  /*3ef0*/  IADD3 R47, PT, PT, R47, R48, R46 ;  /* 0x000000302f2f7210 */ /* 0x000fe40007ffe02e */
[C-C-:B------:R-:W-:Y:S02]  /*3f00*/  SHF.L.W.U32.HI R20, R9.reuse, 0xf, R9.reuse ;  /* 0x0000000f09147819 */ /* 0x140fe40000010e09 */
[--C-:B------:R-:W-:Y:S02]  /*3f10*/  SHF.L.W.U32.HI R39, R9, 0xd, R9.reuse ;  /* 0x0000000d09277819 */ /* 0x100fe40000010e09 */
[----:B------:R-:W-:Y:S02]  /*3f20*/  SHF.R.U32.HI R38, RZ, 0xa, R9 ;  /* 0x0000000aff267819 */ /* 0x000fe40000011609 */
[----:B------:R-:W-:-:S02]  /*3f30*/  IADD3 R43, PT, PT, R28, R45, R43 ;  /* 0x0000002d1c2b7210 */ /* 0x000fc40007ffe02b */
[----:B------:R-:W-:Y:S02]  /*3f40*/  IADD3 R28, PT, PT, R8, UR53, R47 ;  /* 0x00000035081c7c10 */ /* 0x000fe4000fffe02f */
[----:B------:R-:W-:Y:S02]  /*3f50*/  LOP3.LUT R20, R38, R20, R39, 0x96, !PT ;  /* 0x0000001426147212 */ /* 0x000fe400078e9627 */
[--C-:B------:R-:W-:Y:S01]  /*3f60*/  SHF.L.W.U32.HI R18, R21, 0x19, R21.reuse ;  /* 0x0000001915127819 */ /* 0x100fe20000010e15 */
[----:B------:R-:W-:Y:S01]  /*3f70*/  IMAD.IADD R46, R43, 0x1, R28 ;  /* 0x000000012b2e7824 */ /* 0x000fe200078e021c */
[--C-:B------:R-:W-:Y:S02]  /*3f80*/  SHF.L.W.U32.HI R37, R21, 0xe, R21.reuse ;  /* 0x0000000e15257819 */ /* 0x100fe40000010e15 */
[----:B------:R-:W-:Y:S02]  /*3f90*/  SHF.R.U32.HI R38, RZ, 0x3, R21 ;  /* 0x00000003ff267819 */ /* 0x000fe40000011615 */
[----:B------:R-:W-:-:S02]  /*3fa0*/  IADD3 R19, PT, PT, R19, R20, R2 ;  /* 0x0000001413137210 */ /* 0x000fc40007ffe002 */
[----:B------:R-:W-:Y:S02]  /*3fb0*/  LOP3.LUT R18, R38, R18, R37, 0x96, !PT ;  /* 0x0000001226127212 */ /* 0x000fe400078e9625 */
[C-C-:B------:R-:W-:Y:S02]  /*3fc0*/  SHF.L.W.U32.HI R20, R43.reuse, 0x1e, R43.reuse ;  /* 0x0000001e2b147819 */ /* 0x140fe40000010e2b */
[C---:B------:R-:W-:Y:S01]  /*3fd0*/  SHF.L.W.U32.HI R37, R43.reuse, 0x13, R43 ;  /* 0x000000132b257819 */ /* 0x040fe20000010e2b */
        /* <DEDUP_REMOVED lines=16> */
[C-C-:B------:R-:W-:Y:S01]  /*40e0*/  SHF.L.W.U32.HI R20, R23.reuse, 0x19, R23.reuse ;  /* 0x0000001917147819 */ /* 0x140fe20000010e17 */
        /* <DEDUP_REMOVED lines=9> */
[--C-:B------:R-:W-:Y:S01]  /*4180*/  SHF.L.W.U32.HI R45, R42, 0x13, R42.reuse ;  /* 0x000000132a2d7819 */ /* 0x100fe20000010e2a */
        /* <DEDUP_REMOVED lines=8> */
[----:B------:R-:W-:-:S02]  /*4210*/  SHF.L.W.U32.HI R21, R18, 0xf, R18 ;  /* 0x0000000f12157819 */ /* 0x000fc40000010e12 */
[--C-:B------:R-:W-:Y:S02]  /*4220*/  SHF.L.W.U32.HI R34, R18, 0xd, R18.reuse ;  /* 0x0000000d12227819 */ /* 0x100fe40000010e12 */
[----:B------:R-:W-:Y:S02]  /*4230*/  SHF.R.U32.HI R38, RZ, 0xa, R18 ;  /* 0x0000000aff267819 */ /* 0x000fe40000011612 */
[----:B------:R-:W-:Y:S02]  /*4240*/  IADD3 R33, PT, PT, R20, UR55, R39 ;  /* 0x0000003714217c10 */ /* 0x000fe4000fffe027 */
[----:B------:R-:W-:Y:S02]  /*4250*/  LOP3.LUT R21, R38, R21, R34, 0x96, !PT ;  /* 0x0000001526157212 */ /* 0x000fe400078e9622 */
[C---:B------:R-:W-:Y:S01]  /*4260*/  SHF.L.W.U32.HI R19, R25.reuse, 0x19, R25 ;  /* 0x0000001919137819 */ /* 0x040fe20000010e19 */
        /* <DEDUP_REMOVED lines=47> */
[C---:B------:R-:W-:Y:S01]  /*4560*/  SHF.L.W.U32.HI R23, R26.reuse, 0x19, R26 ;  /* 0x000000191a177819 */ /* 0x040fe20000010e1a */
        /* <DEDUP_REMOVED lines=23> */
[C-C-:B------:R-:W-:Y:S01]  /*46e0*/  SHF.L.W.U32.HI R25, R27.reuse, 0x19, R27.reuse ;  /* 0x000000191b197819 */ /* 0x140fe20000010e1b */
        /* <DEDUP_REMOVED lines=23> */
[C---:B------:R-:W-:Y:S01]  /*4860*/  SHF.L.W.U32.HI R24, R29.reuse, 0x19, R29 ;  /* 0x000000191d187819 */ /* 0x040fe20000010e1d */
        /* <DEDUP_REMOVED lines=23> */
[----:B------:R-:W-:Y:S02]  /*49e0*/  SHF.L.W.U32.HI R38, R31, 0x19, R31 ;  /* 0x000000191f267819 */ /* 0x000fe40000010e1f */
        /* <DEDUP_REMOVED lines=9> */
[--C-:B------:R-:W-:Y:S01]  /*4a80*/  SHF.L.W.U32.HI R39, R41, 0x1e, R41.reuse ;  /* 0x0000001e29277819 */ /* 0x100fe20000010e29 */
[----:B------:R-:W-:Y:S01]  /*4a90*/  IMAD.IADD R26, R27, 0x1, R26 ;  /* 0x000000011b1a7824 */ /* 0x000fe200078e021a */
[C-C-:B------:R-:W-:Y:S02]  /*4aa0*/  SHF.L.W.U32.HI R44, R41.reuse, 0x13, R41.reuse ;  /* 0x00000013292c7819 */ /* 0x140fe40000010e29 */
[----:B------:R-:W-:Y:S02]  /*4ab0*/  SHF.L.W.U32.HI R43, R41, 0xa, R41 ;  /* 0x0000000a292b7819 */ /* 0x000fe40000010e29 */
        /* <DEDUP_REMOVED lines=41> */
[----:B------:R-:W-:-:S02]  /*4d50*/  SHF.L.W.U32.HI R45, R35, 0x1a, R35 ;  /* 0x0000001a232d7819 */ /* 0x000fc40000010e23 */
[C-C-:B------:R-:W-:Y:S02]  /*4d60*/  SHF.L.W.U32.HI R48, R35.reuse, 0x15, R35.reuse ;  /* 0x0000001523307819 */ /* 0x140fe40000010e23 */
[----:B------:R-:W-:Y:S02]  /*4d70*/  SHF.L.W.U32.HI R47, R35, 0x7, R35 ;  /* 0x00000007232f7819 */ /* 0x000fe40000010e23 */
[----:B------:R-:W-:Y:S02]  /*4d80*/  LOP3.LUT R31, R38, R31, R36, 0x96, !PT ;  /* 0x0000001f261f7212 */ /* 0x000fe400078e9624 */
[----:B------:R-:W-:Y:S02]  /*4d90*/  IADD3 R2, PT, PT, R2, R29, R19 ;  /* 0x0000001d02027210 */ /* 0x000fe40007ffe013 */
[----:B------:R-:W-:Y:S02]  /*4da0*/  LOP3.LUT R42, R44, R39, R42, 0x96, !PT ;  /* 0x000000272c2a7212 */ /* 0x000fe400078e962a */
[----:B------:R-:W-:Y:S01]  /*4db0*/  LOP3.LUT R48, R47, R45, R48, 0x96, !PT ;  /* 0x0000002d2f307212 */ /* 0x000fe200078e9630 */
[----:B------:R-:W-:Y:S01]  /*4dc0*/  IMAD.IADD R29, R31, 0x1, R2 ;  /* 0x000000011f1d7824 */ /* 0x000fe200078e0202 */
        /* <DEDUP_REMOVED lines=9> */
[--C-:B------:R-:W-:Y:S01]  /*4e60*/  SHF.L.W.U32.HI R2, R6, 0x19, R6.reuse ;  /* 0x0000001906027819 */ /* 0x100fe20000010e06 */
[----:B------:R-:W-:Y:S01]  /*4e70*/  IMAD.IADD R36, R42, 0x1, R33 ;  /* 0x000000012a247824 */ /* 0x000fe200078e0221 */
[--C-:B------:R-:W-:Y:S02]  /*4e80*/  SHF.L.W.U32.HI R31, R6, 0xe, R6.reuse ;  /* 0x0000000e061f7819 */ /* 0x100fe40000010e06 */
[----:B------:R-:W-:Y:S02]  /*4e90*/  SHF.R.U32.HI R37, RZ, 0x3, R6 ;  /* 0x00000003ff257819 */ /* 0x000fe40000011606 */
[----:B------:R-:W-:-:S02]  /*4ea0*/  SHF.L.W.U32.HI R45, R36, 0x1a, R36 ;  /* 0x0000001a242d7819 */ /* 0x000fc40000010e24 */
[C-C-:B------:R-:W-:Y:S02]  /*4eb0*/  SHF.L.W.U32.HI R48, R36.reuse, 0x15, R36.reuse ;  /* 0x0000001524307819 */ /* 0x140fe40000010e24 */
        /* <DEDUP_REMOVED lines=28> */
[C---:B------:R-:W-:Y:S01]  /*5080*/  SHF.L.W.U32.HI R38, R45.reuse, 0x1e, R45 ;  /* 0x0000001e2d267819 */ /* 0x040fe20000010e2d */
[----:B------:R-:W-:Y:S01]  /*5090*/  IMAD.IADD R2, R4, 0x1, R39 ;  /* 0x0000000104027824 */ /* 0x000fe200078e0227 */
[C-C-:B------:R-:W-:Y:S02]  /*50a0*/  SHF.L.W.U32.HI R47, R45.reuse, 0x13, R45.reuse ;  /* 0x000000132d2f7819 */ /* 0x140fe40000010e2d */
[----:B------:R-:W-:Y:S02]  /*50b0*/  SHF.L.W.U32.HI R40, R45, 0xa, R45 ;  /* 0x0000000a2d287819 */ /* 0x000fe40000010e2d */
[----:B------:R-:W-:-:S02]  /*50c0*/  LOP3.LUT R44, R35, R37, R36, 0xb8, !PT ;  /* 0x00000025232c7212 */ /* 0x000fc400078eb824 */
[----:B------:R-:W-:Y:S02]  /*50d0*/  LOP3.LUT R47, R40, R38, R47, 0x96, !PT ;  /* 0x00000026282f7212 */ /* 0x000fe400078e962f */
[----:B------:R-:W-:Y:S02]  /*50e0*/  LOP3.LUT R43, R42, R43, R45, 0xe8, !PT ;  /* 0x0000002b2a2b7212 */ /* 0x000fe400078ee82d */
[----:B------:R-:W-:Y:S02]  /*50f0*/  IADD3 R49, PT, PT, R49, R44, R46 ;  /* 0x0000002c31317210 */ /* 0x000fe40007ffe02e */
[----:B------:R-:W-:Y:S02]  /*5100*/  IADD3 R43, PT, PT, R28, R47, R43 ;  /* 0x0000002f1c2b7210 */ /* 0x000fe40007ffe02b */
[C-C-:B------:R-:W-:Y:S02]  /*5110*/  SHF.L.W.U32.HI R6, R31.reuse, 0xf, R31.reuse ;  /* 0x0000000f1f067819 */ /* 0x140fe40000010e1f */
[----:B------:R-:W-:-:S02]  /*5120*/  SHF.L.W.U32.HI R41, R31, 0xd, R31 ;  /* 0x0000000d1f297819 */ /* 0x000fc40000010e1f */
[----:B------:R-:W-:Y:S02]  /*5130*/  SHF.R.U32.HI R34, RZ, 0xa, R31 ;  /* 0x0000000aff227819 */ /* 0x000fe4000001161f */
[----:B------:R-:W-:Y:S02]  /*5140*/  IADD3 R28, PT, PT, R2, UR65, R49 ;  /* 0x00000041021c7c10 */ /* 0x000fe4000fffe031 */
[----:B------:R-:W-:Y:S02]  /*5150*/  LOP3.LUT R6, R34, R6, R41, 0x96, !PT ;  /* 0x0000000622067212 */ /* 0x000fe400078e9629 */
[--C-:B------:R-:W-:Y:S01]  /*5160*/  SHF.L.W.U32.HI R4, R7, 0x19, R7.reuse ;  /* 0x0000001907047819 */ /* 0x100fe20000010e07 */
[----:B------:R-:W-:Y:S01]  /*5170*/  IMAD.IADD R46, R43, 0x1, R28 ;  /* 0x000000012b2e7824 */ /* 0x000fe200078e021c */
[--C-:B------:R-:W-:Y:S02]  /*5180*/  SHF.L.W.U32.HI R39, R7, 0xe, R7.reuse ;  /* 0x0000000e07277819 */ /* 0x100fe40000010e07 */
[----:B------:R-:W-:-:S02]  /*5190*/  SHF.R.U32.HI R34, RZ, 0x3, R7 ;  /* 0x00000003ff227819 */ /* 0x000fc40000011607 */
[--C-:B------:R-:W-:Y:S02]  /*51a0*/  SHF.L.W.U32.HI R47, R46, 0x15, R46.reuse ;  /* 0x000000152e2f7819 */ /* 0x100fe40000010e2e */
[----:B------:R-:W-:Y:S02]  /*51b0*/  LOP3.LUT R4, R34, R4, R39, 0x96, !PT ;  /* 0x0000000422047212 */ /* 0x000fe400078e9627 */
[C-C-:B------:R-:W-:Y:S02]  /*51c0*/  SHF.L.W.U32.HI R34, R46.reuse, 0x1a, R46.reuse ;  /* 0x0000001a2e227819 */ /* 0x140fe40000010e2e */
[----:B------:R-:W-:Y:S02]  /*51d0*/  SHF.L.W.U32.HI R38, R46, 0x7, R46 ;  /* 0x000000072e267819 */ /* 0x000fe40000010e2e */
[----:B------:R-:W-:Y:S02]  /*51e0*/  IADD3 R39, PT, PT, R22, R6, R25 ;  /* 0x0000000616277210 */ /* 0x000fe40007ffe019 */
        /* <DEDUP_REMOVED lines=31> */
[C-C-:B------:R-:W-:Y:S02]  /*53e0*/  SHF.L.W.U32.HI R35, R4.reuse, 0xf, R4.reuse ;  /* 0x0000000f04237819 */ /* 0x140fe40000010e04 */
[--C-:B------:R-:W-:Y:S02]  /*53f0*/  SHF.L.W.U32.HI R38, R4, 0xd, R4.reuse ;  /* 0x0000000d04267819 */ /* 0x100fe40000010e04 */
[----:B------:R-:W-:-:S02]  /*5400*/  SHF.R.U32.HI R39, RZ, 0xa, R4 ;  /* 0x0000000aff277819 */ /* 0x000fc40000011604 */
[----:B------:R-:W-:Y:S02]  /*5410*/  LOP3.LUT R45, R43, R45, R42, 0xe8, !PT ;  /* 0x0000002d2b2d7212 */ /* 0x000fe400078ee82a */
[----:B------:R-:W-:Y:S02]  /*5420*/  IADD3 R41, PT, PT, R47, R41, R36 ;  /* 0x000000292f297210 */ /* 0x000fe40007ffe024 */
[----:B------:R-:W-:Y:S02]  /*5430*/  LOP3.LUT R38, R39, R35, R38, 0x96, !PT ;  /* 0x0000002327267212 */ /* 0x000fe400078e9626 */
[----:B------:R-:W-:Y:S02]  /*5440*/  IADD3 R40, PT, PT, R33, R40, R45 ;  /* 0x0000002821287210 */ /* 0x000fe40007ffe02d */
[----:B------:R-:W-:Y:S02]  /*5450*/  IADD3 R35, PT, PT, R6, UR67, R41 ;  /* 0x0000004306237c10 */ /* 0x000fe4000fffe029 */
[----:B------:R-:W-:-:S02]  /*5460*/  SHF.L.W.U32.HI R7, R8, 0x19, R8 ;  /* 0x0000001908077819 */ /* 0x000fc40000010e08 */
[--C-:B------:R-:W-:Y:S01]  /*5470*/  SHF.L.W.U32.HI R22, R8, 0xe, R8.reuse ;  /* 0x0000000e08167819 */ /* 0x100fe20000010e08 */
[----:B------:R-:W-:Y:S01]  /*5480*/  IMAD.IADD R33, R40, 0x1, R35 ;  /* 0x0000000128217824 */ /* 0x000fe200078e0223 */
[----:B------:R-:W-:Y:S02]  /*5490*/  SHF.R.U32.HI R36, RZ, 0x3, R8 ;  /* 0x00000003ff247819 */ /* 0x000fe40000011608 */
[----:B------:R-:W-:Y:S02]  /*54a0*/  IADD3 R9, PT, PT, R9, R38, R26 ;  /* 0x0000002609097210 */ /* 0x000fe40007ffe01a */
[C-C-:B------:R-:W-:Y:S02]  /*54b0*/  SHF.L.W.U32.HI R45, R33.reuse, 0x1a, R33.reuse ;  /* 0x0000001a212d7819 */ /* 0x140fe40000010e21 */
[C-C-:B------:R-:W-:Y:S02]  /*54c0*/  SHF.L.W.U32.HI R48, R33.reuse, 0x15, R33.reuse ;  /* 0x0000001521307819 */ /* 0x140fe40000010e21 */
[----:B------:R-:W-:-:S02]  /*54d0*/  SHF.L.W.U32.HI R47, R33, 0x7, R33 ;  /* 0x00000007212f7819 */ /* 0x000fc40000010e21 */
[----:B------:R-:W-:Y:S02]  /*54e0*/  LOP3.LUT R22, R36, R7, R22, 0x96, !PT ;  /* 0x0000000724167212 */ /* 0x000fe400078e9616 */
[C-C-:B------:R-:W-:Y:S02]  /*54f0*/  SHF.L.W.U32.HI R39, R40.reuse, 0x1e, R40.reuse ;  /* 0x0000001e28277819 */ /* 0x140fe40000010e28 */
[--C-:B------:R-:W-:Y:S01]  /*5500*/  SHF.L.W.U32.HI R44, R40, 0x13, R40.reuse ;  /* 0x00000013282c7819 */ /* 0x100fe20000010e28 */
[----:B------:R-:W-:Y:S01]  /*5510*/  IMAD.IADD R22, R22, 0x1, R9 ;  /* 0x0000000116167824 */ /* 0x000fe200078e0209 */
[----:B------:R-:W-:Y:S02]  /*5520*/  SHF.L.W.U32.HI R41, R40, 0xa, R40 ;  /* 0x0000000a28297819 */ /* 0x000fe40000010e28 */
[----:B------:R-:W-:Y:S02]  /*5530*/  LOP3.LUT R48, R47, R45, R48, 0x96, !PT ;  /* 0x0000002d2f307212 */ /* 0x000fe400078e9630 */
[----:B------:R-:W-:-:S02]  /*5540*/  LOP3.LUT R7, R46, R33, R34, 0xb8, !PT ;  /* 0x000000212e077212 */ /* 0x000fc400078eb822 */
[----:B------:R-:W-:Y:S02]  /*5550*/  LOP3.LUT R39, R41, R39, R44, 0x96, !PT ;  /* 0x0000002729277212 */ /* 0x000fe400078e962c */
[----:B------:R-:W-:Y:S02]  /*5560*/  LOP3.LUT R43, R42, R43, R40, 0xe8, !PT ;  /* 0x0000002b2a2b7212 */ /* 0x000fe400078ee828 */
[----:B------:R-:W-:Y:S02]  /*5570*/  IADD3 R7, PT, PT, R48, R7, R37 ;  /* 0x0000000730077210 */ /* 0x000fe40007ffe025 */
[----:B------:R-:W-:Y:S02]  /*5580*/  IADD3 R39, PT, PT, R32, R39, R43 ;  /* 0x0000002720277210 */ /* 0x000fe40007ffe02b */
[----:B------:R-:W-:Y:S02]  /*5590*/  IADD3 R7, PT, PT, R22, UR68, R7 ;  /* 0x0000004416077c10 */ /* 0x000fe4000fffe007 */
[----:B------:R-:W-:-:S02]  /*55a0*/  SHF.L.W.U32.HI R9, R6, 0xf, R6 ;  /* 0x0000000f06097819 */ /* 0x000fc40000010e06 */
[--C-:B------:R-:W-:Y:S01]  /*55b0*/  SHF.L.W.U32.HI R32, R6, 0xd, R6.reuse ;  /* 0x0000000d06207819 */ /* 0x100fe20000010e06 */
[----:B------:R-:W-:Y:S01]  /*55c0*/  IMAD.IADD R26, R39, 0x1, R7 ;  /* 0x00000001271a7824 */ /* 0x000fe200078e0207 */
[----:B------:R-:W-:Y:S02]  /*55d0*/  SHF.R.U32.HI R36, RZ, 0xa, R6 ;  /* 0x0000000aff247819 */ /* 0x000fe40000011606 */
[----:B------:R-:W-:Y:S02]  /*55e0*/  SHF.L.W.U32.HI R37, R18, 0x19, R18 ;  /* 0x0000001912257819 */ /* 0x000fe40000010e12 */
[----:B------:R-:W-:Y:S02]  /*55f0*/  LOP3.LUT R9, R36, R9, R32, 0x96, !PT ;  /* 0x0000000924097212 */ /* 0x000fe400078e9620 */
[--C-:B------:R-:W-:Y:S02]  /*5600*/  SHF.L.W.U32.HI R32, R18, 0xe, R18.reuse ;  /* 0x0000000e12207819 */ /* 0x100fe40000010e12 */
[----:B------:R-:W-:-:S02]  /*5610*/  SHF.R.U32.HI R36, RZ, 0x3, R18 ;  /* 0x00000003ff247819 */ /* 0x000fc40000011612 */
[C-C-:B------:R-:W-:Y:S02]  /*5620*/  SHF.L.W.U32.HI R38, R26.reuse, 0x1a, R26.reuse ;  /* 0x0000001a1a267819 */ /* 0x140fe40000010e1a */
[C-C-:B------:R-:W-:Y:S02]  /*5630*/  SHF.L.W.U32.HI R41, R26.reuse, 0x15, R26.reuse ;  /* 0x000000151a297819 */ /* 0x140fe40000010e1a */
[----:B------:R-:W-:Y:S02]  /*5640*/  SHF.L.W.U32.HI R43, R26, 0x7, R26 ;  /* 0x000000071a2b7819 */ /* 0x000fe40000010e1a */
[----:B------:R-:W-:Y:S02]  /*5650*/  LOP3.LUT R32, R36, R37, R32, 0x96, !PT ;  /* 0x0000002524207212 */ /* 0x000fe400078e9620 */
[----:B------:R-:W-:Y:S02]  /*5660*/  IADD3 R9, PT, PT, R8, R9, R27 ;  /* 0x0000000908097210 */ /* 0x000fe40007ffe01b */
        /* <DEDUP_REMOVED lines=9> */
[----:B------:R-:W-:Y:S02]  /*5700*/  LOP3.LUT R27, R36, R8, R27, 0x96, !PT ;  /* 0x00000008241b7212 */ /* 0x000fe400078e961b */
[----:B------:R-:W-:Y:S02]  /*5710*/  LOP3.LUT R41, R41, R37, R38, 0x96, !PT ;  /* 0x0000002529297212 */ /* 0x000fe400078e9626 */
[----:B------:R-:W-:Y:S02]  /*5720*/  IADD3 R8, PT, PT, R43, R44, R46 ;  /* 0x0000002c2b087210 */ /* 0x000fe40007ffe02e */
[----:B------:R-:W-:Y:S02]  /*5730*/  LOP3.LUT R42, R40, R42, R39, 0xe8, !PT ;  /* 0x0000002a282a7212 */ /* 0x000fe400078ee827 */
[----:B------:R-:W-:-:S02]  /*5740*/  IADD3 R8, PT, PT, R9, UR69, R8 ;  /* 0x0000004509087c10 */ /* 0x000fc4000fffe008 */
[----:B------:R-:W-:Y:S02]  /*5750*/  IADD3 R41, PT, PT, R28, R41, R42 ;  /* 0x000000291c297210 */ /* 0x000fe40007ffe02a */
[C-C-:B------:R-:W-:Y:S02]  /*5760*/  SHF.L.W.U32.HI R32, R20.reuse, 0x19, R20.reuse ;  /* 0x0000001914207819 */ /* 0x140fe40000010e14 */
[----:B------:R-:W-:Y:S01]  /*5770*/  SHF.L.W.U32.HI R37, R20, 0xe, R20 ;  /* 0x0000000e14257819 */ /* 0x000fe20000010e14 */
[----:B------:R-:W-:Y:S01]  /*5780*/  IMAD.IADD R43, R41, 0x1, R8 ;  /* 0x00000001292b7824 */ /* 0x000fe200078e0208 */
[----:B------:R-:W-:Y:S02]  /*5790*/  SHF.R.U32.HI R36, RZ, 0x3, R20 ;  /* 0x00000003ff247819 */ /* 0x000fe40000011614 */
[----:B------:R-:W-:Y:S02]  /*57a0*/  IADD3 R27, PT, PT, R18, R27, R29 ;  /* 0x0000001b121b7210 */ /* 0x000fe40007ffe01d */
[----:B------:R-:W-:-:S02]  /*57b0*/  LOP3.LUT R32, R36, R32, R37, 0x96, !PT ;  /* 0x0000002024207212 */ /* 0x000fc400078e9625 */
[C-C-:B------:R-:W-:Y:S02]  /*57c0*/  SHF.L.W.U32.HI R18, R41.reuse, 0x1e, R41.reuse ;  /* 0x0000001e29127819 */ /* 0x140fe40000010e29 */
[C---:B------:R-:W-:Y:S01]  /*57d0*/  SHF.L.W.U32.HI R29, R41.reuse, 0x13, R41 ;  /* 0x00000013291d7819 */ /* 0x040fe20000010e29 */
[----:B------:R-:W-:Y:S01]  /*57e0*/  IMAD.IADD R27, R32, 0x1, R27 ;  /* 0x00000001201b7824 */ /* 0x000fe200078e021b */
[----:B------:R-:W-:Y:S02]  /*57f0*/  SHF.L.W.U32.HI R28, R41, 0xa, R41 ;  /* 0x0000000a291c7819 */ /* 0x000fe40000010e29 */
[C-C-:B------:R-:W-:Y:S02]  /*5800*/  SHF.L.W.U32.HI R36, R43.reuse, 0x1a, R43.reuse ;  /* 0x0000001a2b247819 */ /* 0x140fe40000010e2b */
[C-C-:B------:R-:W-:Y:S02]  /*5810*/  SHF.L.W.U32.HI R45, R43.reuse, 0x15, R43.reuse ;  /* 0x000000152b2d7819 */ /* 0x140fe40000010e2b */
[----:B------:R-:W-:-:S02]  /*5820*/  SHF.L.W.U32.HI R38, R43, 0x7, R43 ;  /* 0x000000072b267819 */ /* 0x000fc40000010e2b */
[----:B------:R-:W-:Y:S02]  /*5830*/  LOP3.LUT R37, R28, R18, R29, 0x96, !PT ;  /* 0x000000121c257212 */ /* 0x000fe400078e961d */
[----:B------:R-:W-:Y:S02]  /*5840*/  LOP3.LUT R45, R38, R36, R45, 0x96, !PT ;  /* 0x00000024262d7212 */ /* 0x000fe400078e962d */
[----:B------:R-:W-:Y:S01]  /*5850*/  LOP3.LUT R28, R33, R43, R26, 0xb8, !PT ;  /* 0x0000002b211c7212 */ /* 0x000fe200078eb81a */
[----:B------:R-:W-:Y:S01]  /*5860*/  LDS.U8 R38, [UR4+0x48] ;  /* 0x00004804ff267984 */ /* 0x000fe20008000000 */
        /* <DEDUP_REMOVED lines=8> */
[----:B------:R-:W-:Y:S02]  /*58f0*/  SHF.R.U32.HI R28, RZ, 0x3, R19 ;  /* 0x00000003ff1c7819 */ /* 0x000fe40000011613 */
[----:B------:R-:W-:-:S02]  /*5900*/  LOP3.LUT R9, R9, R18, R29, 0x96, !PT ;  /* 0x0000001209097212 */ /* 0x000fc400078e961d */
[C-C-:B------:R-:W-:Y:S02]  /*5910*/  SHF.L.W.U32.HI R18, R19.reuse, 0x19, R19.reuse ;  /* 0x0000001913127819 */ /* 0x140fe40000010e13 */
[----:B------:R-:W-:Y:S02]  /*5920*/  SHF.L.W.U32.HI R29, R19, 0xe, R19 ;  /* 0x0000000e131d7819 */ /* 0x000fe40000010e13 */
        /* <DEDUP_REMOVED lines=10> */
[----:B------:R-:W-:Y:S01]  /*59d0*/  LOP3.LUT R28, R26, R47, R43, 0xb8, !PT ;  /* 0x0000002f1a1c7212 */ /* 0x000fe200078eb82b */
[----:B------:R-:W-:Y:S01]  /*59e0*/  LDS.U8 R36, [UR4+0x44] ;  /* 0x00004404ff247984 */ /* 0x000fe20008000000 */
        /* <DEDUP_REMOVED lines=24> */
[----:B------:R-:W-:Y:S02]  /*5b70*/  LOP3.LUT R30, R31, R29, R30, 0x96, !PT ;  /* 0x0000001d1f1e7212 */ /* 0x000fe400078e961e */
[----:B------:R-:W-:Y:S02]  /*5b80*/  IADD3 R32, PT, PT, R33, R32, R26 ;  /* 0x0000002021207210 */ /* 0x000fe40007ffe01a */
[----:B------:R-:W-:Y:S02]  /*5b90*/  LOP3.LUT R41, R40, R41, R39, 0xe8, !PT ;  /* 0x0000002928297212 */ /* 0x000fe400078ee827 */
        /* <DEDUP_REMOVED lines=13> */
[C---:B------:R-:W-:Y:S01]  /*5c70*/  SHF.L.W.U32.HI R7, R30.reuse, 0x13, R30 ;  /* 0x000000131e077819 */ /* 0x040fe20000010e1e */
        /* <DEDUP_REMOVED lines=8> */
[C-C-:B------:R-:W-:Y:S02]  /*5d00*/  SHF.L.W.U32.HI R4, R27.reuse, 0xf, R27.reuse ;  /* 0x0000000f1b047819 */ /* 0x140fe40000010e1b */
[--C-:B------:R-:W-:Y:S02]  /*5d10*/  SHF.L.W.U32.HI R7, R27, 0xd, R27.reuse ;  /* 0x0000000d1b077819 */ /* 0x100fe40000010e1b */
[----:B------:R-:W-:Y:S02]  /*5d20*/  SHF.R.U32.HI R27, RZ, 0xa, R27 ;  /* 0x0000000aff1b7819 */ /* 0x000fe4000001161b */
[----:B------:R-:W-:Y:S02]  /*5d30*/  LOP3.LUT R40, R39, R40, R30, 0xe8, !PT ;  /* 0x0000002827287212 */ /* 0x000fe400078ee81e */
[----:B------:R-:W-:Y:S02]  /*5d40*/  IADD3 R43, PT, PT, R26, R20, R43 ;  /* 0x000000141a2b7210 */ /* 0x000fe40007ffe02b */
[----:B------:R-:W-:-:S02]  /*5d50*/  LOP3.LUT R4, R27, R4, R7, 0x96, !PT ;  /* 0x000000041b047212 */ /* 0x000fc400078e9607 */
[----:B------:R-:W-:Y:S02]  /*5d60*/  IADD3 R27, PT, PT, R8, R19, R40 ;  /* 0x00000013081b7210 */ /* 0x000fe40007ffe028 */
[----:B------:R-:W-:Y:S02]  /*5d70*/  IADD3 R32, PT, PT, R2, UR73, R43 ;  /* 0x0000004902207c10 */ /* 0x000fe4000fffe02b */
[C-C-:B------:R-:W-:Y:S02]  /*5d80*/  SHF.L.W.U32.HI R7, R25.reuse, 0x19, R25.reuse ;  /* 0x0000001919077819 */ /* 0x140fe40000010e19 */
[--C-:B------:R-:W-:Y:S01]  /*5d90*/  SHF.L.W.U32.HI R8, R25, 0xe, R25.reuse ;  /* 0x0000000e19087819 */ /* 0x100fe20000010e19 */
[----:B------:R-:W-:Y:S01]  /*5da0*/  IMAD.IADD R33, R27, 0x1, R32 ;  /* 0x000000011b217824 */ /* 0x000fe200078e0220 */
[----:B------:R-:W-:Y:S02]  /*5db0*/  SHF.R.U32.HI R19, RZ, 0x3, R25 ;  /* 0x00000003ff137819 */ /* 0x000fe40000011619 */
[----:B------:R-:W-:-:S02]  /*5dc0*/  IADD3 R4, PT, PT, R23, R4, R6 ;  /* 0x0000000417047210 */ /* 0x000fc40007ffe006 */
[C-C-:B------:R-:W-:Y:S02]  /*5dd0*/  SHF.L.W.U32.HI R29, R33.reuse, 0x1a, R33.reuse ;  /* 0x0000001a211d7819 */ /* 0x140fe40000010e21 */
[C-C-:B------:R-:W-:Y:S02]  /*5de0*/  SHF.L.W.U32.HI R34, R33.reuse, 0x15, R33.reuse ;  /* 0x0000001521227819 */ /* 0x140fe40000010e21 */
[----:B------:R-:W-:Y:S02]  /*5df0*/  SHF.L.W.U32.HI R35, R33, 0x7, R33 ;  /* 0x0000000721237819 */ /* 0x000fe40000010e21 */
[----:B------:R-:W-:Y:S02]  /*5e00*/  LOP3.LUT R7, R19, R7, R8, 0x96, !PT ;  /* 0x0000000713077212 */ /* 0x000fe400078e9608 */
[C-C-:B------:R-:W-:Y:S02]  /*5e10*/  SHF.L.W.U32.HI R20, R27.reuse, 0x1e, R27.reuse ;  /* 0x0000001e1b147819 */ /* 0x140fe40000010e1b */
[--C-:B------:R-:W-:Y:S01]  /*5e20*/  SHF.L.W.U32.HI R21, R27, 0x13, R27.reuse ;  /* 0x000000131b157819 */ /* 0x100fe20000010e1b */
[----:B------:R-:W-:Y:S01]  /*5e30*/  IMAD.IADD R4, R7, 0x1, R4 ;  /* 0x0000000107047824 */ /* 0x000fe200078e0204 */
[----:B------:R-:W-:-:S02]  /*5e40*/  SHF.L.W.U32.HI R26, R27, 0xa, R27 ;  /* 0x0000000a1b1a7819 */ /* 0x000fc40000010e1b */
[----:B------:R-:W-:Y:S02]  /*5e50*/  LOP3.LUT R34, R35, R29, R34, 0x96, !PT ;  /* 0x0000001d23227212 */ /* 0x000fe400078e9622 */
[----:B------:R-:W-:Y:S01]  /*5e60*/  LOP3.LUT R6, R18, R33, R28, 0xb8, !PT ;  /* 0x0000002112067212 */ /* 0x000fe200078eb81c */
[----:B------:R-:W-:Y:S01]  /*5e70*/  LDS.U8 R35, [UR4+0x40] ;  /* 0x00004004ff237984 */ /* 0x000fe20008000000 */
[----:B------:R-:W-:Y:S02]  /*5e80*/  LOP3.LUT R20, R26, R20, R21, 0x96, !PT ;  /* 0x000000141a147212 */ /* 0x000fe400078e9615 */
[----:B------:R-:W-:Y:S02]  /*5e90*/  LOP3.LUT R39, R30, R39, R27, 0xe8, !PT ;  /* 0x000000271e277212 */ /* 0x000fe400078ee81b */
[----:B------:R-:W-:Y:S02]  /*5ea0*/  IADD3 R47, PT, PT, R34, R6, R47 ;  /* 0x00000006222f7210 */ /* 0x000fe40007ffe02f */
[----:B------:R-:W-:-:S02]  /*5eb0*/  SHF.L.W.U32.HI R6, R2, 0xf, R2 ;  /* 0x0000000f02067819 */ /* 0x000fc40000010e02 */
[--C-:B------:R-:W-:Y:S02]  /*5ec0*/  SHF.L.W.U32.HI R7, R2, 0xd, R2.reuse ;  /* 0x0000000d02077819 */ /* 0x100fe40000010e02 */
[----:B------:R-:W-:Y:S02]  /*5ed0*/  SHF.R.U32.HI R2, RZ, 0xa, R2 ;  /* 0x0000000aff027819 */ /* 0x000fe40000011602 */
[C-C-:B------:R-:W-:Y:S02]  /*5ee0*/  SHF.L.W.U32.HI R8, R24.reuse, 0x19, R24.reuse ;  /* 0x0000001918087819 */ /* 0x140fe40000010e18 */
[--C-:B------:R-:W-:Y:S02]  /*5ef0*/  SHF.L.W.U32.HI R19, R24, 0xe, R24.reuse ;  /* 0x0000000e18137819 */ /* 0x100fe40000010e18 */
[----:B------:R-:W-:Y:S02]  /*5f00*/  IADD3 R26, PT, PT, R45, R20, R39 ;  /* 0x000000142d1a7210 */ /* 0x000fe40007ffe027 */
[----:B------:R-:W-:-:S02]  /*5f10*/  SHF.R.U32.HI R24, RZ, 0x3, R24 ;  /* 0x00000003ff187819 */ /* 0x000fc40000011618 */
[----:B------:R-:W-:Y:S02]  /*5f20*/  IADD3 R47, PT, PT, R4, UR74, R47 ;  /* 0x0000004a042f7c10 */ /* 0x000fe4000fffe02f */
[----:B------:R-:W-:Y:S01]  /*5f30*/  LOP3.LUT R2, R2, R6, R7, 0x96, !PT ;  /* 0x0000000602027212 */ /* 0x000fe200078e9607 */
[----:B------:R-:W-:Y:S01]  /*5f40*/  LDS.U8 R4, [UR4+0x42] ;  /* 0x00004204ff047984 */ /* 0x000fe20008000000 */
[----:B------:R-:W-:Y:S01]  /*5f50*/  LOP3.LUT R8, R24, R8, R19, 0x96, !PT ;  /* 0x0000000818087212 */ /* 0x000fe200078e9613 */
[C---:B------:R-:W-:Y:S01]  /*5f60*/  IMAD.IADD R24, R26.reuse, 0x1, R47 ;  /* 0x000000011a187824 */ /* 0x040fe200078e022f */
[----:B------:R-:W-:Y:S02]  /*5f70*/  IADD3 R25, PT, PT, R25, R2, R22 ;  /* 0x0000000219197210 */ /* 0x000fe40007ffe016 */
[----:B------:R-:W0:Y:S01]  /*5f80*/  LDS.U8 R2, [UR4+0x41] ;  /* 0x00004104ff027984 */ /* 0x000e220008000000 */
[----:B------:R-:W-:Y:S02]  /*5f90*/  SHF.L.W.U32.HI R20, R26, 0x13, R26 ;  /* 0x000000131a147819 */ /* 0x000fe40000010e1a */
[--C-:B------:R-:W-:Y:S01]  /*5fa0*/  SHF.L.W.U32.HI R6, R24, 0x1a, R24.reuse ;  /* 0x0000001a18067819 */ /* 0x100fe20000010e18 */
[----:B------:R-:W-:Y:S01]  /*5fb0*/  IMAD.IADD R8, R8, 0x1, R25 ;  /* 0x0000000108087824 */ /* 0x000fe200078e0219 */
[----:B------:R-:W-:-:S02]  /*5fc0*/  SHF.L.W.U32.HI R7, R24, 0x15, R24 ;  /* 0x0000001518077819 */ /* 0x000fc40000010e18 */
[----:B------:R-:W-:Y:S02]  /*5fd0*/  SHF.L.W.U32.HI R19, R24, 0x7, R24 ;  /* 0x0000000718137819 */ /* 0x000fe40000010e18 */
[----:B------:R-:W-:Y:S02]  /*5fe0*/  LOP3.LUT R22, R28, R24, R33, 0xb8, !PT ;  /* 0x000000181c167212 */ /* 0x000fe400078eb821 */
[----:B------:R-:W-:Y:S02]  /*5ff0*/  LOP3.LUT R23, R19, R6, R7, 0x96, !PT ;  /* 0x0000000613177212 */ /* 0x000fe400078e9607 */
[----:B------:R-:W1:Y:S01]  /*6000*/  LDS.U8 R6, [UR4+0x43] ;  /* 0x00004304ff067984 */ /* 0x000e620008000000 */
[C-C-:B------:R-:W-:Y:S02]  /*6010*/  SHF.L.W.U32.HI R19, R26.reuse, 0x1e, R26.reuse ;  /* 0x0000001e1a137819 */ /* 0x140fe40000010e1a */
[----:B------:R-:W-:Y:S01]  /*6020*/  SHF.L.W.U32.HI R21, R26, 0xa, R26 ;  /* 0x0000000a1a157819 */ /* 0x000fe20000010e1a */
[----:B------:R-:W2:Y:S01]  /*6030*/  LDS.U8 R7, [UR4+0x45] ;  /* 0x00004504ff077984 */ /* 0x000ea20008000000 */
[----:B------:R-:W-:-:S02]  /*6040*/  IADD3 R23, PT, PT, R23, R22, R18 ;  /* 0x0000001617177210 */ /* 0x000fc40007ffe012 */
[----:B------:R-:W-:Y:S02]  /*6050*/  LOP3.LUT R20, R21, R19, R20, 0x96, !PT ;  /* 0x0000001315147212 */ /* 0x000fe400078e9614 */
[----:B------:R-:W-:Y:S02]  /*6060*/  LOP3.LUT R30, R27, R30, R26, 0xe8, !PT ;  /* 0x0000001e1b1e7212 */ /* 0x000fe400078ee81a */
[----:B------:R-:W-:Y:S02]  /*6070*/  IADD3 R34, PT, PT, R8, UR75, R23 ;  /* 0x0000004b08227c10 */ /* 0x000fe4000fffe017 */
[----:B------:R-:W-:Y:S01]  /*6080*/  IADD3 R29, PT, PT, R9, R20, R30 ;  /* 0x00000014091d7210 */ /* 0x000fe20007ffe01e */
[----:B------:R-:W3:Y:S03]  /*6090*/  LDS.U8 R8, [UR4+0x46] ;  /* 0x00004604ff087984 */ /* 0x000ee60008000000 */
[--C-:B------:R-:W-:Y:S01]  /*60a0*/  IADD3 R30, PT, PT, R34, R16, R29.reuse ;  /* 0x00000010221e7210 */ /* 0x100fe20007ffe01d */
[----:B------:R-:W4:Y:S01]  /*60b0*/  LDS.U8 R20, [UR4+0x47] ;  /* 0x00004704ff147984 */ /* 0x000f220008000000 */
[----:B------:R-:W-:-:S02]  /*60c0*/  SHF.L.W.U32.HI R9, R29, 0x1e, R29 ;  /* 0x0000001e1d097819 */ /* 0x000fc40000010e1d */
[C-C-:B------:R-:W-:Y:S02]  /*60d0*/  SHF.L.W.U32.HI R21, R30.reuse, 0x1a, R30.reuse ;  /* 0x0000001a1e157819 */ /* 0x140fe40000010e1e */
[C-C-:B------:R-:W-:Y:S02]  /*60e0*/  SHF.L.W.U32.HI R22, R30.reuse, 0x15, R30.reuse ;  /* 0x000000151e167819 */ /* 0x140fe40000010e1e */
[----:B------:R-:W-:Y:S02]  /*60f0*/  SHF.L.W.U32.HI R23, R30, 0x7, R30 ;  /* 0x000000071e177819 */ /* 0x000fe40000010e1e */
[--C-:B------:R-:W-:Y:S01]  /*6100*/  SHF.L.W.U32.HI R18, R29, 0x13, R29.reuse ;  /* 0x000000131d127819 */ /* 0x100fe20000010e1d */
[----:B0-----:R-:W-:Y:S01]  /*6110*/  IMAD R35, R35, 0x100, R2 ;  /* 0x0000010023237824 */ /* 0x001fe200078e0202 */
[----:B------:R-:W-:Y:S02]  /*6120*/  SHF.L.W.U32.HI R19, R29, 0xa, R29 ;  /* 0x0000000a1d137819 */ /* 0x000fe40000010e1d */
[----:B------:R-:W-:Y:S01]  /*6130*/  LOP3.LUT R22, R23, R21, R22, 0x96, !PT ;  /* 0x0000001517167212 */ /* 0x000fe200078e9616 */
[----:B------:R-:W-:Y:S01]  /*6140*/  IMAD.IADD R21, R33, 0x1, R10 ;  /* 0x0000000121157824 */ /* 0x000fe200078e020a */
[----:B------:R-:W-:Y:S01]  /*6150*/  LOP3.LUT R18, R19, R9, R18, 0x96, !PT ;  /* 0x0000000913127212 */ /* 0x000fe200078e9612 */
[----:B------:R-:W-:Y:S01]  /*6160*/  IMAD.IADD R23, R24, 0x1, R17 ;  /* 0x0000000118177824 */ /* 0x000fe200078e0211 */
[----:B------:R-:W0:Y:S01]  /*6170*/  LDS.U8 R9, [UR4+0x49] ;  /* 0x00004904ff097984 */ /* 0x000e220008000000 */
[----:B------:R-:W-:Y:S01]  /*6180*/  IMAD.IADD R19, R28, 0x1, R11 ;  /* 0x000000011c137824 */ /* 0x000fe200078e020b */
[----:B------:R-:W-:Y:S01]  /*6190*/  LOP3.LUT R27, R26, R27, R29, 0xe8, !PT ;  /* 0x0000001b1a1b7212 */ /* 0x000fe200078ee81d */
[----:B------:R-:W-:Y:S01]  /*61a0*/  IMAD R35, R35, 0x100, R4 ;  /* 0x0000010023237824 */ /* 0x000fe200078e0204 */
[----:B------:R-:W-:-:S02]  /*61b0*/  LOP3.LUT R2, R21, R30, R23, 0xb8, !PT ;  /* 0x0000001e15027212 */ /* 0x000fc400078eb817 */
[----:B------:R-:W-:Y:S02]  /*61c0*/  IADD3 R24, PT, PT, R31, R18, R27 ;  /* 0x000000121f187210 */ /* 0x000fe40007ffe01b */
[----:B------:R-:W-:Y:S01]  /*61d0*/  IADD3 R25, PT, PT, R22, R2, R19 ;  /* 0x0000000216197210 */ /* 0x000fe20007ffe013 */
[----:B-1----:R-:W-:Y:S01]  /*61e0*/  IMAD.U32 R2, R35, 0x100, R6 ;  /* 0x0000010023027824 */ /* 0x002fe200078e0006 */
[----:B------:R-:W-:Y:S01]  /*61f0*/  LDS.U8 R22, [UR4+0x4b] ;  /* 0x00004b04ff167984 */ /* 0x000fe20008000000 */
[C---:B------:R-:W-:Y:S01]  /*6200*/  IMAD.IADD R18, R24.reuse, 0x1, R13 ;  /* 0x0000000118127824 */ /* 0x040fe200078e020d */
[--C-:B------:R-:W-:Y:S01]  /*6210*/  SHF.L.W.U32.HI R4, R24, 0x1e, R24.reuse ;  /* 0x0000001e18047819 */ /* 0x100fe20000010e18 */
[----:B--2---:R-:W-:Y:S01]  /*6220*/  IMAD R37, R36, 0x100, R7 ;  /* 0x0000010024257824 */ /* 0x004fe200078e0207 */
[----:B------:R-:W1:Y:S01]  /*6230*/  LDS.U8 R6, [UR4+0x4a] ;  /* 0x00004a04ff067984 */ /* 0x000e620008000000 */
[----:B------:R-:W-:Y:S02]  /*6240*/  IADD3 R33, PT, PT, R2, UR12, R25 ;  /* 0x0000000c02217c10 */ /* 0x000fe4000fffe019 */
[----:B------:R-:W-:-:S02]  /*6250*/  SHF.L.W.U32.HI R7, R24, 0x13, R24 ;  /* 0x0000001318077819 */ /* 0x000fc40000010e18 */
[--C-:B------:R-:W-:Y:S01]  /*6260*/  SHF.L.W.U32.HI R25, R24, 0xa, R24.reuse ;  /* 0x0000000a18197819 */ /* 0x100fe20000010e18 */
[----:B------:R-:W-:Y:S01]  /*6270*/  IMAD.IADD R35, R18, 0x1, R33 ;  /* 0x0000000112237824 */ /* 0x000fe200078e0221 */
[----:B------:R-:W-:Y:S01]  /*6280*/  LOP3.LUT R26, R29, R26, R24, 0xe8, !PT ;  /* 0x0000001a1d1a7212 */ /* 0x000fe200078ee818 */
[----:B---3--:R-:W-:Y:S01]  /*6290*/  IMAD R8, R37, 0x100, R8 ;  /* 0x0000010025087824 */ /* 0x008fe200078e0208 */
[----:B------:R-:W-:Y:S02]  /*62a0*/  LOP3.LUT R7, R25, R4, R7, 0x96, !PT ;  /* 0x0000000419077212 */ /* 0x000fe400078e9607 */
[C-C-:B------:R-:W-:Y:S01]  /*62b0*/  SHF.L.W.U32.HI R27, R35.reuse, 0x1a, R35.reuse ;  /* 0x0000001a231b7819 */ /* 0x140fe20000010e23 */
[----:B------:R-:W-:Y:S01]  /*62c0*/  IMAD.SHL.U32 R25, R8, 0x100, RZ ;  /* 0x0000010008197824 */ /* 0x000fe200078e00ff */
[C-C-:B------:R-:W-:Y:S02]  /*62d0*/  SHF.L.W.U32.HI R28, R35.reuse, 0x15, R35.reuse ;  /* 0x00000015231c7819 */ /* 0x140fe40000010e23 */
[----:B------:R-:W-:-:S02]  /*62e0*/  SHF.L.W.U32.HI R31, R35, 0x7, R35 ;  /* 0x00000007231f7819 */ /* 0x000fc40000010e23 */
[----:B------:R-:W-:Y:S02]  /*62f0*/  LOP3.LUT R4, R23, R35, R30, 0xb8, !PT ;  /* 0x0000002317047212 */ /* 0x000fe400078eb81e */
[----:B------:R-:W-:Y:S02]  /*6300*/  LOP3.LUT R28, R31, R27, R28, 0x96, !PT ;  /* 0x0000001b1f1c7212 */ /* 0x000fe400078e961c */
[----:B------:R-:W-:Y:S02]  /*6310*/  IADD3 R31, PT, PT, R32, R7, R26 ;  /* 0x00000007201f7210 */ /* 0x000fe40007ffe01a */
[----:B------:R-:W-:Y:S01]  /*6320*/  IADD3 R27, PT, PT, R28, R4, R21 ;  /* 0x000000041c1b7210 */ /* 0x000fe20007ffe015 */
[----:B----4-:R-:W-:Y:S01]  /*6330*/  IMAD.IADD R4, R20, 0x1, R25 ;  /* 0x0000000114047824 */ /* 0x010fe200078e0219 */
[C-C-:B------:R-:W-:Y:S01]  /*6340*/  SHF.L.W.U32.HI R8, R31.reuse, 0x1e, R31.reuse ;  /* 0x0000001e1f087819 */ /* 0x140fe20000010e1f */
[C---:B------:R-:W-:Y:S01]  /*6350*/  IMAD.IADD R7, R31.reuse, 0x1, R12 ;  /* 0x000000011f077824 */ /* 0x040fe200078e020c */
[C---:B------:R-:W-:Y:S01]  /*6360*/  SHF.L.W.U32.HI R20, R31.reuse, 0xa, R31 ;  /* 0x0000000a1f147819 */ /* 0x040fe20000010e1f */
[----:B0-----:R-:W-:Y:S01]  /*6370*/  IMAD R37, R38, 0x100, R9 ;  /* 0x0000010026257824 */ /* 0x001fe200078e0209 */
[----:B------:R-:W-:Y:S01]  /*6380*/  IADD3 R28, PT, PT, R4, UR13, R27 ;  /* 0x0000000d041c7c10 */ /* 0x000fe2000fffe01b */
[----:B------:R-:W0:Y:S01]  /*6390*/  LDC R38, c[0x0][0x360] ;  /* 0x0000d800ff267b82 */ /* 0x000e220000000800 */
[----:B------:R-:W-:-:S02]  /*63a0*/  SHF.L.W.U32.HI R9, R31, 0x13, R31 ;  /* 0x000000131f097819 */ /* 0x000fc40000010e1f */
[----:B------:R-:W-:Y:S01]  /*63b0*/  LOP3.LUT R29, R24, R29, R31, 0xe8, !PT ;  /* 0x0000001d181d7212 */ /* 0x000fe200078ee81f */
[----:B------:R-:W-:Y:S01]  /*63c0*/  IMAD.IADD R32, R7, 0x1, R28 ;  /* 0x0000000107207824 */ /* 0x000fe200078e021c */
[----:B------:R-:W-:Y:S02]  /*63d0*/  LOP3.LUT R8, R20, R8, R9, 0x96, !PT ;  /* 0x0000000814087212 */ /* 0x000fe400078e9609 */
[----:B------:R-:W-:Y:S02]  /*63e0*/  SHF.L.W.U32.HI R25, R25, 0xe, R4 ;  /* 0x0000000e19197819 */ /* 0x000fe40000010e04 */
[C---:B------:R-:W-:Y:S01]  /*63f0*/  SHF.L.W.U32.HI R26, R32.reuse, 0x1a, R32 ;  /* 0x0000001a201a7819 */ /* 0x040fe20000010e20 */
[----:B-1----:R-:W-:Y:S01]  /*6400*/  IMAD R37, R37, 0x100, R6 ;  /* 0x0000010025257824 */ /* 0x002fe200078e0206 */
[C-C-:B------:R-:W-:Y:S02]  /*6410*/  SHF.L.W.U32.HI R27, R32.reuse, 0x15, R32.reuse ;  /* 0x00000015201b7819 */ /* 0x140fe40000010e20 */
[----:B------:R-:W-:-:S02]  /*6420*/  SHF.L.W.U32.HI R36, R32, 0x7, R32 ;  /* 0x0000000720247819 */ /* 0x000fc40000010e20 */
[----:B------:R-:W-:Y:S02]  /*6430*/  LOP3.LUT R6, R30, R32, R35, 0xb8, !PT ;  /* 0x000000201e067212 */ /* 0x000fe400078eb823 */
[----:B------:R-:W-:Y:S01]  /*6440*/  LOP3.LUT R26, R36, R26, R27, 0x96, !PT ;  /* 0x0000001a241a7212 */ /* 0x000fe200078e961b */
[----:B------:R-:W-:Y:S01]  /*6450*/  IMAD.SHL.U32 R27, R37, 0x100, RZ ;  /* 0x00000100251b7824 */ /* 0x000fe200078e00ff */
[----:B------:R-:W-:Y:S02]  /*6460*/  IADD3 R8, PT, PT, R47, R8, R29 ;  /* 0x000000082f087210 */ /* 0x000fe40007ffe01d */
[----:B------:R-:W-:Y:S01]  /*6470*/  IADD3 R9, PT, PT, R26, R6, R23 ;  /* 0x000000061a097210 */ /* 0x000fe20007ffe017 */
[----:B------:R-:W-:Y:S01]  /*6480*/  IMAD.IADD R6, R22, 0x1, R27 ;  /* 0x0000000116067824 */ /* 0x000fe200078e021b */
[C---:B------:R-:W-:Y:S01]  /*6490*/  SHF.L.W.U32.HI R20, R8.reuse, 0x13, R8 ;  /* 0x0000001308147819 */ /* 0x040fe20000010e08 */
[----:B------:R-:W-:Y:S02]  /*64a0*/  IMAD.IADD R22, R8, 0x1, R15 ;  /* 0x0000000108167824 */ /* 0x000fe400078e020f */
[----:B0-----:R-:W-:Y:S01]  /*64b0*/  IMAD R26, R38, UR7, R5 ;  /* 0x00000007261a7c24 */ /* 0x001fe2000f8e0205 */
[----:B------:R-:W-:-:S02]  /*64c0*/  IADD3 R37, PT, PT, R6, UR14, R9 ;  /* 0x0000000e06257c10 */ /* 0x000fc4000fffe009 */
[C-C-:B------:R-:W-:Y:S02]  /*64d0*/  SHF.L.W.U32.HI R5, R8.reuse, 0x1e, R8.reuse ;  /* 0x0000001e08057819 */ /* 0x140fe40000010e08 */
[--C-:B------:R-:W-:Y:S01]  /*64e0*/  SHF.L.W.U32.HI R9, R8, 0xa, R8.reuse ;  /* 0x0000000a08097819 */ /* 0x100fe20000010e08 */
[----:B------:R-:W-:Y:S01]  /*64f0*/  IMAD.IADD R39, R22, 0x1, R37 ;  /* 0x0000000116277824 */ /* 0x000fe200078e0225 */
[----:B------:R-:W-:Y:S02]  /*6500*/  LOP3.LUT R8, R31, R24, R8, 0xe8, !PT ;  /* 0x000000181f087212 */ /* 0x000fe400078ee808 */
[----:B------:R-:W-:Y:S01]  /*6510*/  LOP3.LUT R5, R9, R5, R20, 0x96, !PT ;  /* 0x0000000509057212 */ /* 0x000fe200078e9614 */
[----:B------:R-:W-:Y:S01]  /*6520*/  VIADD R9, R26, UR11 ;  /* 0x0000000b1a097c36 */ /* 0x000fe20008000000 */
[C-C-:B------:R-:W-:Y:S02]  /*6530*/  SHF.L.W.U32.HI R29, R39.reuse, 0x1a, R39.reuse ;  /* 0x0000001a271d7819 */ /* 0x140fe40000010e27 */
[----:B------:R-:W-:-:S02]  /*6540*/  SHF.L.W.U32.HI R36, R39, 0x15, R39 ;  /* 0x0000001527247819 */ /* 0x000fc40000010e27 */
[----:B------:R-:W-:Y:S02]  /*6550*/  SHF.L.W.U32.HI R38, R39, 0x7, R39 ;  /* 0x0000000727267819 */ /* 0x000fe40000010e27 */
[----:B------:R-:W-:Y:S02]  /*6560*/  LOP3.LUT R20, R35, R39, R32, 0xb8, !PT ;  /* 0x0000002723147212 */ /* 0x000fe400078eb820 */
[----:B------:R-:W-:Y:S02]  /*6570*/  LOP3.LUT R29, R38, R29, R36, 0x96, !PT ;  /* 0x0000001d261d7212 */ /* 0x000fe400078e9624 */
[----:B------:R-:W-:Y:S02]  /*6580*/  IADD3 R5, PT, PT, R34, R5, R8 ;  /* 0x0000000522057210 */ /* 0x000fe40007ffe008 */
[----:B------:R-:W-:Y:S02]  /*6590*/  PRMT R8, R9, 0x123, RZ ;  /* 0x0000012309087816 */ /* 0x000fe400000000ff */
[----:B------:R-:W-:Y:S01]  /*65a0*/  IADD3 R29, PT, PT, R29, R20, R30 ;  /* 0x000000141d1d7210 */ /* 0x000fe20007ffe01e */
[----:B------:R-:W-:Y:S01]  /*65b0*/  IMAD.IADD R5, R5, 0x1, R14 ;  /* 0x0000000105057824 */ /* 0x000fe200078e020e */
[----:B------:R-:W-:-:S02]  /*65c0*/  SHF.L.W.U32.HI R27, R27, 0xe, R6 ;  /* 0x0000000e1b1b7819 */ /* 0x000fc40000010e06 */
[----:B------:R-:W-:-:S05]  /*65d0*/  IADD3 R34, PT, PT, R8, UR15, R29 ;  /* 0x0000000f08227c10 */ /* 0x000fca000fffe01d */
[----:B------:R-:W-:-:S05]  /*65e0*/  IMAD.IADD R36, R5, 0x1, R34 ;  /* 0x0000000105247824 */ /* 0x000fca00078e0222 */
[C-C-:B------:R-:W-:Y:S02]  /*65f0*/  SHF.L.W.U32.HI R20, R36.reuse, 0x1a, R36.reuse ;  /* 0x0000001a24147819 */ /* 0x140fe40000010e24 */
[C-C-:B------:R-:W-:Y:S02]  /*6600*/  SHF.L.W.U32.HI R29, R36.reuse, 0x15, R36.reuse ;  /* 0x00000015241d7819 */ /* 0x140fe40000010e24 */
[----:B------:R-:W-:Y:S02]  /*6610*/  SHF.L.W.U32.HI R24, R36, 0x7, R36 ;  /* 0x0000000724187819 */ /* 0x000fe40000010e24 */
[----:B------:R-:W-:Y:S02]  /*6620*/  LOP3.LUT R31, R32, R36, R39, 0xb8, !PT ;  /* 0x00000024201f7212 */ /* 0x000fe400078eb827 */
[----:B------:R-:W-:Y:S02]  /*6630*/  LOP3.LUT R26, R24, R20, R29, 0x96, !PT ;  /* 0x00000014181a7212 */ /* 0x000fe400078e961d */
[----:B------:R-:W-:-:S02]  /*6640*/  SHF.L.W.U32.HI R20, R5, 0x1e, R5 ;  /* 0x0000001e05147819 */ /* 0x000fc40000010e05 */
[----:B------:R-:W-:Y:S02]  /*6650*/  IADD3 R31, PT, PT, R26, R31, R35 ;  /* 0x0000001f1a1f7210 */ /* 0x000fe40007ffe023 */
[C-C-:B------:R-:W-:Y:S02]  /*6660*/  SHF.L.W.U32.HI R29, R5.reuse, 0x13, R5.reuse ;  /* 0x00000013051d7819 */ /* 0x140fe40000010e05 */
[--C-:B------:R-:W-:Y:S01]  /*6670*/  SHF.L.W.U32.HI R24, R5, 0xa, R5.reuse ;  /* 0x0000000a05187819 */ /* 0x100fe20000010e05 */
[----:B------:R-:W-:Y:S01]  /*6680*/  VIADD R31, R31, UR16 ;  /* 0x000000101f1f7c36 */ /* 0x000fe20008000000 */
[----:B------:R-:W-:Y:S02]  /*6690*/  LOP3.LUT R26, R22, R7, R5, 0xe8, !PT ;  /* 0x00000007161a7212 */ /* 0x000fe400078ee805 */
[----:B------:R-:W-:-:S04]  /*66a0*/  LOP3.LUT R20, R24, R20, R29, 0x96, !PT ;  /* 0x0000001418147212 */ /* 0x000fc800078e961d */
[----:B------:R-:W-:Y:S02]  /*66b0*/  IADD3 R20, PT, PT, R33, R20, R26 ;  /* 0x0000001421147210 */ /* 0x000fe40007ffe01a */
[----:B------:R-:W-:Y:S02]  /*66c0*/  LOP3.LUT R33, R31, 0x80000000, RZ, 0x3c, !PT ;  /* 0x800000001f217812 */ /* 0x000fe400078e3cff */
[C-C-:B------:R-:W-:Y:S02]  /*66d0*/  SHF.L.W.U32.HI R24, R20.reuse, 0x1e, R20.reuse ;  /* 0x0000001e14187819 */ /* 0x140fe40000010e14 */
[C-C-:B------:R-:W-:Y:S01]  /*66e0*/  SHF.L.W.U32.HI R29, R20.reuse, 0x13, R20.reuse ;  /* 0x00000013141d7819 */ /* 0x140fe20000010e14 */
[C---:B------:R-:W-:Y:S01]  /*66f0*/  IMAD.IADD R41, R20.reuse, 0x1, R33 ;  /* 0x0000000114297824 */ /* 0x040fe200078e0221 */
[----:B------:R-:W-:-:S04]  /*6700*/  SHF.L.W.U32.HI R26, R20, 0xa, R20 ;  /* 0x0000000a141a7819 */ /* 0x000fc80000010e14 */
        /* <DEDUP_REMOVED lines=8> */
[----:B------:R-:W-:-:S03]  /*6790*/  IADD3 R29, PT, PT, R28, R29, R24 ;  /* 0x0000001d1c1d7210 */ /* 0x000fc60007ffe018 */
[----:B------:R-:W-:Y:S01]  /*67a0*/  VIADD R32, R31, UR17 ;  /* 0x000000111f207c36 */ /* 0x000fe20008000000 */
        /* <DEDUP_REMOVED lines=17> */
[--C-:B------:R-:W-:Y:S02]  /*68c0*/  SHF.L.W.U32.HI R28, R24, 0xa, R24.reuse ;  /* 0x0000000a181c7819 */ /* 0x100fe40000010e18 */
[----:B------:R-:W-:Y:S02]  /*68d0*/  LOP3.LUT R20, R29, R20, R24, 0xe8, !PT ;  /* 0x000000141d147212 */ /* 0x000fe400078ee818 */
[C-C-:B------:R-:W-:Y:S02]  /*68e0*/  SHF.L.W.U32.HI R35, R39.reuse, 0x1a, R39.reuse ;  /* 0x0000001a27237819 */ /* 0x140fe40000010e27 */
[----:B------:R-:W-:-:S02]  /*68f0*/  SHF.L.W.U32.HI R40, R39, 0x15, R39 ;  /* 0x0000001527287819 */ /* 0x000fc40000010e27 */
[----:B------:R-:W-:Y:S02]  /*6900*/  SHF.L.W.U32.HI R42, R39, 0x7, R39 ;  /* 0x00000007272a7819 */ /* 0x000fe40000010e27 */
[----:B------:R-:W-:Y:S02]  /*6910*/  LOP3.LUT R31, R28, R26, R31, 0x96, !PT ;  /* 0x0000001a1c1f7212 */ /* 0x000fe400078e961f */
[----:B------:R-:W-:Y:S02]  /*6920*/  LOP3.LUT R35, R42, R35, R40, 0x96, !PT ;  /* 0x000000232a237212 */ /* 0x000fe400078e9628 */
[----:B------:R-:W-:Y:S02]  /*6930*/  LOP3.LUT R40, R41, R39, R38, 0xb8, !PT ;  /* 0x0000002729287212 */ /* 0x000fe400078eb826 */
[----:B------:R-:W-:Y:S02]  /*6940*/  IADD3 R31, PT, PT, R34, R31, R20 ;  /* 0x0000001f221f7210 */ /* 0x000fe40007ffe014 */
[----:B------:R-:W-:-:S02]  /*6950*/  IADD3 R35, PT, PT, R35, R40, R36 ;  /* 0x0000002823237210 */ /* 0x000fc40007ffe024 */
[C-C-:B------:R-:W-:Y:S02]  /*6960*/  SHF.L.W.U32.HI R20, R31.reuse, 0x1e, R31.reuse ;  /* 0x0000001e1f147819 */ /* 0x140fe40000010e1f */
[--C-:B------:R-:W-:Y:S01]  /*6970*/  SHF.L.W.U32.HI R26, R31, 0xa, R31.reuse ;  /* 0x0000000a1f1a7819 */ /* 0x100fe20000010e1f */
[----:B------:R-:W-:Y:S01]  /*6980*/  VIADD R34, R35, UR19 ;  /* 0x0000001323227c36 */ /* 0x000fe20008000000 */
[C-C-:B------:R-:W-:Y:S02]  /*6990*/  SHF.L.W.U32.HI R35, R31.reuse, 0x13, R31.reuse ;  /* 0x000000131f237819 */ /* 0x140fe40000010e1f */
[----:B------:R-:W-:Y:S01]  /*69a0*/  LOP3.LUT R29, R24, R29, R31, 0xe8, !PT ;  /* 0x0000001d181d7212 */ /* 0x000fe200078ee81f */
[----:B------:R-:W-:Y:S01]  /*69b0*/  IMAD.IADD R36, R31, 0x1, R34 ;  /* 0x000000011f247824 */ /* 0x000fe200078e0222 */
[----:B------:R-:W-:-:S04]  /*69c0*/  LOP3.LUT R20, R26, R20, R35, 0x96, !PT ;  /* 0x000000141a147212 */ /* 0x000fc800078e9623 */
[C-C-:B------:R-:W-:Y:S02]  /*69d0*/  SHF.L.W.U32.HI R28, R36.reuse, 0x1a, R36.reuse ;  /* 0x0000001a241c7819 */ /* 0x140fe40000010e24 */
[C-C-:B------:R-:W-:Y:S02]  /*69e0*/  SHF.L.W.U32.HI R43, R36.reuse, 0x15, R36.reuse ;  /* 0x00000015242b7819 */ /* 0x140fe40000010e24 */
[----:B------:R-:W-:Y:S02]  /*69f0*/  SHF.L.W.U32.HI R40, R36, 0x7, R36 ;  /* 0x0000000724287819 */ /* 0x000fe40000010e24 */
[----:B------:R-:W-:Y:S02]  /*6a00*/  IADD3 R20, PT, PT, R33, R20, R29 ;  /* 0x0000001421147210 */ /* 0x000fe40007ffe01d */
[----:B------:R-:W-:Y:S02]  /*6a10*/  LOP3.LUT R28, R40, R28, R43, 0x96, !PT ;  /* 0x0000001c281c7212 */ /* 0x000fe400078e962b */
[----:B------:R-:W-:-:S02]  /*6a20*/  LOP3.LUT R40, R38, R36, R39, 0xb8, !PT ;  /* 0x0000002426287212 */ /* 0x000fc400078eb827 */
[--C-:B------:R-:W-:Y:S02]  /*6a30*/  SHF.L.W.U32.HI R26, R20, 0x1e, R20.reuse ;  /* 0x0000001e141a7819 */ /* 0x100fe40000010e14 */
[----:B------:R-:W-:Y:S02]  /*6a40*/  IADD3 R28, PT, PT, R28, R40, R41 ;  /* 0x000000281c1c7210 */ /* 0x000fe40007ffe029 */
[--C-:B------:R-:W-:Y:S02]  /*6a50*/  SHF.L.W.U32.HI R29, R20, 0x13, R20.reuse ;  /* 0x00000013141d7819 */ /* 0x100fe40000010e14 */
[--C-:B------:R-:W-:Y:S01]  /*6a60*/  LOP3.LUT R24, R31, R24, R20.reuse, 0xe8, !PT ;  /* 0x000000181f187212 */ /* 0x100fe200078ee814 */
[----:B------:R-:W-:Y:S01]  /*6a70*/  VIADD R35, R28, UR20 ;  /* 0x000000141c237c36 */ /* 0x000fe20008000000 */
[----:B------:R-:W-:-:S03]  /*6a80*/  SHF.L.W.U32.HI R28, R20, 0xa, R20 ;  /* 0x0000000a141c7819 */ /* 0x000fc60000010e14 */
        /* <DEDUP_REMOVED lines=85> */
[----:B------:R-:W-:Y:S01]  /*6fe0*/  LOP3.LUT R31, R28, R24, R31, 0x96, !PT ;  /* 0x000000181c1f7212 */ /* 0x000fe200078e961f */
[----:B------:R-:W-:-:S03]  /*6ff0*/  IMAD.U32 R24, RZ, RZ, UR27 ;  /* 0x0000001bff187e24 */ /* 0x000fc6000f8e00ff */
[C-C-:B------:R-:W-:Y:S02]  /*7000*/  SHF.L.W.U32.HI R33, R39.reuse, 0x1a, R39.reuse ;  /* 0x0000001a27217819 */ /* 0x140fe40000010e27 */
[C-C-:B------:R-:W-:Y:S02]  /*7010*/  SHF.L.W.U32.HI R40, R39.reuse, 0x15, R39.reuse ;  /* 0x0000001527287819 */ /* 0x140fe40000010e27 */
[----:B------:R-:W-:Y:S02]  /*7020*/  SHF.L.W.U32.HI R42, R39, 0x7, R39 ;  /* 0x00000007272a7819 */ /* 0x000fe40000010e27 */
[----:B------:R-:W-:Y:S02]  /*7030*/  IADD3 R31, PT, PT, R34, R31, R20 ;  /* 0x0000001f221f7210 */ /* 0x000fe40007ffe014 */
[----:B------:R-:W-:Y:S02]  /*7040*/  LOP3.LUT R33, R42, R33, R40, 0x96, !PT ;  /* 0x000000212a217212 */ /* 0x000fe400078e9628 */
[----:B------:R-:W-:-:S02]  /*7050*/  LOP3.LUT R40, R41, R39, R38, 0xb8, !PT ;  /* 0x0000002729287212 */ /* 0x000fc400078eb826 */
[----:B------:R-:W-:Y:S02]  /*7060*/  SHF.L.W.U32.HI R20, R4, 0x19, R4 ;  /* 0x0000001904147819 */ /* 0x000fe40000010e04 */
[----:B------:R-:W-:Y:S02]  /*7070*/  IADD3 R33, PT, PT, R33, R40, R36 ;  /* 0x0000002821217210 */ /* 0x000fe40007ffe024 */
[--C-:B------:R-:W-:Y:S02]  /*7080*/  LOP3.LUT R29, R26, R29, R31.reuse, 0xe8, !PT ;  /* 0x0000001d1a1d7212 */ /* 0x100fe400078ee81f */
[----:B------:R-:W-:Y:S02]  /*7090*/  IADD3 R34, PT, PT, R33, 0x280, R24 ;  /* 0x0000028021227810 */ /* 0x000fe40007ffe018 */
[----:B------:R-:W-:Y:S02]  /*70a0*/  SHF.R.U32.HI R24, RZ, 0x3, R4 ;  /* 0x00000003ff187819 */ /* 0x000fe40000011604 */
[C---:B------:R-:W-:Y:S01]  /*70b0*/  SHF.L.W.U32.HI R33, R31.reuse, 0x13, R31 ;  /* 0x000000131f217819 */ /* 0x040fe20000010e1f */
[----:B------:R-:W-:Y:S01]  /*70c0*/  IMAD.IADD R36, R31, 0x1, R34 ;  /* 0x000000011f247824 */ /* 0x000fe200078e0222 */
[----:B------:R-:W-:-:S02]  /*70d0*/  LOP3.LUT R25, R24, R20, R25, 0x96, !PT ;  /* 0x0000001418197212 */ /* 0x000fc400078e9619 */
[C-C-:B------:R-:W-:Y:S02]  /*70e0*/  SHF.L.W.U32.HI R20, R31.reuse, 0x1e, R31.reuse ;  /* 0x0000001e1f147819 */ /* 0x140fe40000010e1f */
[C-C-:B------:R-:W-:Y:S02]  /*70f0*/  SHF.L.W.U32.HI R28, R36.reuse, 0x1a, R36.reuse ;  /* 0x0000001a241c7819 */ /* 0x140fe40000010e24 */
[C-C-:B------:R-:W-:Y:S02]  /*7100*/  SHF.L.W.U32.HI R43, R36.reuse, 0x15, R36.reuse ;  /* 0x00000015242b7819 */ /* 0x140fe40000010e24 */
[----:B------:R-:W-:Y:S02]  /*7110*/  SHF.L.W.U32.HI R40, R36, 0x7, R36 ;  /* 0x0000000724287819 */ /* 0x000fe40000010e24 */
[----:B------:R-:W-:Y:S02]  /*7120*/  SHF.L.W.U32.HI R24, R31, 0xa, R31 ;  /* 0x0000000a1f187819 */ /* 0x000fe40000010e1f */
[----:B------:R-:W-:Y:S01]  /*7130*/  LOP3.LUT R28, R40, R28, R43, 0x96, !PT ;  /* 0x0000001c281c7212 */ /* 0x000fe200078e962b */
[----:B------:R-:W-:Y:S01]  /*7140*/  IMAD.IADD R43, R2, 0x1, R25 ;  /* 0x00000001022b7824 */ /* 0x000fe200078e0219 */
[----:B------:R-:W-:-:S02]  /*7150*/  LOP3.LUT R40, R38, R36, R39, 0xb8, !PT ;  /* 0x0000002426287212 */ /* 0x000fc400078eb827 */
[----:B------:R-:W-:Y:S02]  /*7160*/  LOP3.LUT R20, R24, R20, R33, 0x96, !PT ;  /* 0x0000001418147212 */ /* 0x000fe400078e9621 */
[----:B------:R-:W-:Y:S02]  /*7170*/  IADD3 R40, PT, PT, R28, R40, R41 ;  /* 0x000000281c287210 */ /* 0x000fe40007ffe029 */
[----:B------:R-:W-:Y:S02]  /*7180*/  IADD3 R28, PT, PT, R35, R20, R29 ;  /* 0x00000014231c7210 */ /* 0x000fe40007ffe01d */
[----:B------:R-:W-:Y:S02]  /*7190*/  IADD3 R35, PT, PT, R43, UR28, R40 ;  /* 0x0000001c2b237c10 */ /* 0x000fe4000fffe028 */
[--C-:B------:R-:W-:Y:S02]  /*71a0*/  SHF.L.W.U32.HI R2, R6, 0x19, R6.reuse ;  /* 0x0000001906027819 */ /* 0x100fe40000010e06 */
[----:B------:R-:W-:Y:S01]  /*71b0*/  SHF.R.U32.HI R20, RZ, 0x3, R6 ;  /* 0x00000003ff147819 */ /* 0x000fe20000011606 */
[C---:B------:R-:W-:Y:S01]  /*71c0*/  IMAD.IADD R41, R28.reuse, 0x1, R35 ;  /* 0x000000011c297824 */ /* 0x040fe200078e0223 */
[----:B------:R-:W-:-:S02]  /*71d0*/  SHF.L.W.U32.HI R24, R28, 0x1e, R28 ;  /* 0x0000001e1c187819 */ /* 0x000fc40000010e1c */
[C-C-:B------:R-:W-:Y:S02]  /*71e0*/  SHF.L.W.U32.HI R25, R28.reuse, 0x13, R28.reuse ;  /* 0x000000131c197819 */ /* 0x140fe40000010e1c */
[----:B------:R-:W-:Y:S02]  /*71f0*/  SHF.L.W.U32.HI R29, R28, 0xa, R28 ;  /* 0x0000000a1c1d7819 */ /* 0x000fe40000010e1c */
[C-C-:B------:R-:W-:Y:S02]  /*7200*/  SHF.L.W.U32.HI R33, R41.reuse, 0x1a, R41.reuse ;  /* 0x0000001a29217819 */ /* 0x140fe40000010e29 */
[C-C-:B------:R-:W-:Y:S02]  /*7210*/  SHF.L.W.U32.HI R40, R41.reuse, 0x15, R41.reuse ;  /* 0x0000001529287819 */ /* 0x140fe40000010e29 */
[----:B------:R-:W-:Y:S02]  /*7220*/  SHF.L.W.U32.HI R42, R41, 0x7, R41 ;  /* 0x00000007292a7819 */ /* 0x000fe40000010e29 */
[----:B------:R-:W-:-:S02]  /*7230*/  LOP3.LUT R27, R20, R2, R27, 0x96, !PT ;  /* 0x00000002141b7212 */ /* 0x000fc400078e961b */
[----:B------:R-:W-:Y:S02]  /*7240*/  LOP3.LUT R25, R29, R24, R25, 0x96, !PT ;  /* 0x000000181d197212 */ /* 0x000fe400078e9619 */
[----:B------:R-:W-:Y:S02]  /*7250*/  LOP3.LUT R29, R42, R33, R40, 0x96, !PT ;  /* 0x000000212a1d7212 */ /* 0x000fe400078e9628 */
[----:B------:R-:W-:Y:S02]  /*7260*/  LOP3.LUT R20, R39, R41, R36, 0xb8, !PT ;  /* 0x0000002927147212 */ /* 0x000fe400078eb824 */
[----:B------:R-:W-:Y:S02]  /*7270*/  LOP3.LUT R26, R31, R26, R28, 0xe8, !PT ;  /* 0x0000001a1f1a7212 */ /* 0x000fe400078ee81c */
[----:B------:R-:W-:Y:S02]  /*7280*/  IADD3 R2, PT, PT, R4, 0x1100000, R27 ;  /* 0x0110000004027810 */ /* 0x000fe40007ffe01b */
[----:B------:R-:W-:-:S02]  /*7290*/  IADD3 R29, PT, PT, R29, R20, R38 ;  /* 0x000000141d1d7210 */ /* 0x000fc40007ffe026 */
[----:B------:R-:W-:Y:S02]  /*72a0*/  IADD3 R33, PT, PT, R32, R25, R26 ;  /* 0x0000001920217210 */ /* 0x000fe40007ffe01a */
[----:B------:R-:W-:Y:S02]  /*72b0*/  IADD3 R32, PT, PT, R2, UR29, R29 ;  /* 0x0000001d02207c10 */ /* 0x000fe4000fffe01d */
[C-C-:B------:R-:W-:Y:S02]  /*72c0*/  SHF.L.W.U32.HI R4, R43.reuse, 0xf, R43.reuse ;  /* 0x0000000f2b047819 */ /* 0x140fe40000010e2b */
[--C-:B------:R-:W-:Y:S01]  /*72d0*/  SHF.L.W.U32.HI R25, R43, 0xd, R43.reuse ;  /* 0x0000000d2b197819 */ /* 0x100fe20000010e2b */
[----:B------:R-:W-:Y:S01]  /*72e0*/  IMAD.IADD R38, R33, 0x1, R32 ;  /* 0x0000000121267824 */ /* 0x000fe200078e0220 */
[----:B------:R-:W-:Y:S02]  /*72f0*/  SHF.R.U32.HI R20, RZ, 0xa, R43 ;  /* 0x0000000aff147819 */ /* 0x000fe4000001162b */
[----:B------:R-:W-:-:S02]  /*7300*/  SHF.L.W.U32.HI R24, R8, 0x19, R8 ;  /* 0x0000001908187819 */ /* 0x000fc40000010e08 */
[--C-:B------:R-:W-:Y:S02]  /*7310*/  SHF.L.W.U32.HI R27, R8, 0xe, R8.reuse ;  /* 0x0000000e081b7819 */ /* 0x100fe40000010e08 */
[----:B------:R-:W-:Y:S02]  /*7320*/  SHF.R.U32.HI R26, RZ, 0x3, R8 ;  /* 0x00000003ff1a7819 */ /* 0x000fe40000011608 */
[----:B------:R-:W-:Y:S02]  /*7330*/  LOP3.LUT R25, R20, R4, R25, 0x96, !PT ;  /* 0x0000000414197212 */ /* 0x000fe400078e9619 */
[C-C-:B------:R-:W-:Y:S02]  /*7340*/  SHF.L.W.U32.HI R4, R38.reuse, 0x1a, R38.reuse ;  /* 0x0000001a26047819 */ /* 0x140fe40000010e26 */
[C-C-:B------:R-:W-:Y:S02]  /*7350*/  SHF.L.W.U32.HI R29, R38.reuse, 0x15, R38.reuse ;  /* 0x00000015261d7819 */ /* 0x140fe40000010e26 */
[----:B------:R-:W-:-:S02]  /*7360*/  SHF.L.W.U32.HI R40, R38, 0x7, R38 ;  /* 0x0000000726287819 */ /* 0x000fc40000010e26 */
[----:B------:R-:W-:Y:S02]  /*7370*/  LOP3.LUT R24, R26, R24, R27, 0x96, !PT ;  /* 0x000000181a187212 */ /* 0x000fe400078e961b */
[C-C-:B------:R-:W-:Y:S02]  /*7380*/  SHF.L.W.U32.HI R20, R33.reuse, 0x1e, R33.reuse ;  /* 0x0000001e21147819 */ /* 0x140fe40000010e21 */
[C-C-:B------:R-:W-:Y:S02]  /*7390*/  SHF.L.W.U32.HI R27, R33.reuse, 0x13, R33.reuse ;  /* 0x00000013211b7819 */ /* 0x140fe40000010e21 */
[----:B------:R-:W-:Y:S02]  /*73a0*/  SHF.L.W.U32.HI R26, R33, 0xa, R33 ;  /* 0x0000000a211a7819 */ /* 0x000fe40000010e21 */
[----:B------:R-:W-:Y:S02]  /*73b0*/  LOP3.LUT R40, R40, R4, R29, 0x96, !PT ;  /* 0x0000000428287212 */ /* 0x000fe400078e961d */
[----:B------:R-:W-:-:S02]  /*73c0*/  LOP3.LUT R29, R36, R38, R41, 0xb8, !PT ;  /* 0x00000026241d7212 */ /* 0x000fc400078eb829 */
[----:B------:R-:W-:Y:S02]  /*73d0*/  LOP3.LUT R20, R26, R20, R27, 0x96, !PT ;  /* 0x000000141a147212 */ /* 0x000fe400078e961b */
[----:B------:R-:W-:Y:S02]  /*73e0*/  LOP3.LUT R31, R28, R31, R33, 0xe8, !PT ;  /* 0x0000001f1c1f7212 */ /* 0x000fe400078ee821 */
[----:B------:R-:W-:Y:S02]  /*73f0*/  IADD3 R4, PT, PT, R24, R25, R6 ;  /* 0x0000001918047210 */ /* 0x000fe40007ffe006 */
[----:B------:R-:W-:Y:S02]  /*7400*/  IADD3 R29, PT, PT, R40, R29, R39 ;  /* 0x0000001d281d7210 */ /* 0x000fe40007ffe027 */
[----:B------:R-:W-:Y:S02]  /*7410*/  IADD3 R26, PT, PT, R37, R20, R31 ;  /* 0x00000014251a7210 */ /* 0x000fe40007ffe01f */
[----:B------:R-:W-:-:S02]  /*7420*/  IADD3 R37, PT, PT, R4, UR30, R29 ;  /* 0x0000001e04257c10 */ /* 0x000fc4000fffe01d */
[C-C-:B------:R-:W-:Y:S02]  /*7430*/  SHF.L.W.U32.HI R6, R2.reuse, 0xf, R2.reuse ;  /* 0x0000000f02067819 */ /* 0x140fe40000010e02 */
[--C-:B------:R-:W-:Y:S01]  /*7440*/  SHF.L.W.U32.HI R25, R2, 0xd, R2.reuse ;  /* 0x0000000d02197819 */ /* 0x100fe20000010e02 */
[C---:B------:R-:W-:Y:S01]  /*7450*/  IMAD.IADD R39, R26.reuse, 0x1, R37 ;  /* 0x000000011a277824 */ /* 0x040fe200078e0225 */
[----:B------:R-:W-:Y:S02]  /*7460*/  SHF.R.U32.HI R20, RZ, 0xa, R2 ;  /* 0x0000000aff147819 */ /* 0x000fe40000011602 */
[----:B------:R-:W-:Y:S02]  /*7470*/  SHF.L.W.U32.HI R27, R26, 0x13, R26 ;  /* 0x000000131a1b7819 */ /* 0x000fe40000010e1a */
[C-C-:B------:R-:W-:Y:S02]  /*7480*/  SHF.L.W.U32.HI R24, R39.reuse, 0x1a, R39.reuse ;  /* 0x0000001a27187819 */ /* 0x140fe40000010e27 */
[----:B------:R-:W-:-:S02]  /*7490*/  SHF.L.W.U32.HI R29, R39, 0x15, R39 ;  /* 0x00000015271d7819 */ /* 0x000fc40000010e27 */
[----:B------:R-:W-:Y:S02]  /*74a0*/  SHF.L.W.U32.HI R31, R39, 0x7, R39 ;  /* 0x00000007271f7819 */ /* 0x000fe40000010e27 */
[----:B------:R-:W-:Y:S02]  /*74b0*/  LOP3.LUT R25, R20, R6, R25, 0x96, !PT ;  /* 0x0000000614197212 */ /* 0x000fe400078e9619 */
[----:B------:R-:W-:Y:S02]  /*74c0*/  LOP3.LUT R29, R31, R24, R29, 0x96, !PT ;  /* 0x000000181f1d7212 */ /* 0x000fe400078e961d */
[C-C-:B------:R-:W-:Y:S02]  /*74d0*/  SHF.L.W.U32.HI R6, R26.reuse, 0x1e, R26.reuse ;  /* 0x0000001e1a067819 */ /* 0x140fe40000010e1a */
[----:B------:R-:W-:Y:S02]  /*74e0*/  SHF.L.W.U32.HI R20, R26, 0xa, R26 ;  /* 0x0000000a1a147819 */ /* 0x000fe40000010e1a */
[----:B------:R-:W-:-:S02]  /*74f0*/  LOP3.LUT R24, R41, R39, R38, 0xb8, !PT ;  /* 0x0000002729187212 */ /* 0x000fc400078eb826 */
[----:B------:R-:W-:Y:S02]  /*7500*/  IADD3 R8, PT, PT, R25, 0x11002000, R8 ;  /* 0x1100200019087810 */ /* 0x000fe40007ffe008 */
        /* <DEDUP_REMOVED lines=15> */
[----:B------:R-:W-:Y:S02]  /*7600*/  SHF.R.U32.HI R20, RZ, 0xa, R4 ;  /* 0x0000000aff147819 */ /* 0x000fe40000011604 */
[C-C-:B------:R-:W-:Y:S02]  /*7610*/  SHF.L.W.U32.HI R24, R27.reuse, 0x1e, R27.reuse ;  /* 0x0000001e1b187819 */ /* 0x140fe40000010e1b */
[----:B------:R-:W-:-:S02]  /*7620*/  SHF.L.W.U32.HI R25, R27, 0x13, R27 ;  /* 0x000000131b197819 */ /* 0x000fc40000010e1b */
[----:B------:R-:W-:Y:S02]  /*7630*/  LOP3.LUT R29, R20, R29, R6, 0x96, !PT ;  /* 0x0000001d141d7212 */ /* 0x000fe400078e9606 */
[----:B------:R-:W-:Y:S02]  /*7640*/  LOP3.LUT R24, R28, R24, R25, 0x96, !PT ;  /* 0x000000181c187212 */ /* 0x000fe400078e9619 */
[----:B------:R-:W-:Y:S02]  /*7650*/  IADD3 R31, PT, PT, R34, R31, R41 ;  /* 0x0000001f221f7210 */ /* 0x000fe40007ffe029 */
[----:B------:R-:W-:Y:S02]  /*7660*/  LOP3.LUT R6, R29, 0x80000000, RZ, 0x3c, !PT ;  /* 0x800000001d067812 */ /* 0x000fe400078e3cff */
        /* <DEDUP_REMOVED lines=10> */
[----:B------:R-:W-:Y:S02]  /*7710*/  SHF.L.W.U32.HI R34, R28, 0x13, R28 ;  /* 0x000000131c227819 */ /* 0x000fe40000010e1c */
[----:B------:R-:W-:Y:S02]  /*7720*/  LOP3.LUT R35, R44, R35, R42, 0x96, !PT ;  /* 0x000000232c237212 */ /* 0x000fe400078e962a */
        /* <DEDUP_REMOVED lines=9> */
[----:B------:R-:W-:Y:S01]  /*77c0*/  SHF.L.W.U32.HI R25, R6, 0xd, R29 ;  /* 0x0000000d06197819 */ /* 0x000fe20000010e1d */
[C---:B------:R-:W-:Y:S01]  /*77d0*/  IMAD.IADD R42, R31.reuse, 0x1, R38 ;  /* 0x000000011f2a7824 */ /* 0x040fe200078e0226 */
[--C-:B------:R-:W-:Y:S02]  /*77e0*/  SHF.L.W.U32.HI R34, R31, 0xa, R31.reuse ;  /* 0x0000000a1f227819 */ /* 0x100fe40000010e1f */
[----:B------:R-:W-:Y:S02]  /*77f0*/  LOP3.LUT R27, R28, R27, R31, 0xe8, !PT ;  /* 0x0000001b1c1b7212 */ /* 0x000fe400078ee81f */
[C-C-:B------:R-:W-:Y:S02]  /*7800*/  SHF.L.W.U32.HI R26, R42.reuse, 0x1a, R42.reuse ;  /* 0x0000001a2a1a7819 */ /* 0x140fe40000010e2a */
[C-C-:B------:R-:W-:Y:S02]  /*7810*/  SHF.L.W.U32.HI R33, R42.reuse, 0x15, R42.reuse ;  /* 0x000000152a217819 */ /* 0x140fe40000010e2a */
[----:B------:R-:W-:-:S02]  /*7820*/  SHF.L.W.U32.HI R32, R42, 0x7, R42 ;  /* 0x000000072a207819 */ /* 0x000fc40000010e2a */
[----:B------:R-:W-:Y:S02]  /*7830*/  LOP3.LUT R35, R40, R42, R45, 0xb8, !PT ;  /* 0x0000002a28237212 */ /* 0x000fe400078eb82d */
[----:B------:R-:W-:Y:S02]  /*7840*/  LOP3.LUT R44, R32, R26, R33, 0x96, !PT ;  /* 0x0000001a202c7212 */ /* 0x000fe400078e9621 */
[----:B------:R-:W-:Y:S02]  /*7850*/  SHF.R.U32.HI R26, RZ, 0xa, R6 ;  /* 0x0000000aff1a7819 */ /* 0x000fe40000011606 */
[C---:B------:R-:W-:Y:S02]  /*7860*/  SHF.L.W.U32.HI R32, R31.reuse, 0x1e, R31 ;  /* 0x0000001e1f207819 */ /* 0x040fe40000010e1f */
[----:B------:R-:W-:Y:S02]  /*7870*/  LOP3.LUT R24, R26, R24, R25, 0x96, !PT ;  /* 0x000000181a187212 */ /* 0x000fe400078e9619 */
[----:B------:R-:W-:-:S02]  /*7880*/  SHF.L.W.U32.HI R33, R31, 0x13, R31 ;  /* 0x000000131f217819 */ /* 0x000fc40000010e1f */
[----:B------:R-:W-:Y:S01]  /*7890*/  IADD3 R35, PT, PT, R44, R35, R39 ;  /* 0x000000232c237210 */ /* 0x000fe20007ffe027 */
[----:B------:R-:W-:Y:S01]  /*78a0*/  VIADD R24, R24, 0x280 ;  /* 0x0000028018187836 */ /* 0x000fe20000000000 */
[----:B------:R-:W-:Y:S02]  /*78b0*/  LOP3.LUT R32, R34, R32, R33, 0x96, !PT ;  /* 0x0000002022207212 */ /* 0x000fe400078e9621 */
[--C-:B------:R-:W-:Y:S02]  /*78c0*/  SHF.L.W.U32.HI R25, R20, 0xf, R20.reuse ;  /* 0x0000000f14197819 */ /* 0x100fe40000010e14 */
[----:B------:R-:W-:Y:S02]  /*78d0*/  IADD3 R32, PT, PT, R37, R32, R27 ;  /* 0x0000002025207210 */ /* 0x000fe40007ffe01b */
[----:B------:R-:W-:Y:S02]  /*78e0*/  IADD3 R39, PT, PT, R24, UR34, R35 ;  /* 0x0000002218277c10 */ /* 0x000fe4000fffe023 */
[----:B------:R-:W-:-:S02]  /*78f0*/  SHF.L.W.U32.HI R26, R20, 0xd, R20 ;  /* 0x0000000d141a7819 */ /* 0x000fc40000010e14 */
[C-C-:B------:R-:W-:Y:S01]  /*7900*/  SHF.L.W.U32.HI R35, R32.reuse, 0xa, R32.reuse ;  /* 0x0000000a20237819 */ /* 0x140fe20000010e20 */
[----:B------:R-:W-:Y:S01]  /*7910*/  IMAD.IADD R47, R32, 0x1, R39 ;  /* 0x00000001202f7824 */ /* 0x000fe200078e0227 */
[----:B------:R-:W-:-:S04]  /*7920*/  LOP3.LUT R28, R31, R28, R32, 0xe8, !PT ;  /* 0x0000001c1f1c7212 */ /* 0x000fc800078ee820 */
[C-C-:B------:R-:W-:Y:S02]  /*7930*/  SHF.L.W.U32.HI R27, R47.reuse, 0x1a, R47.reuse ;  /* 0x0000001a2f1b7819 */ /* 0x140fe40000010e2f */
[C-C-:B------:R-:W-:Y:S02]  /*7940*/  SHF.L.W.U32.HI R34, R47.reuse, 0x15, R47.reuse ;  /* 0x000000152f227819 */ /* 0x140fe40000010e2f */
[----:B------:R-:W-:Y:S02]  /*7950*/  SHF.L.W.U32.HI R33, R47, 0x7, R47 ;  /* 0x000000072f217819 */ /* 0x000fe40000010e2f */
[----:B------:R-:W-:Y:S02]  /*7960*/  LOP3.LUT R44, R45, R47, R42, 0xb8, !PT ;  /* 0x0000002f2d2c7212 */ /* 0x000fe400078eb82a */
[----:B------:R-:W-:Y:S02]  /*7970*/  LOP3.LUT R37, R33, R27, R34, 0x96, !PT ;  /* 0x0000001b21257212 */ /* 0x000fe400078e9622 */
[----:B------:R-:W-:-:S02]  /*7980*/  SHF.R.U32.HI R27, RZ, 0xa, R20 ;  /* 0x0000000aff1b7819 */ /* 0x000fc40000011614 */
[C---:B------:R-:W-:Y:S02]  /*7990*/  SHF.L.W.U32.HI R33, R32.reuse, 0x1e, R32 ;  /* 0x0000001e20217819 */ /* 0x040fe40000010e20 */
[----:B------:R-:W-:Y:S02]  /*79a0*/  LOP3.LUT R26, R27, R25, R26, 0x96, !PT ;  /* 0x000000191b1a7212 */ /* 0x000fe400078e961a */
[----:B------:R-:W-:Y:S02]  /*79b0*/  SHF.L.W.U32.HI R34, R32, 0x13, R32 ;  /* 0x0000001320227819 */ /* 0x000fe40000010e20 */
[----:B------:R-:W-:Y:S01]  /*79c0*/  IADD3 R44, PT, PT, R37, R44, R40 ;  /* 0x0000002c252c7210 */ /* 0x000fe20007ffe028 */
[----:B------:R-:W-:Y:S01]  /*79d0*/  IMAD.IADD R25, R43, 0x1, R26 ;  /* 0x000000012b197824 */ /* 0x000fe200078e021a */
[----:B------:R-:W-:Y:S02]  /*79e0*/  LOP3.LUT R33, R35, R33, R34, 0x96, !PT ;  /* 0x0000002123217212 */ /* 0x000fe400078e9622 */
[----:B------:R-:W-:-:S02]  /*79f0*/  SHF.L.W.U32.HI R26, R24, 0xf, R24 ;  /* 0x0000000f181a7819 */ /* 0x000fc40000010e18 */
[----:B------:R-:W-:Y:S02]  /*7a00*/  IADD3 R33, PT, PT, R36, R33, R28 ;  /* 0x0000002124217210 */ /* 0x000fe40007ffe01c */
[----:B------:R-:W-:Y:S02]  /*7a10*/  IADD3 R44, PT, PT, R25, UR35, R44 ;  /* 0x00000023192c7c10 */ /* 0x000fe4000fffe02c */
[----:B------:R-:W-:Y:S02]  /*7a20*/  SHF.L.W.U32.HI R27, R24, 0xd, R24 ;  /* 0x0000000d181b7819 */ /* 0x000fe40000010e18 */
        /* <DEDUP_REMOVED lines=28> */
[--C-:B------:R-:W-:Y:S02]  /*7bf0*/  SHF.L.W.U32.HI R35, R34, 0x1e, R34.reuse ;  /* 0x0000001e22237819 */ /* 0x100fe40000010e22 */
        /* <DEDUP_REMOVED lines=59> */
[----:B------:R-:W-:Y:S01]  /*7fb0*/  SHF.L.W.U32.HI R28, R33, 0xf, R33 ;  /* 0x0000000f211c7819 */ /* 0x000fe20000010e21 */
[----:B------:R-:W-:Y:S01]  /*7fc0*/  IMAD.IADD R35, R20, 0x1, R35 ;  /* 0x0000000114237824 */ /* 0x000fe200078e0223 */
[----:B------:R-:W-:Y:S02]  /*7fd0*/  LOP3.LUT R34, R38, R34, R39, 0x96, !PT ;  /* 0x0000002226227212 */ /* 0x000fe400078e9627 */
[----:B------:R-:W-:-:S02]  /*7fe0*/  IADD3 R38, PT, PT, R40, R44, R49 ;  /* 0x0000002c28267210 */ /* 0x000fc40007ffe031 */
[----:B------:R-:W-:Y:S02]  /*7ff0*/  IADD3 R46, PT, PT, R45, R34, R37 ;  /* 0x000000222d2e7210 */ /* 0x000fe40007ffe025 */
[----:B------:R-:W-:Y:S02]  /*8000*/  IADD3 R38, PT, PT, R35, UR40, R38 ;  /* 0x0000002823267c10 */ /* 0x000fe4000fffe026 */
[----:B------:R-:W-:Y:S02]  /*8010*/  SHF.L.W.U32.HI R37, R33, 0xd, R33 ;  /* 0x0000000d21257819 */ /* 0x000fe40000010e21 */
[C---:B------:R-:W-:Y:S01]  /*8020*/  SHF.L.W.U32.HI R40, R46.reuse, 0xa, R46 ;  /* 0x0000000a2e287819 */ /* 0x040fe20000010e2e */
        /* <DEDUP_REMOVED lines=27> */
[C-C-:B------:R-:W-:Y:S02]  /*81e0*/  SHF.L.W.U32.HI R40, R53.reuse, 0x1e, R53.reuse ;  /* 0x0000001e35287819 */ /* 0x140fe40000010e35 */
[----:B------:R-:W-:Y:S02]  /*81f0*/  SHF.L.W.U32.HI R45, R53, 0x13, R53 ;  /* 0x00000013352d7819 */ /* 0x000fe40000010e35 */
[----:B------:R-:W-:Y:S02]  /*8200*/  LOP3.LUT R28, R34, R28, R39, 0x96, !PT ;  /* 0x0000001c221c7212 */ /* 0x000fe400078e9627 */
[----:B------:R-:W-:Y:S02]  /*8210*/  LOP3.LUT R40, R42, R40, R45, 0x96, !PT ;  /* 0x000000282a287212 */ /* 0x000fe400078e962d */
[----:B------:R-:W-:Y:S02]  /*8220*/  IADD3 R34, PT, PT, R49, R44, R50 ;  /* 0x0000002c31227210 */ /* 0x000fe40007ffe032 */
[----:B------:R-:W-:-:S02]  /*8230*/  IADD3 R39, PT, PT, R28, 0xa00055, R25 ;  /* 0x00a000551c277810 */ /* 0x000fc40007ffe019 */
        /* <DEDUP_REMOVED lines=9> */
[C-C-:B------:R-:W-:Y:S02]  /*82d0*/  SHF.L.W.U32.HI R48, R45.reuse, 0x1a, R45.reuse ;  /* 0x0000001a2d307819 */ /* 0x140fe40000010e2d */
[C-C-:B------:R-:W-:Y:S02]  /*82e0*/  SHF.L.W.U32.HI R51, R45.reuse, 0x15, R45.reuse ;  /* 0x000000152d337819 */ /* 0x140fe40000010e2d */
[----:B------:R-:W-:Y:S02]  /*82f0*/  SHF.L.W.U32.HI R54, R45, 0x7, R45 ;  /* 0x000000072d367819 */ /* 0x000fe40000010e2d */
[----:B------:R-:W-:-:S02]  /*8300*/  LOP3.LUT R42, R44, R42, R49, 0x96, !PT ;  /* 0x0000002a2c2a7212 */ /* 0x000fc400078e9631 */
[----:B------:R-:W-:Y:S02]  /*8310*/  LOP3.LUT R28, R40, R28, R41, 0x96, !PT ;  /* 0x0000001c281c7212 */ /* 0x000fe400078e9629 */
[----:B------:R-:W-:Y:S02]  /*8320*/  LOP3.LUT R48, R54, R48, R51, 0x96, !PT ;  /* 0x0000003036307212 */ /* 0x000fe400078e9633 */
[C-C-:B------:R-:W-:Y:S02]  /*8330*/  SHF.L.W.U32.HI R40, R50.reuse, 0x1e, R50.reuse ;  /* 0x0000001e32287819 */ /* 0x140fe40000010e32 */
[C-C-:B------:R-:W-:Y:S02]  /*8340*/  SHF.L.W.U32.HI R41, R50.reuse, 0x13, R50.reuse ;  /* 0x0000001332297819 */ /* 0x140fe40000010e32 */
[----:B------:R-:W-:Y:S02]  /*8350*/  SHF.L.W.U32.HI R44, R50, 0xa, R50 ;  /* 0x0000000a322c7819 */ /* 0x000fe40000010e32 */
[----:B------:R-:W-:-:S02]  /*8360*/  LOP3.LUT R49, R47, R45, R36, 0xb8, !PT ;  /* 0x0000002d2f317212 */ /* 0x000fc400078eb824 */
[----:B------:R-:W-:Y:S02]  /*8370*/  IADD3 R28, PT, PT, R42, R28, R27 ;  /* 0x0000001c2a1c7210 */ /* 0x000fe40007ffe01b */
[----:B------:R-:W-:Y:S02]  /*8380*/  LOP3.LUT R51, R44, R40, R41, 0x96, !PT ;  /* 0x000000282c337212 */ /* 0x000fe400078e9629 */
[----:B------:R-:W-:Y:S01]  /*8390*/  IADD3 R48, PT, PT, R48, R49, R55 ;  /* 0x0000003130307210 */ /* 0x000fe20007ffe037 */
[----:B------:R-:W-:Y:S01]  /*83a0*/  VIADD R41, R28, 0x280 ;  /* 0x000002801c297836 */ /* 0x000fe20000000000 */
[C-C-:B------:R-:W-:Y:S02]  /*83b0*/  SHF.L.W.U32.HI R40, R39.reuse, 0xf, R39.reuse ;  /* 0x0000000f27287819 */ /* 0x140fe40000010e27 */
[--C-:B------:R-:W-:Y:S02]  /*83c0*/  SHF.L.W.U32.HI R49, R39, 0xd, R39.reuse ;  /* 0x0000000d27317819 */ /* 0x100fe40000010e27 */
[----:B------:R-:W-:-:S02]  /*83d0*/  SHF.R.U32.HI R42, RZ, 0xa, R39 ;  /* 0x0000000aff2a7819 */ /* 0x000fc40000011627 */
[----:B------:R-:W-:Y:S02]  /*83e0*/  LOP3.LUT R46, R53, R46, R50, 0xe8, !PT ;  /* 0x0000002e352e7212 */ /* 0x000fe400078ee832 */
[----:B------:R-:W-:Y:S02]  /*83f0*/  LOP3.LUT R49, R42, R40, R49, 0x96, !PT ;  /* 0x000000282a317212 */ /* 0x000fe400078e9631 */
[----:B------:R-:W-:Y:S02]  /*8400*/  IADD3 R55, PT, PT, R52, R51, R46 ;  /* 0x0000003334377210 */ /* 0x000fe40007ffe02e */
[----:B------:R-:W-:Y:S02]  /*8410*/  IADD3 R42, PT, PT, R41, UR43, R48 ;  /* 0x0000002b292a7c10 */ /* 0x000fe4000fffe030 */
[C-C-:B------:R-:W-:Y:S02]  /*8420*/  SHF.L.W.U32.HI R28, R2.reuse, 0x19, R2.reuse ;  /* 0x00000019021c7819 */ /* 0x140fe40000010e02 */
[----:B------:R-:W-:Y:S01]  /*8430*/  SHF.L.W.U32.HI R51, R2, 0xe, R2 ;  /* 0x0000000e02337819 */ /* 0x000fe20000010e02 */
        /* <DEDUP_REMOVED lines=41> */
[C-C-:B------:R-:W-:Y:S02]  /*86d0*/  SHF.L.W.U32.HI R46, R28.reuse, 0xf, R28.reuse ;  /* 0x0000000f1c2e7819 */ /* 0x140fe40000010e1c */
[--C-:B------:R-:W-:Y:S02]  /*86e0*/  SHF.L.W.U32.HI R49, R28, 0xd, R28.reuse ;  /* 0x0000000d1c317819 */ /* 0x100fe40000010e1c */
[----:B------:R-:W-:Y:S02]  /*86f0*/  SHF.R.U32.HI R48, RZ, 0xa, R28 ;  /* 0x0000000aff307819 */ /* 0x000fe4000001161c */
[C-C-:B------:R-:W-:Y:S02]  /*8700*/  SHF.L.W.U32.HI R36, R8.reuse, 0x19, R8.reuse ;  /* 0x0000001908247819 */ /* 0x140fe40000010e08 */
[--C-:B------:R-:W-:Y:S02]  /*8710*/  SHF.L.W.U32.HI R43, R8, 0xe, R8.reuse ;  /* 0x0000000e082b7819 */ /* 0x100fe40000010e08 */
[----:B------:R-:W-:-:S02]  /*8720*/  SHF.R.U32.HI R44, RZ, 0x3, R8 ;  /* 0x00000003ff2c7819 */ /* 0x000fc40000011608 */
[----:B------:R-:W-:Y:S02]  /*8730*/  IADD3 R32, PT, PT, R2, UR45, R57 ;  /* 0x0000002d02207c10 */ /* 0x000fe4000fffe039 */
[----:B------:R-:W-:Y:S02]  /*8740*/  LOP3.LUT R46, R48, R46, R49, 0x96, !PT ;  /* 0x0000002e302e7212 */ /* 0x000fe400078e9631 */
[----:B------:R-:W-:Y:S01]  /*8750*/  LOP3.LUT R43, R44, R36, R43, 0x96, !PT ;  /* 0x000000242c2b7212 */ /* 0x000fe200078e962b */
[----:B------:R-:W-:Y:S01]  /*8760*/  IMAD.IADD R36, R50, 0x1, R32 ;  /* 0x0000000132247824 */ /* 0x000fe200078e0220 */
[----:B------:R-:W-:Y:S02]  /*8770*/  IADD3 R46, PT, PT, R4, R46, R33 ;  /* 0x0000002e042e7210 */ /* 0x000fe40007ffe021 */
[----:B------:R-:W-:Y:S02]  /*8780*/  SHF.L.W.U32.HI R4, R50, 0x1e, R50 ;  /* 0x0000001e32047819 */ /* 0x000fe40000010e32 */
[C---:B------:R-:W-:Y:S01]  /*8790*/  SHF.L.W.U32.HI R48, R36.reuse, 0x1a, R36 ;  /* 0x0000001a24307819 */ /* 0x040fe20000010e24 */
[----:B------:R-:W-:Y:S01]  /*87a0*/  IMAD.IADD R43, R43, 0x1, R46 ;  /* 0x000000012b2b7824 */ /* 0x000fe200078e022e */
[----:B------:R-:W-:-:S02]  /*87b0*/  SHF.L.W.U32.HI R57, R36, 0x15, R36 ;  /* 0x0000001524397819 */ /* 0x000fc40000010e24 */
[----:B------:R-:W-:Y:S02]  /*87c0*/  SHF.L.W.U32.HI R52, R36, 0x7, R36 ;  /* 0x0000000724347819 */ /* 0x000fe40000010e24 */
        /* <DEDUP_REMOVED lines=14> */
[----:B------:R-:W-:Y:S01]  /*88b0*/  IMAD.IADD R44, R55, 0x1, R34 ;  /* 0x00000001372c7824 */ /* 0x000fe200078e0222 */
[----:B------:R-:W-:Y:S02]  /*88c0*/  SHF.L.W.U32.HI R46, R6, 0xe, R29 ;  /* 0x0000000e062e7819 */ /* 0x000fe40000010e1d */
[----:B------:R-:W-:Y:S02]  /*88d0*/  SHF.R.U32.HI R29, RZ, 0x3, R6 ;  /* 0x00000003ff1d7819 */ /* 0x000fe40000011606 */
[----:B------:R-:W-:-:S02]  /*88e0*/  SHF.L.W.U32.HI R52, R44, 0x1a, R44 ;  /* 0x0000001a2c347819 */ /* 0x000fc40000010e2c */
[C-C-:B------:R-:W-:Y:S02]  /*88f0*/  SHF.L.W.U32.HI R57, R44.reuse, 0x15, R44.reuse ;  /* 0x000000152c397819 */ /* 0x140fe40000010e2c */
[----:B------:R-:W-:Y:S02]  /*8900*/  SHF.L.W.U32.HI R54, R44, 0x7, R44 ;  /* 0x000000072c367819 */ /* 0x000fe40000010e2c */
[----:B------:R-:W-:Y:S02]  /*8910*/  LOP3.LUT R29, R29, R45, R46, 0x96, !PT ;  /* 0x0000002d1d1d7212 */ /* 0x000fe400078e962e */
[----:B------:R-:W-:Y:S02]  /*8920*/  IADD3 R4, PT, PT, R8, R4, R35 ;  /* 0x0000000408047210 */ /* 0x000fe40007ffe023 */
[C-C-:B------:R-:W-:Y:S02]  /*8930*/  SHF.L.W.U32.HI R48, R55.reuse, 0x1e, R55.reuse ;  /* 0x0000001e37307819 */ /* 0x140fe40000010e37 */
[--C-:B------:R-:W-:Y:S01]  /*8940*/  SHF.L.W.U32.HI R49, R55, 0x13, R55.reuse ;  /* 0x0000001337317819 */ /* 0x100fe20000010e37 */
        /* <DEDUP_REMOVED lines=23> */
[C-C-:B------:R-:W-:Y:S02]  /*8ac0*/  SHF.L.W.U32.HI R6, R4.reuse, 0xf, R4.reuse ;  /* 0x0000000f04067819 */ /* 0x140fe40000010e04 */
[--C-:B------:R-:W-:Y:S02]  /*8ad0*/  SHF.L.W.U32.HI R51, R4, 0xd, R4.reuse ;  /* 0x0000000d04337819 */ /* 0x100fe40000010e04 */
[----:B------:R-:W-:Y:S02]  /*8ae0*/  SHF.R.U32.HI R8, RZ, 0xa, R4 ;  /* 0x0000000aff087819 */ /* 0x000fe40000011604 */
[----:B------:R-:W-:-:S02]  /*8af0*/  SHF.L.W.U32.HI R42, R46, 0x1e, R46 ;  /* 0x0000001e2e2a7819 */ /* 0x000fc40000010e2e */
[C-C-:B------:R-:W-:Y:S02]  /*8b00*/  SHF.L.W.U32.HI R53, R46.reuse, 0x13, R46.reuse ;  /* 0x000000132e357819 */ /* 0x140fe40000010e2e */
[----:B------:R-:W-:Y:S02]  /*8b10*/  SHF.L.W.U32.HI R48, R46, 0xa, R46 ;  /* 0x0000000a2e307819 */ /* 0x000fe40000010e2e */
[----:B------:R-:W-:Y:S02]  /*8b20*/  LOP3.LUT R54, R36, R45, R44, 0xb8, !PT ;  /* 0x0000002d24367212 */ /* 0x000fe400078eb82c */
[----:B------:R-:W-:Y:S01]  /*8b30*/  LOP3.LUT R8, R8, R6, R51, 0x96, !PT ;  /* 0x0000000608087212 */ /* 0x000fe200078e9633 */
[----:B------:R-:W-:Y:S01]  /*8b40*/  IMAD.IADD R6, R40, 0x1, R49 ;  /* 0x0000000128067824 */ /* 0x000fe200078e0231 */
        /* <DEDUP_REMOVED lines=9> */
[----:B------:R-:W-:Y:S01]  /*8be0*/  IADD3 R47, PT, PT, R20, R8, R39 ;  /* 0x00000008142f7210 */ /* 0x000fe20007ffe027 */
[C---:B------:R-:W-:Y:S01]  /*8bf0*/  IMAD.IADD R40, R53.reuse, 0x1, R38 ;  /* 0x0000000135287824 */ /* 0x040fe200078e0226 */
[C-C-:B------:R-:W-:Y:S02]  /*8c00*/  SHF.L.W.U32.HI R20, R53.reuse, 0x1e, R53.reuse ;  /* 0x0000001e35147819 */ /* 0x140fe40000010e35 */
[C---:B------:R-:W-:Y:S01]  /*8c10*/  SHF.L.W.U32.HI R49, R53.reuse, 0x13, R53 ;  /* 0x0000001335317819 */ /* 0x040fe20000010e35 */
        /* <DEDUP_REMOVED lines=8> */
[----:B------:R-:W-:-:S02]  /*8ca0*/  SHF.L.W.U32.HI R20, R6, 0xf, R6 ;  /* 0x0000000f06147819 */ /* 0x000fc40000010e06 */
[--C-:B------:R-:W-:Y:S02]  /*8cb0*/  SHF.L.W.U32.HI R47, R6, 0xd, R6.reuse ;  /* 0x0000000d062f7819 */ /* 0x100fe40000010e06 */
[----:B------:R-:W-:Y:S02]  /*8cc0*/  SHF.R.U32.HI R42, RZ, 0xa, R6 ;  /* 0x0000000aff2a7819 */ /* 0x000fe40000011606 */
[----:B------:R-:W-:Y:S02]  /*8cd0*/  LOP3.LUT R55, R46, R55, R53, 0xe8, !PT ;  /* 0x000000372e377212 */ /* 0x000fe400078ee835 */
[----:B------:R-:W-:Y:S02]  /*8ce0*/  IADD3 R51, PT, PT, R51, R48, R36 ;  /* 0x0000003033337210 */ /* 0x000fe40007ffe024 */
[----:B------:R-:W-:Y:S02]  /*8cf0*/  LOP3.LUT R20, R42, R20, R47, 0x96, !PT ;  /* 0x000000142a147212 */ /* 0x000fe400078e962f */
[----:B------:R-:W-:-:S02]  /*8d00*/  IADD3 R55, PT, PT, R32, R49, R55 ;  /* 0x0000003120377210 */ /* 0x000fc40007ffe037 */
[----:B------:R-:W-:Y:S02]  /*8d10*/  IADD3 R42, PT, PT, R8, UR49, R51 ;  /* 0x00000031082a7c10 */ /* 0x000fe4000fffe033 */
[C-C-:B------:R-:W-:Y:S02]  /*8d20*/  SHF.L.W.U32.HI R32, R25.reuse, 0x19, R25.reuse ;  /* 0x0000001919207819 */ /* 0x140fe40000010e19 */
[--C-:B------:R-:W-:Y:S01]  /*8d30*/  SHF.L.W.U32.HI R49, R25, 0xe, R25.reuse ;  /* 0x0000000e19317819 */ /* 0x100fe20000010e19 */
[C---:B------:R-:W-:Y:S01]  /*8d40*/  IMAD.IADD R47, R55.reuse, 0x1, R42 ;  /* 0x00000001372f7824 */ /* 0x040fe200078e022a */
[----:B------:R-:W-:Y:S02]  /*8d50*/  SHF.R.U32.HI R36, RZ, 0x3, R25 ;  /* 0x00000003ff247819 */ /* 0x000fe40000011619 */
[----:B------:R-:W-:Y:S02]  /*8d60*/  SHF.L.W.U32.HI R48, R55, 0x1e, R55 ;  /* 0x0000001e37307819 */ /* 0x000fe40000010e37 */
[----:B------:R-:W-:-:S02]  /*8d70*/  SHF.L.W.U32.HI R52, R47, 0x1a, R47 ;  /* 0x0000001a2f347819 */ /* 0x000fc40000010e2f */
[C-C-:B------:R-:W-:Y:S02]  /*8d80*/  SHF.L.W.U32.HI R57, R47.reuse, 0x15, R47.reuse ;  /* 0x000000152f397819 */ /* 0x140fe40000010e2f */
[----:B------:R-:W-:Y:S02]  /*8d90*/  SHF.L.W.U32.HI R54, R47, 0x7, R47 ;  /* 0x000000072f367819 */ /* 0x000fe40000010e2f */
[----:B------:R-:W-:Y:S02]  /*8da0*/  LOP3.LUT R32, R36, R32, R49, 0x96, !PT ;  /* 0x0000002024207212 */ /* 0x000fe400078e9631 */
[----:B------:R-:W-:Y:S02]  /*8db0*/  IADD3 R49, PT, PT, R24, R20, R41 ;  /* 0x0000001418317210 */ /* 0x000fe40007ffe029 */
[C-C-:B------:R-:W-:Y:S02]  /*8dc0*/  SHF.L.W.U32.HI R51, R55.reuse, 0x13, R55.reuse ;  /* 0x0000001337337819 */ /* 0x140fe40000010e37 */
[----:B------:R-:W-:Y:S01]  /*8dd0*/  SHF.L.W.U32.HI R50, R55, 0xa, R55 ;  /* 0x0000000a37327819 */ /* 0x000fe20000010e37 */
[----:B------:R-:W-:Y:S01]  /*8de0*/  IMAD.IADD R20, R32, 0x1, R49 ;  /* 0x0000000120147824 */ /* 0x000fe200078e0231 */
        /* <DEDUP_REMOVED lines=23> */
[--C-:B------:R-:W-:Y:S02]  /*8f60*/  SHF.L.W.U32.HI R49, R20, 0xd, R20.reuse ;  /* 0x0000000d14317819 */ /* 0x100fe40000010e14 */
[----:B------:R-:W-:Y:S02]  /*8f70*/  SHF.R.U32.HI R46, RZ, 0xa, R20 ;  /* 0x0000000aff2e7819 */ /* 0x000fe40000011614 */
[C-C-:B------:R-:W-:Y:S02]  /*8f80*/  SHF.L.W.U32.HI R50, R48.reuse, 0x1e, R48.reuse ;  /* 0x0000001e30327819 */ /* 0x140fe40000010e30 */
[----:B------:R-:W-:-:S02]  /*8f90*/  SHF.L.W.U32.HI R51, R48, 0x13, R48 ;  /* 0x0000001330337819 */ /* 0x000fc40000010e30 */
[--C-:B------:R-:W-:Y:S02]  /*8fa0*/  SHF.L.W.U32.HI R52, R48, 0xa, R48.reuse ;  /* 0x0000000a30347819 */ /* 0x100fe40000010e30 */
        /* <DEDUP_REMOVED lines=11> */
[----:B------:R-:W-:Y:S01]  /*9060*/  IADD3 R27, PT, PT, R27, R44, R2 ;  /* 0x0000002c1b1b7210 */ /* 0x000fe20007ffe002 */
[C---:B------:R-:W-:Y:S01]  /*9070*/  IMAD.IADD R45, R50.reuse, 0x1, R29 ;  /* 0x00000001322d7824 */ /* 0x040fe200078e021d */
        /* <DEDUP_REMOVED lines=10> */
[C-C-:B------:R-:W-:Y:S02]  /*9120*/  SHF.L.W.U32.HI R25, R24.reuse, 0xf, R24.reuse ;  /* 0x0000000f18197819 */ /* 0x140fe40000010e18 */
[----:B------:R-:W-:-:S02]  /*9130*/  SHF.L.W.U32.HI R44, R24, 0xd, R24 ;  /* 0x0000000d182c7819 */ /* 0x000fc40000010e18 */
[----:B------:R-:W-:Y:S02]  /*9140*/  SHF.R.U32.HI R27, RZ, 0xa, R24 ;  /* 0x0000000aff1b7819 */ /* 0x000fe40000011618 */
[----:B------:R-:W-:Y:S02]  /*9150*/  LOP3.LUT R55, R48, R55, R50, 0xe8, !PT ;  /* 0x0000003730377212 */ /* 0x000fe400078ee832 */
[----:B------:R-:W-:Y:S02]  /*9160*/  IADD3 R51, PT, PT, R51, R46, R40 ;  /* 0x0000002e33337210 */ /* 0x000fe40007ffe028 */
[----:B------:R-:W-:Y:S02]  /*9170*/  LOP3.LUT R25, R27, R25, R44, 0x96, !PT ;  /* 0x000000191b197212 */ /* 0x000fe400078e962c */
[----:B------:R-:W-:Y:S02]  /*9180*/  IADD3 R55, PT, PT, R38, R49, R55 ;  /* 0x0000003126377210 */ /* 0x000fe40007ffe037 */
[----:B------:R-:W-:-:S02]  /*9190*/  IADD3 R44, PT, PT, R32, UR52, R51 ;  /* 0x00000034202c7c10 */ /* 0x000fc4000fffe033 */
[C-C-:B------:R-:W-:Y:S02]  /*91a0*/  SHF.L.W.U32.HI R27, R31.reuse, 0x19, R31.reuse ;  /* 0x000000191f1b7819 */ /* 0x140fe40000010e1f */
[--C-:B------:R-:W-:Y:S01]  /*91b0*/  SHF.L.W.U32.HI R38, R31, 0xe, R31.reuse ;  /* 0x0000000e1f267819 */ /* 0x100fe20000010e1f */
[----:B------:R-:W-:Y:S01]  /*91c0*/  IMAD.IADD R49, R55, 0x1, R44 ;  /* 0x0000000137317824 */ /* 0x000fe200078e022c */
[----:B------:R-:W-:Y:S02]  /*91d0*/  SHF.R.U32.HI R40, RZ, 0x3, R31 ;  /* 0x00000003ff287819 */ /* 0x000fe4000001161f */
[----:B------:R-:W-:Y:S02]  /*91e0*/  IADD3 R26, PT, PT, R26, R25, R43 ;  /* 0x000000191a1a7210 */ /* 0x000fe40007ffe02b */
[C-C-:B------:R-:W-:Y:S02]  /*91f0*/  SHF.L.W.U32.HI R53, R49.reuse, 0x1a, R49.reuse ;  /* 0x0000001a31357819 */ /* 0x140fe40000010e31 */
[----:B------:R-:W-:-:S02]  /*9200*/  SHF.L.W.U32.HI R54, R49, 0x15, R49 ;  /* 0x0000001531367819 */ /* 0x000fc40000010e31 */
[----:B------:R-:W-:Y:S02]  /*9210*/  SHF.L.W.U32.HI R56, R49, 0x7, R49 ;  /* 0x0000000731387819 */ /* 0x000fe40000010e31 */
[----:B------:R-:W-:Y:S02]  /*9220*/  LOP3.LUT R27, R40, R27, R38, 0x96, !PT ;  /* 0x0000001b281b7212 */ /* 0x000fe400078e9626 */
        /* <DEDUP_REMOVED lines=44> */
[----:B------:R-:W-:Y:S02]  /*94f0*/  LOP3.LUT R31, R46, R31, R42, 0x96, !PT ;  /* 0x0000001f2e1f7212 */ /* 0x000fe400078e962a */
[C-C-:B------:R-:W-:Y:S02]  /*9500*/  SHF.L.W.U32.HI R46, R47.reuse, 0x1a, R47.reuse ;  /* 0x0000001a2f2e7819 */ /* 0x140fe40000010e2f */
[----:B------:R-:W-:Y:S02]  /*9510*/  SHF.L.W.U32.HI R50, R47, 0x7, R47 ;  /* 0x000000072f327819 */ /* 0x000fe40000010e2f */
        /* <DEDUP_REMOVED lines=38> */
[----:B------:R-:W-:Y:S01]  /*9780*/  IMAD.IADD R45, R50, 0x1, R36 ;  /* 0x00000001322d7824 */ /* 0x000fe200078e0224 */
[----:B------:R-:W-:Y:S02]  /*9790*/  SHF.R.U32.HI R33, RZ, 0xa, R26 ;  /* 0x0000000aff217819 */ /* 0x000fe4000001161a */
[--C-:B------:R-:W-:Y:S02]  /*97a0*/  SHF.L.W.U32.HI R35, R39, 0x19, R39.reuse ;  /* 0x0000001927237819 */ /* 0x100fe40000010e27 */
        /* <DEDUP_REMOVED lines=9> */
[C---:B------:R-:W-:Y:S01]  /*9840*/  SHF.L.W.U32.HI R49, R50.reuse, 0x1e, R50 ;  /* 0x0000001e32317819 */ /* 0x040fe20000010e32 */
[----:B------:R-:W-:Y:S01]  /*9850*/  IMAD.IADD R31, R33, 0x1, R44 ;  /* 0x00000001211f7824 */ /* 0x000fe200078e022c */
[C-C-:B------:R-:W-:Y:S02]  /*9860*/  SHF.L.W.U32.HI R52, R50.reuse, 0x13, R50.reuse ;  /* 0x0000001332347819 */ /* 0x140fe40000010e32 */
[----:B------:R-:W-:Y:S02]  /*9870*/  SHF.L.W.U32.HI R53, R50, 0xa, R50 ;  /* 0x0000000a32357819 */ /* 0x000fe40000010e32 */
[----:B------:R-:W-:Y:S02]  /*9880*/  LOP3.LUT R54, R47, R45, R42, 0xb8, !PT ;  /* 0x0000002d2f367212 */ /* 0x000fe400078eb82a */
[C-C-:B------:R-:W-:Y:S02]  /*9890*/  SHF.L.W.U32.HI R35, R29.reuse, 0xf, R29.reuse ;  /* 0x0000000f1d237819 */ /* 0x140fe40000010e1d */
[----:B------:R-:W-:-:S02]  /*98a0*/  SHF.L.W.U32.HI R48, R29, 0xd, R29 ;  /* 0x0000000d1d307819 */ /* 0x000fc40000010e1d */
[----:B------:R-:W-:Y:S02]  /*98b0*/  SHF.R.U32.HI R37, RZ, 0xa, R29 ;  /* 0x0000000aff257819 */ /* 0x000fe4000001161d */
[----:B------:R-:W-:Y:S02]  /*98c0*/  LOP3.LUT R49, R53, R49, R52, 0x96, !PT ;  /* 0x0000003135317212 */ /* 0x000fe400078e9634 */
[----:B------:R-:W-:Y:S02]  /*98d0*/  LOP3.LUT R51, R55, R51, R50, 0xe8, !PT ;  /* 0x0000003337337212 */ /* 0x000fe400078ee832 */
[----:B------:R-:W-:Y:S02]  /*98e0*/  IADD3 R54, PT, PT, R57, R54, R40 ;  /* 0x0000003639367210 */ /* 0x000fe40007ffe028 */
[----:B------:R-:W-:Y:S02]  /*98f0*/  LOP3.LUT R35, R37, R35, R48, 0x96, !PT ;  /* 0x0000002325237212 */ /* 0x000fe400078e9630 */
[----:B------:R-:W-:-:S02]  /*9900*/  IADD3 R49, PT, PT, R38, R49, R51 ;  /* 0x0000003126317210 */ /* 0x000fc40007ffe033 */
[C-C-:B------:R-:W-:Y:S02]  /*9910*/  SHF.L.W.U32.HI R33, R41.reuse, 0x19, R41.reuse ;  /* 0x0000001929217819 */ /* 0x140fe40000010e29 */
[--C-:B------:R-:W-:Y:S02]  /*9920*/  SHF.L.W.U32.HI R40, R41, 0xe, R41.reuse ;  /* 0x0000000e29287819 */ /* 0x100fe40000010e29 */
[----:B------:R-:W-:Y:S02]  /*9930*/  SHF.R.U32.HI R37, RZ, 0x3, R41 ;  /* 0x00000003ff257819 */ /* 0x000fe40000011629 */
[----:B------:R-:W-:Y:S02]  /*9940*/  IADD3 R38, PT, PT, R31, UR57, R54 ;  /* 0x000000391f267c10 */ /* 0x000fe4000fffe036 */
[----:B------:R-:W-:Y:S02]  /*9950*/  LOP3.LUT R33, R37, R33, R40, 0x96, !PT ;  /* 0x0000002125217212 */ /* 0x000fe400078e9628 */
[----:B------:R-:W-:Y:S01]  /*9960*/  IADD3 R44, PT, PT, R39, R35, R24 ;  /* 0x00000023272c7210 */ /* 0x000fe20007ffe018 */
[C---:B------:R-:W-:Y:S01]  /*9970*/  IMAD.IADD R40, R49.reuse, 0x1, R38 ;  /* 0x0000000131287824 */ /* 0x040fe200078e0226 */
[----:B------:R-:W-:-:S02]  /*9980*/  SHF.L.W.U32.HI R35, R49, 0x1e, R49 ;  /* 0x0000001e31237819 */ /* 0x000fc40000010e31 */
[--C-:B------:R-:W-:Y:S01]  /*9990*/  SHF.L.W.U32.HI R48, R49, 0x13, R49.reuse ;  /* 0x0000001331307819 */ /* 0x100fe20000010e31 */
[----:B------:R-:W-:Y:S01]  /*99a0*/  IMAD.IADD R33, R33, 0x1, R44 ;  /* 0x0000000121217824 */ /* 0x000fe200078e022c */
[----:B------:R-:W-:Y:S02]  /*99b0*/  SHF.L.W.U32.HI R37, R49, 0xa, R49 ;  /* 0x0000000a31257819 */ /* 0x000fe40000010e31 */
[C-C-:B------:R-:W-:Y:S02]  /*99c0*/  SHF.L.W.U32.HI R51, R40.reuse, 0x1a, R40.reuse ;  /* 0x0000001a28337819 */ /* 0x140fe40000010e28 */
[C-C-:B------:R-:W-:Y:S02]  /*99d0*/  SHF.L.W.U32.HI R52, R40.reuse, 0x15, R40.reuse ;  /* 0x0000001528347819 */ /* 0x140fe40000010e28 */
[----:B------:R-:W-:Y:S02]  /*99e0*/  SHF.L.W.U32.HI R53, R40, 0x7, R40 ;  /* 0x0000000728357819 */ /* 0x000fe40000010e28 */
[----:B------:R-:W-:-:S02]  /*99f0*/  LOP3.LUT R39, R37, R35, R48, 0x96, !PT ;  /* 0x0000002325277212 */ /* 0x000fc400078e9630 */
[----:B------:R-:W-:Y:S02]  /*9a00*/  LOP3.LUT R52, R53, R51, R52, 0x96, !PT ;  /* 0x0000003335347212 */ /* 0x000fe400078e9634 */
        /* <DEDUP_REMOVED lines=43> */
[--C-:B------:R-:W-:Y:S02]  /*9cc0*/  SHF.L.W.U32.HI R46, R35, 0xd, R35.reuse ;  /* 0x0000000d232e7819 */ /* 0x100fe40000010e23 */
[----:B------:R-:W-:-:S02]  /*9cd0*/  SHF.R.U32.HI R41, RZ, 0xa, R35 ;  /* 0x0000000aff297819 */ /* 0x000fc40000011623 */
[----:B------:R-:W-:Y:S02]  /*9ce0*/  LOP3.LUT R54, R52, R48, R51, 0x96, !PT ;  /* 0x0000003034367212 */ /* 0x000fe400078e9633 */
[C-C-:B------:R-:W-:Y:S02]  /*9cf0*/  SHF.L.W.U32.HI R48, R50.reuse, 0x1e, R50.reuse ;  /* 0x0000001e32307819 */ /* 0x140fe40000010e32 */
[C-C-:B------:R-:W-:Y:S02]  /*9d00*/  SHF.L.W.U32.HI R51, R50.reuse, 0x13, R50.reuse ;  /* 0x0000001332337819 */ /* 0x140fe40000010e32 */
[----:B------:R-:W-:Y:S02]  /*9d10*/  SHF.L.W.U32.HI R52, R50, 0xa, R50 ;  /* 0x0000000a32347819 */ /* 0x000fe40000010e32 */
[----:B------:R-:W-:Y:S02]  /*9d20*/  LOP3.LUT R53, R40, R42, R47, 0xb8, !PT ;  /* 0x0000002a28357212 */ /* 0x000fe400078eb82f */
[----:B------:R-:W-:Y:S01]  /*9d30*/  LOP3.LUT R41, R41, R37, R46, 0x96, !PT ;  /* 0x0000002529297212 */ /* 0x000fe200078e962e */
[----:B------:R-:W-:Y:S01]  /*9d40*/  IMAD.IADD R37, R39, 0x1, R28 ;  /* 0x0000000127257824 */ /* 0x000fe200078e021c */
[----:B------:R-:W-:-:S02]  /*9d50*/  LOP3.LUT R51, R52, R48, R51, 0x96, !PT ;  /* 0x0000003034337212 */ /* 0x000fc400078e9633 */
[----:B------:R-:W-:Y:S02]  /*9d60*/  IADD3 R28, PT, PT, R54, R53, R45 ;  /* 0x00000035361c7210 */ /* 0x000fe40007ffe02d */
[----:B------:R-:W-:Y:S02]  /*9d70*/  LOP3.LUT R49, R55, R49, R50, 0xe8, !PT ;  /* 0x0000003137317212 */ /* 0x000fe400078ee832 */
[C-C-:B------:R-:W-:Y:S02]  /*9d80*/  SHF.L.W.U32.HI R39, R43.reuse, 0x19, R43.reuse ;  /* 0x000000192b277819 */ /* 0x140fe40000010e2b */
[--C-:B------:R-:W-:Y:S02]  /*9d90*/  SHF.L.W.U32.HI R46, R43, 0xe, R43.reuse ;  /* 0x0000000e2b2e7819 */ /* 0x100fe40000010e2b */
[----:B------:R-:W-:Y:S02]  /*9da0*/  SHF.R.U32.HI R45, RZ, 0x3, R43 ;  /* 0x00000003ff2d7819 */ /* 0x000fe4000001162b */
[----:B------:R-:W-:-:S02]  /*9db0*/  IADD3 R51, PT, PT, R36, R51, R49 ;  /* 0x0000003324337210 */ /* 0x000fc40007ffe031 */
[----:B------:R-:W-:Y:S02]  /*9dc0*/  IADD3 R28, PT, PT, R37, UR60, R28 ;  /* 0x0000003c251c7c10 */ /* 0x000fe4000fffe01c */
[----:B------:R-:W-:Y:S02]  /*9dd0*/  LOP3.LUT R39, R45, R39, R46, 0x96, !PT ;  /* 0x000000272d277212 */ /* 0x000fe400078e962e */
[----:B------:R-:W-:Y:S01]  /*9de0*/  IADD3 R2, PT, PT, R2, R41, R27 ;  /* 0x0000002902027210 */ /* 0x000fe20007ffe01b */
[C---:B------:R-:W-:Y:S01]  /*9df0*/  IMAD.IADD R45, R51.reuse, 0x1, R28 ;  /* 0x00000001332d7824 */ /* 0x040fe200078e021c */
        /* <DEDUP_REMOVED lines=18> */
[--C-:B------:R-:W-:Y:S02]  /*9f20*/  SHF.R.U32.HI R40, RZ, 0x3, R4.reuse ;  /* 0x00000003ff287819 */ /* 0x100fe40000011604 */
[----:B------:R-:W-:Y:S02]  /*9f30*/  LOP3.LUT R2, R36, R2, R41, 0x96, !PT ;  /* 0x0000000224027212 */ /* 0x000fe400078e9629 */
[C-C-:B------:R-:W-:Y:S02]  /*9f40*/  SHF.L.W.U32.HI R36, R4.reuse, 0x19, R4.reuse ;  /* 0x0000001904247819 */ /* 0x140fe40000010e04 */
[----:B------:R-:W-:Y:S02]  /*9f50*/  SHF.L.W.U32.HI R41, R4, 0xe, R4 ;  /* 0x0000000e04297819 */ /* 0x000fe40000010e04 */
        /* <DEDUP_REMOVED lines=35> */
[C-C-:B------:R-:W-:Y:S02]  /*a190*/  SHF.L.W.U32.HI R41, R2.reuse, 0xf, R2.reuse ;  /* 0x0000000f02297819 */ /* 0x140fe40000010e02 */
[--C-:B------:R-:W-:Y:S02]  /*a1a0*/  SHF.L.W.U32.HI R44, R2, 0xd, R2.reuse ;  /* 0x0000000d022c7819 */ /* 0x100fe40000010e02 */
[----:B------:R-:W-:Y:S02]  /*a1b0*/  SHF.R.U32.HI R46, RZ, 0xa, R2 ;  /* 0x0000000aff2e7819 */ /* 0x000fe40000011602 */
[----:B------:R-:W-:Y:S02]  /*a1c0*/  LOP3.LUT R47, R52, R47, R48, 0x96, !PT ;  /* 0x0000002f342f7212 */ /* 0x000fe400078e9630 */
[----:B------:R-:W-:Y:S02]  /*a1d0*/  LOP3.LUT R51, R55, R51, R50, 0xe8, !PT ;  /* 0x0000003337337212 */ /* 0x000fe400078ee832 */
[----:B------:R-:W-:-:S02]  /*a1e0*/  IADD3 R53, PT, PT, R53, R54, R42 ;  /* 0x0000003635357210 */ /* 0x000fc40007ffe02a */
[----:B------:R-:W-:Y:S02]  /*a1f0*/  LOP3.LUT R41, R46, R41, R44, 0x96, !PT ;  /* 0x000000292e297212 */ /* 0x000fe400078e962c */
        /* <DEDUP_REMOVED lines=26> */
[--C-:B------:R-:W-:Y:S02]  /*a3a0*/  SHF.L.W.U32.HI R45, R20, 0xe, R20.reuse ;  /* 0x0000000e142d7819 */ /* 0x100fe40000010e14 */
[----:B------:R-:W-:Y:S02]  /*a3b0*/  LOP3.LUT R6, R42, R6, R47, 0x96, !PT ;  /* 0x000000062a067212 */ /* 0x000fe400078e962f */
[--C-:B------:R-:W-:Y:S02]  /*a3c0*/  SHF.L.W.U32.HI R42, R20, 0x19, R20.reuse ;  /* 0x00000019142a7819 */ /* 0x100fe40000010e14 */
[----:B------:R-:W-:Y:S02]  /*a3d0*/  SHF.R.U32.HI R44, RZ, 0x3, R20 ;  /* 0x00000003ff2c7819 */ /* 0x000fe40000011614 */
[C-C-:B------:R-:W-:Y:S02]  /*a3e0*/  SHF.L.W.U32.HI R53, R28.reuse, 0x1a, R28.reuse ;  /* 0x0000001a1c357819 */ /* 0x140fe40000010e1c */
[----:B------:R-:W-:-:S02]  /*a3f0*/  SHF.L.W.U32.HI R54, R28, 0x15, R28 ;  /* 0x000000151c367819 */ /* 0x000fc40000010e1c */
[----:B------:R-:W-:Y:S02]  /*a400*/  SHF.L.W.U32.HI R56, R28, 0x7, R28 ;  /* 0x000000071c387819 */ /* 0x000fe40000010e1c */
[----:B------:R-:W-:Y:S02]  /*a410*/  LOP3.LUT R42, R44, R42, R45, 0x96, !PT ;  /* 0x0000002a2c2a7212 */ /* 0x000fe400078e962d */
[C-C-:B------:R-:W-:Y:S02]  /*a420*/  SHF.L.W.U32.HI R47, R46.reuse, 0x1e, R46.reuse ;  /* 0x0000001e2e2f7819 */ /* 0x140fe40000010e2e */
[C-C-:B------:R-:W-:Y:S02]  /*a430*/  SHF.L.W.U32.HI R48, R46.reuse, 0x13, R46.reuse ;  /* 0x000000132e307819 */ /* 0x140fe40000010e2e */
[----:B------:R-:W-:Y:S02]  /*a440*/  SHF.L.W.U32.HI R52, R46, 0xa, R46 ;  /* 0x0000000a2e347819 */ /* 0x000fe40000010e2e */
        /* <DEDUP_REMOVED lines=12> */
[C-C-:B------:R-:W-:Y:S02]  /*a510*/  SHF.L.W.U32.HI R42, R53.reuse, 0x1e, R53.reuse ;  /* 0x0000001e352a7819 */ /* 0x140fe40000010e35 */
[----:B------:R-:W-:-:S02]  /*a520*/  SHF.L.W.U32.HI R47, R53, 0x13, R53 ;  /* 0x00000013352f7819 */ /* 0x000fc40000010e35 */
[C---:B------:R-:W-:Y:S02]  /*a530*/  SHF.L.W.U32.HI R44, R53.reuse, 0xa, R53 ;  /* 0x0000000a352c7819 */ /* 0x040fe40000010e35 */
[----:B------:R-:W-:Y:S01]  /*a540*/  LOP3.LUT R8, R38, R8, R45, 0x96, !PT ;  /* 0x0000000826087212 */ /* 0x000fe200078e962d */
[----:B------:R-:W-:Y:S01]  /*a550*/  IMAD.IADD R45, R53, 0x1, R48 ;  /* 0x00000001352d7824 */ /* 0x000fe200078e0230 */
[----:B------:R-:W-:Y:S02]  /*a560*/  LOP3.LUT R49, R44, R42, R47, 0x96, !PT ;  /* 0x0000002a2c317212 */ /* 0x000fe400078e962f */
        /* <DEDUP_REMOVED lines=8> */
[----:B------:R-:W-:-:S02]  /*a5f0*/  IADD3 R47, PT, PT, R20, R8, R35 ;  /* 0x00000008142f7210 */ /* 0x000fc40007ffe023 */
[----:B------:R-:W-:Y:S02]  /*a600*/  IADD3 R44, PT, PT, R40, R49, R51 ;  /* 0x00000031282c7210 */ /* 0x000fe40007ffe033 */
[----:B------:R-:W-:Y:S01]  /*a610*/  LOP3.LUT R57, R52, R50, R57, 0x96, !PT ;  /* 0x0000003234397212 */ /* 0x000fe200078e9639 */
[----:B------:R-:W-:Y:S01]  /*a620*/  IMAD.IADD R8, R38, 0x1, R47 ;  /* 0x0000000126087824 */ /* 0x000fe200078e022f */
[----:B------:R-:W-:Y:S02]  /*a630*/  LOP3.LUT R42, R43, R45, R28, 0xb8, !PT ;  /* 0x0000002d2b2a7212 */ /* 0x000fe400078eb81c */
[C-C-:B------:R-:W-:Y:S02]  /*a640*/  SHF.L.W.U32.HI R20, R44.reuse, 0x1e, R44.reuse ;  /* 0x0000001e2c147819 */ /* 0x140fe40000010e2c */
[C-C-:B------:R-:W-:Y:S02]  /*a650*/  SHF.L.W.U32.HI R49, R44.reuse, 0x13, R44.reuse ;  /* 0x000000132c317819 */ /* 0x140fe40000010e2c */
[----:B------:R-:W-:-:S02]  /*a660*/  SHF.L.W.U32.HI R40, R44, 0xa, R44 ;  /* 0x0000000a2c287819 */ /* 0x000fc40000010e2c */
[----:B------:R-:W-:Y:S02]  /*a670*/  IADD3 R57, PT, PT, R57, R42, R36 ;  /* 0x0000002a39397210 */ /* 0x000fe40007ffe024 */
[----:B------:R-:W-:Y:S02]  /*a680*/  LOP3.LUT R51, R40, R20, R49, 0x96, !PT ;  /* 0x0000001428337212 */ /* 0x000fe400078e9631 */
[----:B------:R-:W-:Y:S02]  /*a690*/  LOP3.LUT R46, R53, R46, R44, 0xe8, !PT ;  /* 0x0000002e352e7212 */ /* 0x000fe400078ee82c */
[----:B------:R-:W-:Y:S02]  /*a6a0*/  IADD3 R57, PT, PT, R8, UR66, R57 ;  /* 0x0000004208397c10 */ /* 0x000fe4000fffe039 */
[----:B------:R-:W-:Y:S02]  /*a6b0*/  IADD3 R51, PT, PT, R34, R51, R46 ;  /* 0x0000003322337210 */ /* 0x000fe40007ffe02e */
[----:B------:R-:W-:Y:S01]  /*a6c0*/  SHF.L.W.U32.HI R38, R32, 0x19, R32 ;  /* 0x0000001920267819 */ /* 0x000fe20000010e20 */
[----:B------:R-:W-:Y:S01]  /*a6d0*/  IMAD.IADD R34, R44, 0x1, R57 ;  /* 0x000000012c227824 */ /* 0x000fe200078e0239 */
[----:B------:R-:W-:-:S02]  /*a6e0*/  SHF.L.W.U32.HI R20, R6, 0xf, R6 ;  /* 0x0000000f06147819 */ /* 0x000fc40000010e06 */
[--C-:B------:R-:W-:Y:S02]  /*a6f0*/  SHF.L.W.U32.HI R47, R6, 0xd, R6.reuse ;  /* 0x0000000d062f7819 */ /* 0x100fe40000010e06 */
[----:B------:R-:W-:Y:S02]  /*a700*/  SHF.R.U32.HI R36, RZ, 0xa, R6 ;  /* 0x0000000aff247819 */ /* 0x000fe40000011606 */
[--C-:B------:R-:W-:Y:S02]  /*a710*/  SHF.L.W.U32.HI R49, R32, 0xe, R32.reuse ;  /* 0x0000000e20317819 */ /* 0x100fe40000010e20 */
[----:B------:R-:W-:Y:S02]  /*a720*/  SHF.R.U32.HI R40, RZ, 0x3, R32 ;  /* 0x00000003ff287819 */ /* 0x000fe40000011620 */
[----:B------:R-:W-:Y:S02]  /*a730*/  LOP3.LUT R20, R36, R20, R47, 0x96, !PT ;  /* 0x0000001424147212 */ /* 0x000fe400078e962f */
[----:B------:R-:W-:-:S02]  /*a740*/  LOP3.LUT R38, R40, R38, R49, 0x96, !PT ;  /* 0x0000002628267212 */ /* 0x000fc400078e9631 */
[C-C-:B------:R-:W-:Y:S02]  /*a750*/  SHF.L.W.U32.HI R40, R34.reuse, 0x1a, R34.reuse ;  /* 0x0000001a22287819 */ /* 0x140fe40000010e22 */
[C-C-:B------:R-:W-:Y:S02]  /*a760*/  SHF.L.W.U32.HI R59, R34.reuse, 0x15, R34.reuse ;  /* 0x00000015223b7819 */ /* 0x140fe40000010e22 */
[----:B------:R-:W-:Y:S02]  /*a770*/  SHF.L.W.U32.HI R42, R34, 0x7, R34 ;  /* 0x00000007222a7819 */ /* 0x000fe40000010e22 */
[----:B------:R-:W-:Y:S02]  /*a780*/  IADD3 R47, PT, PT, R24, R20, R37 ;  /* 0x00000014182f7210 */ /* 0x000fe40007ffe025 */
[----:B------:R-:W-:Y:S02]  /*a790*/  LOP3.LUT R40, R42, R40, R59, 0x96, !PT ;  /* 0x000000282a287212 */ /* 0x000fe400078e963b */
[----:B------:R-:W-:Y:S01]  /*a7a0*/  LOP3.LUT R42, R28, R34, R45, 0xb8, !PT ;  /* 0x000000221c2a7212 */ /* 0x000fe200078eb82d */
[----:B------:R-:W-:Y:S01]  /*a7b0*/  IMAD.IADD R20, R38, 0x1, R47 ;  /* 0x0000000126147824 */ /* 0x000fe200078e022f */
[----:B------:R-:W-:-:S02]  /*a7c0*/  SHF.L.W.U32.HI R24, R51, 0x1e, R51 ;  /* 0x0000001e33187819 */ /* 0x000fc40000010e33 */
[----:B------:R-:W-:Y:S02]  /*a7d0*/  IADD3 R43, PT, PT, R40, R42, R43 ;  /* 0x0000002a282b7210 */ /* 0x000fe40007ffe02b */
[C-C-:B------:R-:W-:Y:S02]  /*a7e0*/  SHF.L.W.U32.HI R49, R51.reuse, 0x13, R51.reuse ;  /* 0x0000001333317819 */ /* 0x140fe40000010e33 */
[C---:B------:R-:W-:Y:S02]  /*a7f0*/  SHF.L.W.U32.HI R36, R51.reuse, 0xa, R51 ;  /* 0x0000000a33247819 */ /* 0x040fe40000010e33 */
[----:B------:R-:W-:Y:S02]  /*a800*/  IADD3 R50, PT, PT, R20, UR67, R43 ;  /* 0x0000004314327c10 */ /* 0x000fe4000fffe02b */
[----:B------:R-:W-:Y:S02]  /*a810*/  LOP3.LUT R38, R36, R24, R49, 0x96, !PT ;  /* 0x0000001824267212 */ /* 0x000fe400078e9631 */
[C---:B------:R-:W-:Y:S01]  /*a820*/  SHF.L.W.U32.HI R24, R8.reuse, 0xf, R8 ;  /* 0x0000000f08187819 */ /* 0x040fe20000010e08 */
[----:B------:R-:W-:Y:S01]  /*a830*/  IMAD.IADD R43, R51, 0x1, R50 ;  /* 0x00000001332b7824 */ /* 0x000fe200078e0232 */
[----:B------:R-:W-:-:S02]  /*a840*/  SHF.L.W.U32.HI R47, R8, 0xd, R8 ;  /* 0x0000000d082f7819 */ /* 0x000fc40000010e08 */
[----:B------:R-:W-:Y:S02]  /*a850*/  SHF.R.U32.HI R36, RZ, 0xa, R8 ;  /* 0x0000000aff247819 */ /* 0x000fe40000011608 */
[----:B------:R-:W-:Y:S02]  /*a860*/  LOP3.LUT R53, R44, R53, R51, 0xe8, !PT ;  /* 0x000000352c357212 */ /* 0x000fe400078ee833 */
[----:B------:R-:W-:Y:S02]  /*a870*/  LOP3.LUT R24, R36, R24, R47, 0x96, !PT ;  /* 0x0000001824187212 */ /* 0x000fe400078e962f */
[----:B------:R-:W-:Y:S02]  /*a880*/  IADD3 R40, PT, PT, R55, R38, R53 ;  /* 0x0000002637287210 */ /* 0x000fe40007ffe035 */
[C-C-:B------:R-:W-:Y:S02]  /*a890*/  SHF.L.W.U32.HI R36, R25.reuse, 0x19, R25.reuse ;  /* 0x0000001919247819 */ /* 0x140fe40000010e19 */
        /* <DEDUP_REMOVED lines=8> */
[--C-:B------:R-:W-:Y:S01]  /*a920*/  SHF.L.W.U32.HI R49, R40, 0x13, R40.reuse ;  /* 0x0000001328317819 */ /* 0x100fe20000010e28 */
        /* <DEDUP_REMOVED lines=12> */
[C-C-:B------:R-:W-:Y:S02]  /*a9f0*/  SHF.L.W.U32.HI R36, R49.reuse, 0x1e, R49.reuse ;  /* 0x0000001e31247819 */ /* 0x140fe40000010e31 */
[C-C-:B------:R-:W-:Y:S02]  /*aa00*/  SHF.L.W.U32.HI R47, R49.reuse, 0x13, R49.reuse ;  /* 0x00000013312f7819 */ /* 0x140fe40000010e31 */
[----:B------:R-:W-:Y:S02]  /*aa10*/  SHF.L.W.U32.HI R38, R49, 0xa, R49 ;  /* 0x0000000a31267819 */ /* 0x000fe40000010e31 */
[----:B------:R-:W-:Y:S01]  /*aa20*/  LOP3.LUT R32, R32, R28, R39, 0x96, !PT ;  /* 0x0000001c20207212 */ /* 0x000fe200078e9627 */
[----:B------:R-:W-:Y:S01]  /*aa30*/  IMAD.IADD R28, R40, 0x1, R53 ;  /* 0x00000001281c7824 */ /* 0x000fe200078e0235 */
[----:B------:R-:W-:-:S02]  /*aa40*/  LOP3.LUT R42, R38, R36, R47, 0x96, !PT ;  /* 0x00000024262a7212 */ /* 0x000fc400078e962f */
[C-C-:B------:R-:W-:Y:S02]  /*aa50*/  SHF.L.W.U32.HI R36, R27.reuse, 0x19, R27.reuse ;  /* 0x000000191b247819 */ /* 0x140fe40000010e1b */
[--C-:B------:R-:W-:Y:S02]  /*aa60*/  SHF.L.W.U32.HI R39, R27, 0xe, R27.reuse ;  /* 0x0000000e1b277819 */ /* 0x100fe40000010e1b */
[----:B------:R-:W-:Y:S02]  /*aa70*/  SHF.R.U32.HI R38, RZ, 0x3, R27 ;  /* 0x00000003ff267819 */ /* 0x000fe4000001161b */
[----:B------:R-:W-:Y:S02]  /*aa80*/  LOP3.LUT R51, R40, R51, R49, 0xe8, !PT ;  /* 0x0000003328337212 */ /* 0x000fe400078ee831 */
[C-C-:B------:R-:W-:Y:S02]  /*aa90*/  SHF.L.W.U32.HI R44, R28.reuse, 0x1a, R28.reuse ;  /* 0x0000001a1c2c7819 */ /* 0x140fe40000010e1c */
[----:B------:R-:W-:-:S02]  /*aaa0*/  SHF.L.W.U32.HI R47, R28, 0x15, R28 ;  /* 0x000000151c2f7819 */ /* 0x000fc40000010e1c */
[----:B------:R-:W-:Y:S02]  /*aab0*/  SHF.L.W.U32.HI R46, R28, 0x7, R28 ;  /* 0x000000071c2e7819 */ /* 0x000fe40000010e1c */
[----:B------:R-:W-:Y:S02]  /*aac0*/  LOP3.LUT R36, R38, R36, R39, 0x96, !PT ;  /* 0x0000002426247212 */ /* 0x000fe400078e9627 */
[----:B------:R-:W-:Y:S02]  /*aad0*/  IADD3 R25, PT, PT, R25, R32, R2 ;  /* 0x0000002019197210 */ /* 0x000fe40007ffe002 */
[----:B------:R-:W-:Y:S02]  /*aae0*/  IADD3 R42, PT, PT, R57, R42, R51 ;  /* 0x0000002a392a7210 */ /* 0x000fe40007ffe033 */
[----:B------:R-:W-:Y:S01]  /*aaf0*/  LOP3.LUT R44, R46, R44, R47, 0x96, !PT ;  /* 0x0000002c2e2c7212 */ /* 0x000fe200078e962f */
[----:B------:R-:W-:Y:S01]  /*ab00*/  IMAD.IADD R36, R36, 0x1, R25 ;  /* 0x0000000124247824 */ /* 0x000fe200078e0219 */
[----:B------:R-:W-:-:S02]  /*ab10*/  LOP3.LUT R38, R34, R28, R43, 0xb8, !PT ;  /* 0x0000001c22267212 */ /* 0x000fc400078eb82b */
[C-C-:B------:R-:W-:Y:S02]  /*ab20*/  SHF.L.W.U32.HI R2, R42.reuse, 0x1e, R42.reuse ;  /* 0x0000001e2a027819 */ /* 0x140fe40000010e2a */
[C-C-:B------:R-:W-:Y:S02]  /*ab30*/  SHF.L.W.U32.HI R39, R42.reuse, 0x13, R42.reuse ;  /* 0x000000132a277819 */ /* 0x140fe40000010e2a */
[----:B------:R-:W-:Y:S02]  /*ab40*/  SHF.L.W.U32.HI R32, R42, 0xa, R42 ;  /* 0x0000000a2a207819 */ /* 0x000fe40000010e2a */
[----:B------:R-:W-:Y:S02]  /*ab50*/  IADD3 R45, PT, PT, R44, R38, R45 ;  /* 0x000000262c2d7210 */ /* 0x000fe40007ffe02d */
[----:B------:R-:W-:Y:S02]  /*ab60*/  LOP3.LUT R47, R32, R2, R39, 0x96, !PT ;  /* 0x00000002202f7212 */ /* 0x000fe400078e9627 */
[----:B------:R-:W-:-:S02]  /*ab70*/  SHF.L.W.U32.HI R2, R24, 0xf, R24 ;  /* 0x0000000f18027819 */ /* 0x000fc40000010e18 */
[--C-:B------:R-:W-:Y:S02]  /*ab80*/  SHF.L.W.U32.HI R25, R24, 0xd, R24.reuse ;  /* 0x0000000d18197819 */ /* 0x100fe40000010e18 */
[----:B------:R-:W-:Y:S02]  /*ab90*/  SHF.R.U32.HI R32, RZ, 0xa, R24 ;  /* 0x0000000aff207819 */ /* 0x000fe40000011618 */
[----:B------:R-:W-:Y:S02]  /*aba0*/  IADD3 R46, PT, PT, R36, UR69, R45 ;  /* 0x00000045242e7c10 */ /* 0x000fe4000fffe02d */
[C---:B------:R-:W-:Y:S02]  /*abb0*/  LOP3.LUT R44, R49.reuse, R40, R42, 0xe8, !PT ;  /* 0x00000028312c7212 */ /* 0x040fe400078ee82a */
[----:B------:R-:W-:Y:S01]  /*abc0*/  LOP3.LUT R2, R32, R2, R25, 0x96, !PT ;  /* 0x0000000220027212 */ /* 0x000fe200078e9619 */
[----:B------:R-:W-:Y:S01]  /*abd0*/  IMAD.IADD R25, R49, 0x1, R46 ;  /* 0x0000000131197824 */ /* 0x000fe200078e022e */
[----:B------:R-:W-:-:S02]  /*abe0*/  SHF.L.W.U32.HI R38, R26, 0x19, R26 ;  /* 0x000000191a267819 */ /* 0x000fc40000010e1a */
[--C-:B------:R-:W-:Y:S02]  /*abf0*/  SHF.L.W.U32.HI R39, R26, 0xe, R26.reuse ;  /* 0x0000000e1a277819 */ /* 0x100fe40000010e1a */
[----:B------:R-:W-:Y:S02]  /*ac00*/  SHF.R.U32.HI R40, RZ, 0x3, R26 ;  /* 0x00000003ff287819 */ /* 0x000fe4000001161a */
[----:B------:R-:W-:Y:S02]  /*ac10*/  IADD3 R47, PT, PT, R50, R47, R44 ;  /* 0x0000002f322f7210 */ /* 0x000fe40007ffe02c */
[----:B------:R-:W-:Y:S02]  /*ac20*/  LOP3.LUT R38, R40, R38, R39, 0x96, !PT ;  /* 0x0000002628267212 */ /* 0x000fe400078e9627 */
[C-C-:B------:R-:W-:Y:S02]  /*ac30*/  SHF.L.W.U32.HI R32, R25.reuse, 0x1a, R25.reuse ;  /* 0x0000001a19207819 */ /* 0x140fe40000010e19 */
[----:B------:R-:W-:-:S02]  /*ac40*/  SHF.L.W.U32.HI R45, R25, 0x15, R25 ;  /* 0x00000015192d7819 */ /* 0x000fc40000010e19 */
[----:B------:R-:W-:Y:S02]  /*ac50*/  SHF.L.W.U32.HI R40, R25, 0x7, R25 ;  /* 0x0000000719287819 */ /* 0x000fe40000010e19 */
        /* <DEDUP_REMOVED lines=10> */
[C-C-:B------:R-:W-:Y:S02]  /*ad00*/  SHF.L.W.U32.HI R2, R36.reuse, 0xf, R36.reuse ;  /* 0x0000000f24027819 */ /* 0x140fe40000010e24 */
[----:B------:R-:W-:-:S02]  /*ad10*/  SHF.L.W.U32.HI R39, R36, 0xd, R36 ;  /* 0x0000000d24277819 */ /* 0x000fc40000010e24 */
[----:B------:R-:W-:Y:S02]  /*ad20*/  IADD3 R38, PT, PT, R53, R4, R49 ;  /* 0x0000000435267210 */ /* 0x000fe40007ffe031 */
        /* <DEDUP_REMOVED lines=10> */
[C-C-:B------:R-:W-:Y:S02]  /*add0*/  SHF.L.W.U32.HI R34, R38.reuse, 0x1e, R38.reuse ;  /* 0x0000001e26227819 */ /* 0x140fe40000010e26 */
[----:B------:R-:W-:-:S02]  /*ade0*/  SHF.L.W.U32.HI R45, R38, 0x13, R38 ;  /* 0x00000013262d7819 */ /* 0x000fc40000010e26 */
        /* <DEDUP_REMOVED lines=20> */
[----:B------:R-:W-:Y:S02]  /*af30*/  LOP3.LUT R47, R38, R47, R45, 0xe8, !PT ;  /* 0x0000002f262f7212 */ /* 0x000fe400078ee82d */
[C-C-:B------:R-:W-:Y:S02]  /*af40*/  SHF.L.W.U32.HI R32, R31.reuse, 0x19, R31.reuse ;  /* 0x000000191f207819 */ /* 0x140fe40000010e1f */
[--C-:B------:R-:W-:Y:S02]  /*af50*/  SHF.L.W.U32.HI R39, R31, 0xe, R31.reuse ;  /* 0x0000000e1f277819 */ /* 0x100fe40000010e1f */
[----:B------:R-:W-:Y:S02]  /*af60*/  SHF.R.U32.HI R34, RZ, 0x3, R31 ;  /* 0x00000003ff227819 */ /* 0x000fe4000001161f */
[----:B------:R-:W-:Y:S02]  /*af70*/  IADD3 R36, PT, PT, R49, R36, R47 ;  /* 0x0000002431247210 */ /* 0x000fe40007ffe02f */
        /* <DEDUP_REMOVED lines=12> */
[C-C-:B------:R-:W-:Y:S02]  /*b040*/  SHF.L.W.U32.HI R6, R4.reuse, 0xf, R4.reuse ;  /* 0x0000000f04067819 */ /* 0x140fe40000010e04 */
[--C-:B------:R-:W-:Y:S02]  /*b050*/  SHF.L.W.U32.HI R39, R4, 0xd, R4.reuse ;  /* 0x0000000d04277819 */ /* 0x100fe40000010e04 */
[----:B------:R-:W-:-:S02]  /*b060*/  SHF.R.U32.HI R4, RZ, 0xa, R4 ;  /* 0x0000000aff047819 */ /* 0x000fc40000011604 */
[----:B------:R-:W-:Y:S02]  /*b070*/  IADD3 R34, PT, PT, R41, R34, R28 ;  /* 0x0000002229227210 */ /* 0x000fe40007ffe01c */
[----:B------:R-:W-:Y:S02]  /*b080*/  LOP3.LUT R4, R4, R6, R39, 0x96, !PT ;  /* 0x0000000604047212 */ /* 0x000fe400078e9627 */
[----:B------:R-:W-:Y:S02]  /*b090*/  IADD3 R39, PT, PT, R29, UR72, R34 ;  /* 0x000000481d277c10 */ /* 0x000fe4000fffe022 */
[----:B------:R-:W-:Y:S02]  /*b0a0*/  LOP3.LUT R32, R45, R38, R36, 0xe8, !PT ;  /* 0x000000262d207212 */ /* 0x000fe400078ee824 */
[C---:B------:R-:W-:Y:S01]  /*b0b0*/  SHF.L.W.U32.HI R26, R33.reuse, 0x19, R33 ;  /* 0x00000019211a7819 */ /* 0x040fe20000010e21 */
[----:B------:R-:W-:Y:S01]  /*b0c0*/  IMAD.IADD R38, R38, 0x1, R39 ;  /* 0x0000000126267824 */ /* 0x000fe200078e0227 */
[----:B------:R-:W-:-:S02]  /*b0d0*/  SHF.L.W.U32.HI R41, R33, 0xe, R33 ;  /* 0x0000000e21297819 */ /* 0x000fc40000010e21 */
[----:B------:R-:W-:Y:S01]  /*b0e0*/  SHF.R.U32.HI R28, RZ, 0x3, R33 ;  /* 0x00000003ff1c7819 */ /* 0x000fe20000011621 */
[----:B------:R-:W-:Y:S01]  /*b0f0*/  IMAD.IADD R19, R19, 0x1, R38 ;  /* 0x0000000113137824 */ /* 0x000fe200078e0226 */
[----:B------:R-:W-:Y:S02]  /*b100*/  IADD3 R31, PT, PT, R31, R4, R8 ;  /* 0x000000041f1f7210 */ /* 0x000fe40007ffe008 */
[----:B------:R-:W-:Y:S01]  /*b110*/  LOP3.LUT R26, R28, R26, R41, 0x96, !PT ;  /* 0x0000001a1c1a7212 */ /* 0x000fe200078e9629 */
[----:B------:R-:W-:Y:S01]  /*b120*/  IMAD.SHL.U32 R53, R19, 0x2, RZ ;  /* 0x0000000213357824 */ /* 0x000fe200078e00ff */
[C-C-:B------:R-:W-:Y:S02]  /*b130*/  SHF.L.W.U32.HI R8, R38.reuse, 0x1a, R38.reuse ;  /* 0x0000001a26087819 */ /* 0x140fe40000010e26 */
[--C-:B------:R-:W-:Y:S01]  /*b140*/  SHF.L.W.U32.HI R47, R38, 0x15, R38.reuse ;  /* 0x00000015262f7819 */ /* 0x100fe20000010e26 */
[----:B------:R-:W-:Y:S01]  /*b150*/  IMAD.IADD R26, R26, 0x1, R31 ;  /* 0x000000011a1a7824 */ /* 0x000fe200078e021f */
[----:B------:R-:W-:-:S02]  /*b160*/  SHF.L.W.U32.HI R28, R38, 0x7, R38 ;  /* 0x00000007261c7819 */ /* 0x000fc40000010e26 */
[----:B------:R-:W-:Y:S02]  /*b170*/  IADD3 R43, PT, PT, R40, R43, R32 ;  /* 0x0000002b282b7210 */ /* 0x000fe40007ffe020 */
[----:B------:R-:W-:Y:S02]  /*b180*/  LOP3.LUT R28, R28, R8, R47, 0x96, !PT ;  /* 0x000000081c1c7212 */ /* 0x000fe400078e962f */
[----:B------:R-:W-:Y:S02]  /*b190*/  LOP3.LUT R32, R2, R38, R27, 0xb8, !PT ;  /* 0x0000002602207212 */ /* 0x000fe400078eb81b */
[C---:B------:R-:W-:Y:S02]  /*b1a0*/  SHF.L.W.U32.HI R4, R43.reuse, 0x1e, R43 ;  /* 0x0000001e2b047819 */ /* 0x040fe40000010e2b */
[----:B------:R-:W-:Y:S02]  /*b1b0*/  IADD3 R25, PT, PT, R28, R32, R25 ;  /* 0x000000201c197210 */ /* 0x000fe40007ffe019 */
[----:B------:R-:W-:-:S02]  /*b1c0*/  SHF.L.W.U32.HI R41, R43, 0x13, R43 ;  /* 0x000000132b297819 */ /* 0x000fc40000010e2b */
[----:B------:R-:W-:Y:S02]  /*b1d0*/  SHF.L.W.U32.HI R6, R43, 0xa, R43 ;  /* 0x0000000a2b067819 */ /* 0x000fe40000010e2b */
[----:B------:R-:W-:Y:S02]  /*b1e0*/  IADD3 R28, PT, PT, R26, UR73, R25 ;  /* 0x000000491a1c7c10 */ /* 0x000fe4000fffe019 */
[----:B------:R-:W-:Y:S02]  /*b1f0*/  LOP3.LUT R6, R6, R4, R41, 0x96, !PT ;  /* 0x0000000406067212 */ /* 0x000fe400078e9629 */
[C-C-:B------:R-:W-:Y:S02]  /*b200*/  SHF.L.W.U32.HI R4, R29.reuse, 0xf, R29.reuse ;  /* 0x0000000f1d047819 */ /* 0x140fe40000010e1d */
[----:B------:R-:W-:Y:S02]  /*b210*/  SHF.L.W.U32.HI R31, R29, 0xd, R29 ;  /* 0x0000000d1d1f7819 */ /* 0x000fe40000010e1d */
[----:B------:R-:W-:Y:S01]  /*b220*/  LOP3.LUT R8, R36, R45, R43, 0xe8, !PT ;  /* 0x0000002d24087212 */ /* 0x000fe200078ee82b */
[----:B------:R-:W-:Y:S01]  /*b230*/  IMAD.IADD R45, R45, 0x1, R28 ;  /* 0x000000012d2d7824 */ /* 0x000fe200078e021c */
[----:B------:R-:W-:-:S02]  /*b240*/  SHF.R.U32.HI R29, RZ, 0xa, R29 ;  /* 0x0000000aff1d7819 */ /* 0x000fc4000001161d */
[----:B------:R-:W-:Y:S01]  /*b250*/  IADD3 R39, PT, PT, R39, R6, R8 ;  /* 0x0000000627277210 */ /* 0x000fe20007ffe008 */
[----:B------:R-:W-:Y:S01]  /*b260*/  IMAD.IADD R21, R21, 0x1, R45 ;  /* 0x0000000115157824 */ /* 0x000fe200078e022d */
[----:B------:R-:W-:Y:S02]  /*b270*/  LOP3.LUT R4, R29, R4, R31, 0x96, !PT ;  /* 0x000000041d047212 */ /* 0x000fe400078e961f */
[C---:B------:R-:W-:Y:S01]  /*b280*/  SHF.L.W.U32.HI R6, R35.reuse, 0x19, R35 ;  /* 0x0000001923067819 */ /* 0x040fe20000010e23 */
[----:B------:R-:W-:Y:S01]  /*b290*/  IMAD.IADD R18, R18, 0x1, R39 ;  /* 0x0000000112127824 */ /* 0x000fe200078e0227 */
[--C-:B------:R-:W-:Y:S01]  /*b2a0*/  SHF.L.W.U32.HI R25, R35, 0xe, R35.reuse ;  /* 0x0000000e23197819 */ /* 0x100fe20000010e23 */
[----:B------:R-:W-:Y:S01]  /*b2b0*/  IMAD.SHL.U32 R71, R21, 0x2, RZ ;  /* 0x0000000215477824 */ /* 0x000fe200078e00ff */
        /* <DEDUP_REMOVED lines=16> */
[----:B------:R-:W-:Y:S02]  /*b3c0*/  IADD3 R41, PT, PT, R6, UR74, R41 ;  /* 0x0000004a06297c10 */ /* 0x000fe4000fffe029 */
[C-C-:B------:R-:W-:Y:S02]  /*b3d0*/  SHF.L.W.U32.HI R2, R26.reuse, 0xf, R26.reuse ;  /* 0x0000000f1a027819 */ /* 0x140fe40000010e1a */
[--C-:B------:R-:W-:Y:S01]  /*b3e0*/  SHF.L.W.U32.HI R25, R26, 0xd, R26.reuse ;  /* 0x0000000d1a197819 */ /* 0x100fe20000010e1a */
[----:B------:R-:W-:Y:S01]  /*b3f0*/  IMAD.IADD R36, R36, 0x1, R41 ;  /* 0x0000000124247824 */ /* 0x000fe200078e0229 */
[----:B------:R-:W-:Y:S02]  /*b400*/  SHF.R.U32.HI R26, RZ, 0xa, R26 ;  /* 0x0000000aff1a7819 */ /* 0x000fe4000001161a */
[C---:B------:R-:W-:Y:S01]  /*b410*/  SHF.L.W.U32.HI R4, R20.reuse, 0x1e, R20 ;  /* 0x0000001e14047819 */ /* 0x040fe20000010e14 */
[----:B------:R-:W-:Y:S01]  /*b420*/  IMAD.IADD R23, R23, 0x1, R36 ;  /* 0x0000000117177824 */ /* 0x000fe200078e0224 */
[----:B------:R-:W-:-:S02]  /*b430*/  SHF.L.W.U32.HI R29, R20, 0x13, R20 ;  /* 0x00000013141d7819 */ /* 0x000fc40000010e14 */
[----:B------:R-:W-:Y:S01]  /*b440*/  SHF.L.W.U32.HI R8, R20, 0xa, R20 ;  /* 0x0000000a14087819 */ /* 0x000fe20000010e14 */
[----:B------:R-:W-:Y:S01]  /*b450*/  IMAD.SHL.U32 R93, R23, 0x2, RZ ;  /* 0x00000002175d7824 */ /* 0x000fe200078e00ff */
[----:B------:R-:W-:Y:S02]  /*b460*/  LOP3.LUT R2, R26, R2, R25, 0x96, !PT ;  /* 0x000000021a027212 */ /* 0x000fe400078e9619 */
        /* <DEDUP_REMOVED lines=13> */
[----:B------:R-:W-:Y:S01]  /*b540*/  LOP3.LUT R2, R38, R36, R45, 0xb8, !PT ;  /* 0x0000002426027212 */ /* 0x000fe200078eb82d */
[--C-:B------:R-:W-:Y:S01]  /*b550*/  IMAD.IADD R22, R22, 0x1, R41.reuse ;  /* 0x0000000116167824 */ /* 0x100fe200078e0229 */
[C-C-:B------:R-:W-:Y:S02]  /*b560*/  SHF.L.W.U32.HI R6, R41.reuse, 0x1e, R41.reuse ;  /* 0x0000001e29067819 */ /* 0x140fe40000010e29 */
[C-C-:B------:R-:W-:Y:S02]  /*b570*/  SHF.L.W.U32.HI R25, R41.reuse, 0x13, R41.reuse ;  /* 0x0000001329197819 */ /* 0x140fe40000010e29 */
[----:B------:R-:W-:-:S02]  /*b580*/  SHF.L.W.U32.HI R8, R41, 0xa, R41 ;  /* 0x0000000a29087819 */ /* 0x000fc40000010e29 */
[----:B------:R-:W-:Y:S02]  /*b590*/  IADD3 R27, PT, PT, R26, R2, R27 ;  /* 0x000000021a1b7210 */ /* 0x000fe40007ffe01b */
[----:B------:R-:W-:Y:S02]  /*b5a0*/  LOP3.LUT R25, R8, R6, R25, 0x96, !PT ;  /* 0x0000000608197212 */ /* 0x000fe400078e9619 */
[----:B------:R-:W-:Y:S01]  /*b5b0*/  LOP3.LUT R2, R20, R39, R41, 0xe8, !PT ;  /* 0x0000002714027212 */ /* 0x000fe200078ee829 */
[----:B------:R-:W-:Y:S01]  /*b5c0*/  IMAD.IADD R20, R7, 0x1, R20 ;  /* 0x0000000107147824 */ /* 0x000fe200078e0214 */
[----:B------:R-:W-:Y:S01]  /*b5d0*/  IADD3 R4, PT, PT, R4, UR75, R27 ;  /* 0x0000004b04047c10 */ /* 0x000fe2000fffe01b */
[----:B------:R-:W-:Y:S01]  /*b5e0*/  IMAD.SHL.U32 R39, R18, 0x2, RZ ;  /* 0x0000000212277824 */ /* 0x000fe200078e00ff */
[----:B------:R-:W-:Y:S02]  /*b5f0*/  SHF.R.U32.HI R7, RZ, 0x1b, R18 ;  /* 0x0000001bff077819 */ /* 0x000fe40000011612 */
[----:B------:R-:W-:-:S02]  /*b600*/  IADD3 R2, PT, PT, R4, R25, R2 ;  /* 0x0000001904027210 */ /* 0x000fc40007ffe002 */
[----:B------:R-:W-:Y:S01]  /*b610*/  IADD3 R30, PT, PT, R30, R4, R43 ;  /* 0x000000041e1e7210 */ /* 0x000fe20007ffe02b */
[----:B------:R-:W-:Y:S01]  /*b620*/  IMAD.U32 R4, RZ, RZ, UR5 ;  /* 0x00000005ff047e24 */ /* 0x000fe2000f8e00ff */
[--C-:B------:R-:W-:Y:S01]  /*b630*/  SHF.R.U32.HI R41, RZ, 0x1b, R19.reuse ;  /* 0x0000001bff297819 */ /* 0x100fe20000011613 */
[----:B------:R-:W-:Y:S01]  /*b640*/  IMAD.IADD R8, R5, 0x1, R2 ;  /* 0x0000000105087824 */ /* 0x000fe200078e0202 */
[----:B------:R-:W-:Y:S02]  /*b650*/  SHF.R.U32.HI R45, RZ, 0x13, R19 ;  /* 0x00000013ff2d7819 */ /* 0x000fe40000011613 */
[----:B------:R-:W-:Y:S01]  /*b660*/  SHF.R.U32.HI R33, RZ, 0xf, R18 ;  /* 0x0000000fff217819 */ /* 0x000fe20000011612 */
[----:B------:R-:W-:Y:S01]  /*b670*/  IMAD.IADD R2, R3, 0x1, R8 ;  /* 0x0000000103027824 */ /* 0x000fe200078e0208 */
[--C-:B------:R-:W-:Y:S01]  /*b680*/  SHF.R.U32.HI R35, RZ, 0xb, R18.reuse ;  /* 0x0000000bff237819 */ /* 0x100fe20000011612 */
[----:B------:R-:W-:Y:S01]  /*b690*/  IMAD.SHL.U32 R97, R8, 0x2, RZ ;  /* 0x0000000208617824 */ /* 0x000fe200078e00ff */
[----:B------:R-:W-:Y:S01]  /*b6a0*/  SHF.R.U32.HI R37, RZ, 0x7, R18 ;  /* 0x00000007ff257819 */ /* 0x000fe20000011612 */
[----:B------:R-:W-:Y:S01]  /*b6b0*/  IMAD.IADD R3, R2, 0x1, R13 ;  /* 0x0000000102037824 */ /* 0x000fe200078e020d */
[--C-:B------:R-:W-:Y:S01]  /*b6c0*/  SHF.R.U32.HI R49, RZ, 0xb, R19.reuse ;  /* 0x0000000bff317819 */ /* 0x100fe20000011613 */
[----:B------:R-:W-:Y:S01]  /*b6d0*/  IMAD.IADD R99, R0, 0x1, R2 ;  /* 0x0000000100637824 */ /* 0x000fe200078e0202 */
[----:B------:R-:W-:-:S02]  /*b6e0*/  SHF.R.U32.HI R47, RZ, 0xf, R19 ;  /* 0x0000000fff2f7819 */ /* 0x000fc40000011613 */
[C---:B------:R-:W-:Y:S02]  /*b6f0*/  LOP3.LUT R7, R4.reuse, 0x1e, R7, 0xf8, !PT ;  /* 0x0000001e04077812 */ /* 0x040fe400078ef807 */
[C---:B------:R-:W-:Y:S02]  /*b700*/  LOP3.LUT R41, R4.reuse, 0x1e, R41, 0xf8, !PT ;  /* 0x0000001e04297812 */ /* 0x040fe400078ef829 */
[C---:B------:R-:W-:Y:S02]  /*b710*/  LOP3.LUT R45, R4.reuse, 0x1e, R45, 0xf8, !PT ;  /* 0x0000001e042d7812 */ /* 0x040fe400078ef82d */
[C---:B------:R-:W-:Y:S02]  /*b720*/  LOP3.LUT R33, R4.reuse, 0x1e, R33, 0xf8, !PT ;  /* 0x0000001e04217812 */ /* 0x040fe400078ef821 */
[C---:B------:R-:W-:Y:S02]  /*b730*/  LOP3.LUT R35, R4.reuse, 0x1e, R35, 0xf8, !PT ;  /* 0x0000001e04237812 */ /* 0x040fe400078ef823 */
[----:B------:R-:W-:-:S02]  /*b740*/  LOP3.LUT R37, R4, 0x1e, R37, 0xf8, !PT ;  /* 0x0000001e04257812 */ /* 0x000fc400078ef825 */
[C---:B------:R-:W-:Y:S02]  /*b750*/  LOP3.LUT R49, R4.reuse, 0x1e, R49, 0xf8, !PT ;  /* 0x0000001e04317812 */ /* 0x040fe400078ef831 */
[C---:B------:R-:W-:Y:S02]  /*b760*/  LOP3.LUT R57, R4.reuse, 0x1e, R47, 0xf8, !PT ;  /* 0x0000001e04397812 */ /* 0x040fe400078ef82f */
[----:B------:R-:W-:Y:S02]  /*b770*/  LOP3.LUT R39, R4, 0x1e, R39, 0xf8, !PT ;  /* 0x0000001e04277812 */ /* 0x000fe400078ef827 */
[----:B------:R-:W-:Y:S02]  /*b780*/  LEA R47, R7, UR6, 0x2 ;  /* 0x00000006072f7c11 */ /* 0x000fe4000f8e10ff */
[----:B------:R-:W-:Y:S01]  /*b790*/  LEA R77, R41, UR6, 0x2 ;  /* 0x00000006294d7c11 */ /* 0x000fe2000f8e10ff */
[----:B------:R-:W-:Y:S01]  /*b7a0*/  IMAD.SHL.U32 R41, R20, 0x2, RZ ;  /* 0x0000000214297824 */ /* 0x000fe200078e00ff */
[----:B------:R-:W-:-:S02]  /*b7b0*/  LEA R65, R45, UR6, 0x2 ;  /* 0x000000062d417c11 */ /* 0x000fc4000f8e10ff */
[----:B------:R-:W-:Y:S02]  /*b7c0*/  LEA R75, R33, UR6, 0x2 ;  /* 0x00000006214b7c11 */ /* 0x000fe4000f8e10ff */
[----:B------:R-:W-:Y:S01]  /*b7d0*/  LEA R67, R35, UR6, 0x2 ;  /* 0x0000000623437c11 */ /* 0x000fe2000f8e10ff */
[----:B------:R-:W0:Y:S01]  /*b7e0*/  LDC R77, c[0x3][R77] ;  /* 0x00c000004d4d7b82 */ /* 0x000e220000000800 */
[----:B------:R-:W-:Y:S02]  /*b7f0*/  LEA R64, R37, UR6, 0x2 ;  /* 0x0000000625407c11 */ /* 0x000fe4000f8e10ff */
[----:B------:R-:W-:Y:S02]  /*b800*/  SHF.R.U32.HI R7, RZ, 0x1b, R20 ;  /* 0x0000001bff077819 */ /* 0x000fe40000011614 */
[----:B------:R-:W-:Y:S02]  /*b810*/  SHF.R.U32.HI R45, RZ, 0x17, R21 ;  /* 0x00000017ff2d7819 */ /* 0x000fe40000011615 */
[C-C-:B------:R-:W-:Y:S01]  /*b820*/  SHF.L.W.U32.HI R5, R3.reuse, 0x1a, R3.reuse ;  /* 0x0000001a03057819 */ /* 0x140fe20000010e03 */
[----:B------:R-:W1:Y:S01]  /*b830*/  LDC R75, c[0x3][R75] ;  /* 0x00c000004b4b7b82 */ /* 0x000e620000000800 */
[----:B------:R-:W-:-:S02]  /*b840*/  SHF.L.W.U32.HI R6, R3, 0x15, R3 ;  /* 0x0000001503067819 */ /* 0x000fc40000010e03 */
[----:B------:R-:W-:Y:S02]  /*b850*/  SHF.L.W.U32.HI R24, R3, 0x7, R3 ;  /* 0x0000000703187819 */ /* 0x000fe40000010e03 */
[----:B------:R-:W-:Y:S02]  /*b860*/  SHF.R.U32.HI R43, RZ, 0x17, R19 ;  /* 0x00000017ff2b7819 */ /* 0x000fe40000011613 */
[----:B------:R-:W-:Y:S01]  /*b870*/  LEA R56, R49, UR6, 0x2 ;  /* 0x0000000631387c11 */ /* 0x000fe2000f8e10ff */
[----:B------:R-:W2:Y:S01]  /*b880*/  LDC R67, c[0x3][R67] ;  /* 0x00c0000043437b82 */ /* 0x000ea20000000800 */
[--C-:B------:R-:W-:Y:S02]  /*b890*/  SHF.R.U32.HI R33, RZ, 0x13, R20.reuse ;  /* 0x00000013ff217819 */ /* 0x100fe40000011614 */
[--C-:B------:R-:W-:Y:S02]  /*b8a0*/  SHF.R.U32.HI R35, RZ, 0xf, R20.reuse ;  /* 0x0000000fff237819 */ /* 0x100fe40000011614 */
[----:B------:R-:W-:-:S02]  /*b8b0*/  SHF.R.U32.HI R37, RZ, 0xb, R20 ;  /* 0x0000000bff257819 */ /* 0x000fc40000011614 */
[----:B------:R-:W-:Y:S01]  /*b8c0*/  LEA R49, R39, UR6, 0x2 ;  /* 0x0000000627317c11 */ /* 0x000fe2000f8e10ff */
[----:B------:R-:W3:Y:S01]  /*b8d0*/  LDC R65, c[0x3][R65] ;  /* 0x00c0000041417b82 */ /* 0x000ee20000000800 */
[----:B------:R-:W-:Y:S02]  /*b8e0*/  SHF.R.U32.HI R39, RZ, 0x7, R20 ;  /* 0x00000007ff277819 */ /* 0x000fe40000011614 */
[--C-:B------:R-:W-:Y:S02]  /*b8f0*/  SHF.R.U32.HI R63, RZ, 0xb, R21.reuse ;  /* 0x0000000bff3f7819 */ /* 0x100fe40000011615 */
[----:B------:R-:W-:Y:S02]  /*b900*/  SHF.R.U32.HI R69, RZ, 0x7, R21 ;  /* 0x00000007ff457819 */ /* 0x000fe40000011615 */
[C---:B------:R-:W-:Y:S01]  /*b910*/  LOP3.LUT R7, R4.reuse, 0x1e, R7, 0xf8, !PT ;  /* 0x0000001e04077812 */ /* 0x040fe200078ef807 */
[----:B------:R-:W4:Y:S01]  /*b920*/  LDC R64, c[0x3][R64] ;  /* 0x00c0000040407b82 */ /* 0x000f220000000800 */
[----:B------:R-:W-:-:S02]  /*b930*/  LOP3.LUT R45, R4, 0x1e, R45, 0xf8, !PT ;  /* 0x0000001e042d7812 */ /* 0x000fc400078ef82d */
[----:B------:R-:W-:Y:S02]  /*b940*/  LOP3.LUT R5, R24, R5, R6, 0x96, !PT ;  /* 0x0000000518057212 */ /* 0x000fe400078e9606 */
[C---:B------:R-:W-:Y:S02]  /*b950*/  LOP3.LUT R43, R4.reuse, 0x1e, R43, 0xf8, !PT ;  /* 0x0000001e042b7812 */ /* 0x040fe400078ef82b */
[C---:B------:R-:W-:Y:S01]  /*b960*/  LOP3.LUT R33, R4.reuse, 0x1e, R33, 0xf8, !PT ;  /* 0x0000001e04217812 */ /* 0x040fe200078ef821 */
[----:B------:R-:W5:Y:S01]  /*b970*/  LDC R56, c[0x3][R56] ;  /* 0x00c0000038387b82 */ /* 0x000f620000000800 */
[C---:B------:R-:W-:Y:S02]  /*b980*/  LOP3.LUT R35, R4.reuse, 0x1e, R35, 0xf8, !PT ;  /* 0x0000001e04237812 */ /* 0x040fe400078ef823 */
[C---:B------:R-:W-:Y:S02]  /*b990*/  LOP3.LUT R37, R4.reuse, 0x1e, R37, 0xf8, !PT ;  /* 0x0000001e04257812 */ /* 0x040fe400078ef825 */
[----:B------:R-:W-:-:S02]  /*b9a0*/  LOP3.LUT R41, R4, 0x1e, R41, 0xf8, !PT ;  /* 0x0000001e04297812 */ /* 0x000fc400078ef829 */
[----:B------:R-:W-:Y:S02]  /*b9b0*/  LOP3.LUT R6, R3, R17, R16, 0xac, !PT ;  /* 0x0000001103067212 */ /* 0x000fe400078eac10 */
[----:B------:R-:W-:Y:S02]  /*b9c0*/  SHF.R.U32.HI R27, RZ, 0x13, R18 ;  /* 0x00000013ff1b7819 */ /* 0x000fe40000011612 */
[----:B------:R-:W-:Y:S02]  /*b9d0*/  SHF.R.U32.HI R51, RZ, 0x7, R19 ;  /* 0x00000007ff337819 */ /* 0x000fe40000011613 */
[C---:B------:R-:W-:Y:S02]  /*b9e0*/  LOP3.LUT R71, R4.reuse, 0x1e, R71, 0xf8, !PT ;  /* 0x0000001e04477812 */ /* 0x040fe400078ef847 */
[C---:B------:R-:W-:Y:S02]  /*b9f0*/  LOP3.LUT R40, R4.reuse, 0x1e, R39, 0xf8, !PT ;  /* 0x0000001e04287812 */ /* 0x040fe400078ef827 */
[----:B------:R-:W-:-:S02]  /*ba00*/  LOP3.LUT R32, R4, 0x1e, R63, 0xf8, !PT ;  /* 0x0000001e04207812 */ /* 0x000fc400078ef83f */
[----:B------:R-:W-:Y:S02]  /*ba10*/  LOP3.LUT R38, R4, 0x1e, R69, 0xf8, !PT ;  /* 0x0000001e04267812 */ /* 0x000fe400078ef845 */
[----:B------:R-:W-:Y:S02]  /*ba20*/  LEA R39, R7, UR6, 0x2 ;  /* 0x0000000607277c11 */ /* 0x000fe4000f8e10ff */
[----:B------:R-:W-:Y:S02]  /*ba30*/  LEA R87, R45, UR6, 0x2 ;  /* 0x000000062d577c11 */ /* 0x000fe4000f8e10ff */
[----:B------:R-:W-:Y:S01]  /*ba40*/  SHF.R.U32.HI R63, RZ, 0x1b, R23 ;  /* 0x0000001bff3f7819 */ /* 0x000fe20000011617 */
[----:B------:R0:W1:Y:S01]  /*ba50*/  LDC R101, c[0x3][R39] ;  /* 0x00c0000027657b82 */ /* 0x0000620000000800 */
[----:B------:R-:W-:Y:S02]  /*ba60*/  LEA R66, R43, UR6, 0x2 ;  /* 0x000000062b427c11 */ /* 0x000fe4000f8e10ff */
[----:B------:R-:W-:-:S02]  /*ba70*/  LEA R89, R33, UR6, 0x2 ;  /* 0x0000000621597c11 */ /* 0x000fc4000f8e10ff */
[----:B------:R-:W-:Y:S02]  /*ba80*/  LEA R84, R35, UR6, 0x2 ;  /* 0x0000000623547c11 */ /* 0x000fe4000f8e10ff */
[----:B------:R-:W-:Y:S01]  /*ba90*/  LEA R45, R37, UR6, 0x2 ;  /* 0x00000006252d7c11 */ /* 0x000fe2000f8e10ff */
[----:B------:R-:W2:Y:S01]  /*baa0*/  LDC R66, c[0x3][R66] ;  /* 0x00c0000042427b82 */ /* 0x000ea20000000800 */
[----:B------:R-:W-:Y:S02]  /*bab0*/  LEA R85, R41, UR6, 0x2 ;  /* 0x0000000629557c11 */ /* 0x000fe4000f8e10ff */
[----:B------:R-:W-:Y:S02]  /*bac0*/  SHF.R.U32.HI R7, RZ, 0x1b, R22 ;  /* 0x0000001bff077819 */ /* 0x000fe40000011616 */
[----:B------:R-:W-:Y:S02]  /*bad0*/  SHF.R.U32.HI R69, RZ, 0x17, R23 ;  /* 0x00000017ff457819 */ /* 0x000fe40000011617 */
[----:B------:R-:W-:Y:S01]  /*bae0*/  IADD3 R5, PT, PT, R5, R10, R6 ;  /* 0x0000000a05057210 */ /* 0x000fe20007ffe006 */
[----:B------:R-:W3:Y:S01]  /*baf0*/  LDC R89, c[0x3][R89] ;  /* 0x00c0000059597b82 */ /* 0x000ee20000000800 */
[----:B------:R-:W-:-:S02]  /*bb00*/  LOP3.LUT R27, R4, 0x1e, R27, 0xf8, !PT ;  /* 0x0000001e041b7812 */ /* 0x000fc400078ef81b */
[----:B------:R-:W-:Y:S02]  /*bb10*/  LOP3.LUT R51, R4, 0x1e, R51, 0xf8, !PT ;  /* 0x0000001e04337812 */ /* 0x000fe400078ef833 */
[----:B------:R-:W-:Y:S02]  /*bb20*/  SHF.R.U32.HI R43, RZ, 0x1b, R21 ;  /* 0x0000001bff2b7819 */ /* 0x000fe40000011615 */
[----:B------:R-:W-:Y:S01]  /*bb30*/  LEA R78, R71, UR6, 0x2 ;  /* 0x00000006474e7c11 */ /* 0x000fe2000f8e10ff */
[----:B------:R-:W4:Y:S01]  /*bb40*/  LDC R84, c[0x3][R84] ;  /* 0x00c0000054547b82 */ /* 0x000f220000000800 */
[--C-:B------:R-:W-:Y:S02]  /*bb50*/  SHF.R.U32.HI R33, RZ, 0x17, R22.reuse ;  /* 0x00000017ff217819 */ /* 0x100fe40000011616 */
[--C-:B------:R-:W-:Y:S02]  /*bb60*/  SHF.R.U32.HI R35, RZ, 0x13, R22.reuse ;  /* 0x00000013ff237819 */ /* 0x100fe40000011616 */
[----:B------:R-:W-:-:S02]  /*bb70*/  SHF.R.U32.HI R37, RZ, 0xf, R22 ;  /* 0x0000000fff257819 */ /* 0x000fc40000011616 */
[----:B------:R-:W-:Y:S01]  /*bb80*/  SHF.R.U32.HI R41, RZ, 0xb, R22 ;  /* 0x0000000bff297819 */ /* 0x000fe20000011616 */
[----:B------:R-:W5:Y:S01]  /*bb90*/  LDC R78, c[0x3][R78] ;  /* 0x00c000004e4e7b82 */ /* 0x000f620000000800 */
[C---:B------:R-:W-:Y:S02]  /*bba0*/  LOP3.LUT R6, R4.reuse, 0x1e, R53, 0xf8, !PT ;  /* 0x0000001e04067812 */ /* 0x040fe400078ef835 */
[----:B------:R-:W-:Y:S02]  /*bbb0*/  SHF.R.U32.HI R61, RZ, 0xf, R21 ;  /* 0x0000000fff3d7819 */ /* 0x000fe40000011615 */
[--C-:B------:R-:W-:Y:S02]  /*bbc0*/  SHF.R.U32.HI R71, RZ, 0x13, R23.reuse ;  /* 0x00000013ff477819 */ /* 0x100fe40000011617 */
[----:B------:R-:W-:Y:S02]  /*bbd0*/  SHF.R.U32.HI R83, RZ, 0xb, R23 ;  /* 0x0000000bff537819 */ /* 0x000fe40000011617 */
[----:B------:R-:W-:-:S02]  /*bbe0*/  LOP3.LUT R63, R4, 0x1e, R63, 0xf8, !PT ;  /* 0x0000001e043f7812 */ /* 0x000fc400078ef83f */
[----:B------:R-:W-:Y:S02]  /*bbf0*/  SHF.R.U32.HI R59, RZ, 0x13, R21 ;  /* 0x00000013ff3b7819 */ /* 0x000fe40000011615 */
[C---:B------:R-:W-:Y:S02]  /*bc00*/  LOP3.LUT R7, R4.reuse, 0x1e, R7, 0xf8, !PT ;  /* 0x0000001e04077812 */ /* 0x040fe400078ef807 */
[C---:B------:R-:W-:Y:S02]  /*bc10*/  LOP3.LUT R69, R4.reuse, 0x1e, R69, 0xf8, !PT ;  /* 0x0000001e04457812 */ /* 0x040fe400078ef845 */
[----:B------:R-:W-:Y:S02]  /*bc20*/  LEA R76, R27, UR6, 0x2 ;  /* 0x000000061b4c7c11 */ /* 0x000fe4000f8e10ff */
[----:B------:R-:W-:Y:S02]  /*bc30*/  LEA R53, R51, UR6, 0x2 ;  /* 0x0000000633357c11 */ /* 0x000fe4000f8e10ff */
[----:B------:R-:W-:-:S02]  /*bc40*/  LOP3.LUT R43, R4, 0x1e, R43, 0xf8, !PT ;  /* 0x0000001e042b7812 */ /* 0x000fc400078ef82b */
[--C-:B------:R-:W-:Y:S02]  /*bc50*/  SHF.R.U32.HI R73, RZ, 0xf, R23.reuse ;  /* 0x0000000fff497819 */ /* 0x100fe40000011617 */
[----:B------:R-:W-:Y:S02]  /*bc60*/  SHF.R.U32.HI R91, RZ, 0x7, R23 ;  /* 0x00000007ff5b7819 */ /* 0x000fe40000011617 */
[C---:B------:R-:W-:Y:S02]  /*bc70*/  LOP3.LUT R33, R4.reuse, 0x1e, R33, 0xf8, !PT ;  /* 0x0000001e04217812 */ /* 0x040fe400078ef821 */
[C---:B------:R-:W-:Y:S02]  /*bc80*/  LOP3.LUT R35, R4.reuse, 0x1e, R35, 0xf8, !PT ;  /* 0x0000001e04237812 */ /* 0x040fe400078ef823 */
[C---:B------:R-:W-:Y:S02]  /*bc90*/  LOP3.LUT R37, R4.reuse, 0x1e, R37, 0xf8, !PT ;  /* 0x0000001e04257812 */ /* 0x040fe400078ef825 */
[----:B------:R-:W-:-:S02]  /*bca0*/  LOP3.LUT R41, R4, 0x1e, R41, 0xf8, !PT ;  /* 0x0000001e04297812 */ /* 0x000fc400078ef829 */
[----:B------:R-:W-:Y:S02]  /*bcb0*/  SHF.R.U32.HI R25, RZ, 0x17, R18 ;  /* 0x00000017ff197819 */ /* 0x000fe40000011612 */
[----:B------:R-:W-:Y:S02]  /*bcc0*/  LEA R51, R6, UR6, 0x2 ;  /* 0x0000000606337c11 */ /* 0x000fe4000f8e10ff */
[----:B------:R-:W-:Y:S02]  /*bcd0*/  SHF.R.U32.HI R27, RZ, 0x17, R20 ;  /* 0x00000017ff1b7819 */ /* 0x000fe40000011614 */
[C---:B------:R-:W-:Y:S02]  /*bce0*/  LOP3.LUT R61, R4.reuse, 0x1e, R61, 0xf8, !PT ;  /* 0x0000001e043d7812 */ /* 0x040fe400078ef83d */
[C---:B------:R-:W-:Y:S02]  /*bcf0*/  LOP3.LUT R62, R4.reuse, 0x1e, R71, 0xf8, !PT ;  /* 0x0000001e043e7812 */ /* 0x040fe400078ef847 */
[----:B------:R-:W-:-:S02]  /*bd00*/  LOP3.LUT R6, R4, 0x1e, R83, 0xf8, !PT ;  /* 0x0000001e04067812 */ /* 0x000fc400078ef853 */
[----:B------:R-:W-:Y:S02]  /*bd10*/  LEA R71, R63, UR6, 0x2 ;  /* 0x000000063f477c11 */ /* 0x000fe4000f8e10ff */
[C---:B------:R-:W-:Y:S02]  /*bd20*/  LOP3.LUT R44, R4.reuse, 0x1e, R59, 0xf8, !PT ;  /* 0x0000001e042c7812 */ /* 0x040fe400078ef83b */
[----:B------:R-:W-:Y:S01]  /*bd30*/  LOP3.LUT R46, R4, 0x1e, R93, 0xf8, !PT ;  /* 0x0000001e042e7812 */ /* 0x000fe200078ef85d */
[----:B------:R-:W-:Y:S01]  /*bd40*/  IMAD.SHL.U32 R93, R30, 0x2, RZ ;  /* 0x000000021e5d7824 */ /* 0x000fe200078e00ff */
[----:B------:R-:W-:Y:S02]  /*bd50*/  LEA R83, R7, UR6, 0x2 ;  /* 0x0000000607537c11 */ /* 0x000fe4000f8e10ff */
[----:B------:R-:W-:Y:S02]  /*bd60*/  LEA R63, R69, UR6, 0x2 ;  /* 0x00000006453f7c11 */ /* 0x000fe4000f8e10ff */
[----:B------:R-:W-:-:S02]  /*bd70*/  LEA R86, R43, UR6, 0x2 ;  /* 0x000000062b567c11 */ /* 0x000fc4000f8e10ff */
[----:B------:R-:W-:Y:S02]  /*bd80*/  SHF.R.U32.HI R59, RZ, 0x7, R22 ;  /* 0x00000007ff3b7819 */ /* 0x000fe40000011616 */
[C---:B------:R-:W-:Y:S01]  /*bd90*/  LOP3.LUT R58, R4.reuse, 0x1e, R73, 0xf8, !PT ;  /* 0x0000001e043a7812 */ /* 0x040fe200078ef849 */
[----:B------:R-:W2:Y:S01]  /*bda0*/  LDC R63, c[0x3][R63] ;  /* 0x00c000003f3f7b82 */ /* 0x000ea20000000800 */
[----:B------:R-:W-:Y:S02]  /*bdb0*/  LOP3.LUT R54, R4, 0x1e, R91, 0xf8, !PT ;  /* 0x0000001e04367812 */ /* 0x000fe400078ef85b */
[----:B------:R-:W-:Y:S02]  /*bdc0*/  LEA R7, R33, UR6, 0x2 ;  /* 0x0000000621077c11 */ /* 0x000fe4000f8e10ff */
[----:B------:R-:W-:Y:S02]  /*bdd0*/  LEA R74, R35, UR6, 0x2 ;  /* 0x00000006234a7c11 */ /* 0x000fe4000f8e10ff */
[----:B------:R-:W-:Y:S01]  /*bde0*/  LEA R72, R37, UR6, 0x2 ;  /* 0x0000000625487c11 */ /* 0x000fe2000f8e10ff */
[----:B------:R-:W5:Y:S01]  /*bdf0*/  LDC R86, c[0x3][R86] ;  /* 0x00c0000056567b82 */ /* 0x000f620000000800 */
[----:B------:R-:W-:-:S02]  /*be00*/  LEA R69, R41, UR6, 0x2 ;  /* 0x0000000629457c11 */ /* 0x000fc4000f8e10ff */
[C---:B------:R-:W-:Y:S02]  /*be10*/  LOP3.LUT R25, R4.reuse, 0x1e, R25, 0xf8, !PT ;  /* 0x0000001e04197812 */ /* 0x040fe400078ef819 */
[----:B------:R-:W-:Y:S02]  /*be20*/  LOP3.LUT R27, R4, 0x1e, R27, 0xf8, !PT ;  /* 0x0000001e041b7812 */ /* 0x000fe400078ef81b */
[----:B------:R-:W-:Y:S01]  /*be30*/  LEA R43, R61, UR6, 0x2 ;  /* 0x000000063d2b7c11 */ /* 0x000fe2000f8e10ff */
[----:B------:R-:W-:Y:S01]  /*be40*/  IMAD.SHL.U32 R61, R22, 0x2, RZ ;  /* 0x00000002163d7824 */ /* 0x000fe200078e00ff */
[--C-:B------:R-:W-:Y:S02]  /*be50*/  SHF.R.U32.HI R33, RZ, 0x1b, R30.reuse ;  /* 0x0000001bff217819 */ /* 0x100fe4000001161e */
[--C-:B------:R-:W-:Y:S02]  /*be60*/  SHF.R.U32.HI R35, RZ, 0x17, R30.reuse ;  /* 0x00000017ff237819 */ /* 0x100fe4000001161e */
[--C-:B------:R-:W-:Y:S01]  /*be70*/  SHF.R.U32.HI R37, RZ, 0x13, R30.reuse ;  /* 0x00000013ff257819 */ /* 0x100fe2000001161e */
[----:B------:R-:W2:Y:S01]  /*be80*/  LDC R43, c[0x3][R43] ;  /* 0x00c000002b2b7b82 */ /* 0x000ea20000000800 */
[----:B------:R-:W-:-:S02]  /*be90*/  SHF.R.U32.HI R41, RZ, 0xf, R30 ;  /* 0x0000000fff297819 */ /* 0x000fc4000001161e */
[--C-:B------:R-:W-:Y:S02]  /*bea0*/  SHF.R.U32.HI R73, RZ, 0xb, R30.reuse ;  /* 0x0000000bff497819 */ /* 0x100fe4000001161e */
[----:B------:R-:W-:Y:S02]  /*beb0*/  SHF.R.U32.HI R91, RZ, 0x7, R30 ;  /* 0x00000007ff5b7819 */ /* 0x000fe4000001161e */
[C---:B------:R-:W-:Y:S02]  /*bec0*/  LOP3.LUT R59, R4.reuse, 0x1e, R59, 0xf8, !PT ;  /* 0x0000001e043b7812 */ /* 0x040fe400078ef83b */
[----:B------:R-:W-:Y:S02]  /*bed0*/  LEA R81, R25, UR6, 0x2 ;  /* 0x0000000619517c11 */ /* 0x000fe4000f8e10ff */
[----:B------:R-:W-:Y:S02]  /*bee0*/  LEA R79, R27, UR6, 0x2 ;  /* 0x000000061b4f7c11 */ /* 0x000fe4000f8e10ff */
[----:B------:R-:W-:-:S02]  /*bef0*/  LOP3.LUT R94, R4, 0x1e, R33, 0xf8, !PT ;  /* 0x0000001e045e7812 */ /* 0x000fc400078ef821 */
[C---:B------:R-:W-:Y:S02]  /*bf00*/  LOP3.LUT R42, R4.reuse, 0x1e, R35, 0xf8, !PT ;  /* 0x0000001e042a7812 */ /* 0x040fe400078ef823 */
[C---:B------:R-:W-:Y:S02]  /*bf10*/  LOP3.LUT R70, R4.reuse, 0x1e, R37, 0xf8, !PT ;  /* 0x0000001e04467812 */ /* 0x040fe400078ef825 */
[C---:B------:R-:W-:Y:S02]  /*bf20*/  LOP3.LUT R80, R4.reuse, 0x1e, R41, 0xf8, !PT ;  /* 0x0000001e04507812 */ /* 0x040fe400078ef829 */
[C---:B------:R-:W-:Y:S02]  /*bf30*/  LOP3.LUT R82, R4.reuse, 0x1e, R73, 0xf8, !PT ;  /* 0x0000001e04527812 */ /* 0x040fe400078ef849 */
[C---:B------:R-:W-:Y:S02]  /*bf40*/  LOP3.LUT R90, R4.reuse, 0x1e, R91, 0xf8, !PT ;  /* 0x0000001e045a7812 */ /* 0x040fe400078ef85b */
[----:B------:R-:W-:-:S02]  /*bf50*/  LOP3.LUT R92, R4, 0x1e, R93, 0xf8, !PT ;  /* 0x0000001e045c7812 */ /* 0x000fc400078ef85d */
[----:B------:R-:W-:Y:S02]  /*bf60*/  SHF.R.U32.HI R31, RZ, 0x3, R18 ;  /* 0x00000003ff1f7819 */ /* 0x000fe40000011612 */
[----:B------:R-:W-:Y:S02]  /*bf70*/  SHF.R.U32.HI R29, RZ, 0x3, R19 ;  /* 0x00000003ff1d7819 */ /* 0x000fe40000011613 */
[----:B------:R-:W-:Y:S02]  /*bf80*/  SHF.R.U32.HI R25, RZ, 0x3, R20 ;  /* 0x00000003ff197819 */ /* 0x000fe40000011614 */
[----:B------:R-:W-:Y:S02]  /*bf90*/  SHF.R.U32.HI R28, RZ, 0x3, R21 ;  /* 0x00000003ff1c7819 */ /* 0x000fe40000011615 */
[----:B------:R-:W-:Y:S02]  /*bfa0*/  SHF.R.U32.HI R27, RZ, 0x3, R22 ;  /* 0x00000003ff1b7819 */ /* 0x000fe40000011616 */
[----:B------:R-:W-:-:S02]  /*bfb0*/  SHF.R.U32.HI R24, RZ, 0x3, R23 ;  /* 0x00000003ff187819 */ /* 0x000fc40000011617 */
[--C-:B------:R-:W-:Y:S02]  /*bfc0*/  SHF.R.U32.HI R33, RZ, 0x1b, R8.reuse ;  /* 0x0000001bff217819 */ /* 0x100fe40000011608 */
[--C-:B------:R-:W-:Y:S02]  /*bfd0*/  SHF.R.U32.HI R35, RZ, 0x17, R8.reuse ;  /* 0x00000017ff237819 */ /* 0x100fe40000011608 */
[--C-:B------:R-:W-:Y:S02]  /*bfe0*/  SHF.R.U32.HI R37, RZ, 0x13, R8.reuse ;  /* 0x00000013ff257819 */ /* 0x100fe40000011608 */
[--C-:B------:R-:W-:Y:S02]  /*bff0*/  SHF.R.U32.HI R41, RZ, 0xf, R8.reuse ;  /* 0x0000000fff297819 */ /* 0x100fe40000011608 */
[--C-:B------:R-:W-:Y:S02]  /*c000*/  SHF.R.U32.HI R73, RZ, 0xb, R8.reuse ;  /* 0x0000000bff497819 */ /* 0x100fe40000011608 */
[----:B------:R-:W-:-:S02]  /*c010*/  SHF.R.U32.HI R91, RZ, 0x7, R8 ;  /* 0x00000007ff5b7819 */ /* 0x000fc40000011608 */
[----:B------:R-:W-:Y:S02]  /*c020*/  SHF.R.U32.HI R93, RZ, 0x3, R8 ;  /* 0x00000003ff5d7819 */ /* 0x000fe40000011608 */
[----:B------:R-:W-:Y:S02]  /*c030*/  LOP3.LUT R52, R4, 0x1e, R61, 0xf8, !PT ;  /* 0x0000001e04347812 */ /* 0x000fe400078ef83d */
[----:B------:R-:W-:Y:S02]  /*c040*/  SHF.R.U32.HI R26, RZ, 0x3, R30 ;  /* 0x00000003ff1a7819 */ /* 0x000fe4000001161e */
[----:B------:R-:W-:Y:S02]  /*c050*/  LEA R61, R59, UR6, 0x2 ;  /* 0x000000063b3d7c11 */ /* 0x000fe4000f8e10ff */
[----:B------:R-:W-:Y:S02]  /*c060*/  LEA R59, R6, UR6, 0x2 ;  /* 0x00000006063b7c11 */ /* 0x000fe4000f8e10ff */
[----:B------:R-:W-:-:S02]  /*c070*/  IADD3 R5, PT, PT, R22, UR13, R5 ;  /* 0x0000000d16057c10 */ /* 0x000fc4000fffe005 */
[C---:B------:R-:W-:Y:S02]  /*c080*/  LOP3.LUT R55, R4.reuse, 0x1e, R31, 0xf8, !PT ;  /* 0x0000001e04377812 */ /* 0x040fe400078ef81f */
[C---:B------:R-:W-:Y:S01]  /*c090*/  LOP3.LUT R50, R4.reuse, 0x1e, R29, 0xf8, !PT ;  /* 0x0000001e04327812 */ /* 0x040fe200078ef81d */
[----:B------:R-:W-:Y:S01]  /*c0a0*/  IMAD.IADD R96, R5, 0x1, R12 ;  /* 0x0000000105607824 */ /* 0x000fe200078e020c */
[C---:B------:R-:W-:Y:S01]  /*c0b0*/  LOP3.LUT R36, R4.reuse, 0x1e, R25, 0xf8, !PT ;  /* 0x0000001e04247812 */ /* 0x040fe200078ef819 */
[----:B------:R-:W2:Y:S01]  /*c0c0*/  LDC R59, c[0x3][R59] ;  /* 0x00c000003b3b7b82 */ /* 0x000ea20000000800 */
[C---:B------:R-:W-:Y:S02]  /*c0d0*/  LOP3.LUT R68, R4.reuse, 0x1e, R28, 0xf8, !PT ;  /* 0x0000001e04447812 */ /* 0x040fe400078ef81c */
[C---:B------:R-:W-:Y:S02]  /*c0e0*/  LOP3.LUT R60, R4.reuse, 0x1e, R27, 0xf8, !PT ;  /* 0x0000001e043c7812 */ /* 0x040fe400078ef81b */
[----:B------:R-:W-:-:S02]  /*c0f0*/  LOP3.LUT R48, R4, 0x1e, R24, 0xf8, !PT ;  /* 0x0000001e04307812 */ /* 0x000fc400078ef818 */
        /* <DEDUP_REMOVED lines=10> */
[----:B------:R-:W-:Y:S02]  /*c1a0*/  LEA R70, R4, UR6, 0x2 ;  /* 0x0000000604467c11 */ /* 0x000fe4000f8e10ff */
[----:B------:R-:W-:-:S02]  /*c1b0*/  LEA R73, R92, UR6, 0x2 ;  /* 0x000000065c497c11 */ /* 0x000fc4000f8e10ff */
[----:B------:R-:W-:Y:S01]  /*c1c0*/  LEA R4, R37, UR6, 0x2 ;  /* 0x0000000625047c11 */ /* 0x000fe2000f8e10ff */
[----:B------:R-:W2:Y:S01]  /*c1d0*/  LDC R91, c[0x3][R91] ;  /* 0x00c000005b5b7b82 */ /* 0x000ea20000000800 */
[----:B------:R-:W-:Y:S02]  /*c1e0*/  LEA R92, R33, UR6, 0x2 ;  /* 0x00000006215c7c11 */ /* 0x000fe4000f8e10ff */
[----:B------:R-:W-:Y:S02]  /*c1f0*/  LEA R37, R6, UR6, 0x2 ;  /* 0x0000000606257c11 */ /* 0x000fe4000f8e10ff */
[----:B------:R-:W-:Y:S02]  /*c200*/  LEA R35, R82, UR6, 0x2 ;  /* 0x0000000652237c11 */ /* 0x000fe4000f8e10ff */
[----:B------:R-:W-:Y:S01]  /*c210*/  LEA R97, R41, UR6, 0x2 ;  /* 0x0000000629617c11 */ /* 0x000fe2000f8e10ff */
[----:B------:R-:W3:Y:S01]  /*c220*/  LDC R4, c[0x3][R4] ;  /* 0x00c0000004047b82 */ /* 0x000ee20000000800 */
[----:B------:R-:W-:-:S02]  /*c230*/  LEA R6, R34, UR6, 0x2 ;  /* 0x0000000622067c11 */ /* 0x000fc4000f8e10ff */
[C-C-:B------:R-:W-:Y:S02]  /*c240*/  SHF.L.W.U32.HI R0, R99.reuse, 0x1e, R99.reuse ;  /* 0x0000001e63007819 */ /* 0x140fe40000010e63 */
[C-C-:B------:R-:W-:Y:S02]  /*c250*/  SHF.L.W.U32.HI R33, R99.reuse, 0x13, R99.reuse ;  /* 0x0000001363217819 */ /* 0x140fe40000010e63 */
[----:B------:R-:W-:Y:S01]  /*c260*/  SHF.L.W.U32.HI R2, R99, 0xa, R99 ;  /* 0x0000000a63027819 */ /* 0x000fe20000010e63 */
[----:B------:R-:W2:Y:S01]  /*c270*/  LDC R6, c[0x3][R6] ;  /* 0x00c0000006067b82 */ /* 0x000ea20000000800 */
[C-C-:B------:R-:W-:Y:S02]  /*c280*/  SHF.L.W.U32.HI R34, R96.reuse, 0x1a, R96.reuse ;  /* 0x0000001a60227819 */ /* 0x140fe40000010e60 */
[C-C-:B------:R-:W-:Y:S02]  /*c290*/  SHF.L.W.U32.HI R41, R96.reuse, 0x15, R96.reuse ;  /* 0x0000001560297819 */ /* 0x140fe40000010e60 */
[----:B------:R-:W-:-:S02]  /*c2a0*/  SHF.L.W.U32.HI R82, R96, 0x7, R96 ;  /* 0x0000000760527819 */ /* 0x000fc40000010e60 */
[----:B------:R-:W-:Y:S01]  /*c2b0*/  LOP3.LUT R0, R2, R0, R33, 0x96, !PT ;  /* 0x0000000002007212 */ /* 0x000fe200078e9621 */
[----:B------:R-:W2:Y:S01]  /*c2c0*/  LDC R73, c[0x3][R73] ;  /* 0x00c0000049497b82 */ /* 0x000ea20000000800 */
[----:B------:R-:W-:Y:S02]  /*c2d0*/  LOP3.LUT R2, R96, R16, R3, 0xac, !PT ;  /* 0x0000001060027212 */ /* 0x000fe400078eac03 */
[----:B------:R-:W-:Y:S02]  /*c2e0*/  LOP3.LUT R34, R82, R34, R41, 0x96, !PT ;  /* 0x0000002252227212 */ /* 0x000fe400078e9629 */
[----:B------:R-:W-:Y:S02]  /*c2f0*/  LEA R93, R42, UR6, 0x2 ;  /* 0x000000062a5d7c11 */ /* 0x000fe4000f8e10ff */
[----:B------:R-:W-:Y:S02]  /*c300*/  LEA R42, R90, UR6, 0x2 ;  /* 0x000000065a2a7c11 */ /* 0x000fe4000f8e10ff */
[----:B------:R-:W-:-:S02]  /*c310*/  LOP3.LUT R90, R14, R15, R99, 0xe8, !PT ;  /* 0x0000000f0e5a7212 */ /* 0x000fc400078ee863 */
[----:B------:R-:W-:Y:S01]  /*c320*/  IADD3 R33, PT, PT, R34, R17, R2 ;  /* 0x0000001122217210 */ /* 0x000fe20007ffe002 */
[----:B------:R-:W4:Y:S01]  /*c330*/  LDC R93, c[0x3][R93] ;  /* 0x00c000005d5d7b82 */ /* 0x000f220000000800 */
[----:B------:R-:W-:Y:S02]  /*c340*/  IADD3 R90, PT, PT, R5, R0, R90 ;  /* 0x00000000055a7210 */ /* 0x000fe40007ffe05a */
[----:B------:R-:W-:Y:S02]  /*c350*/  IADD3 R0, PT, PT, R20, UR14, R33 ;  /* 0x0000000e14007c10 */ /* 0x000fe4000fffe021 */
[C-C-:B------:R-:W-:Y:S02]  /*c360*/  SHF.L.W.U32.HI R2, R90.reuse, 0x1e, R90.reuse ;  /* 0x0000001e5a027819 */ /* 0x140fe40000010e5a */
[--C-:B------:R-:W-:Y:S01]  /*c370*/  SHF.L.W.U32.HI R5, R90, 0x13, R90.reuse ;  /* 0x000000135a057819 */ /* 0x100fe20000010e5a */
[----:B------:R-:W-:Y:S01]  /*c380*/  IMAD.IADD R41, R0, 0x1, R15 ;  /* 0x0000000100297824 */ /* 0x000fe200078e020f */
[----:B------:R-:W-:-:S02]  /*c390*/  SHF.L.W.U32.HI R33, R90, 0xa, R90 ;  /* 0x0000000a5a217819 */ /* 0x000fc40000010e5a */
[----:B------:R-:W-:Y:S02]  /*c3a0*/  LOP3.LUT R34, R99, R14, R90, 0xe8, !PT ;  /* 0x0000000e63227212 */ /* 0x000fe400078ee85a */
[----:B------:R-:W-:Y:S02]  /*c3b0*/  LOP3.LUT R33, R33, R2, R5, 0x96, !PT ;  /* 0x0000000221217212 */ /* 0x000fe400078e9605 */
[C-C-:B------:R-:W-:Y:S02]  /*c3c0*/  SHF.L.W.U32.HI R2, R41.reuse, 0x1a, R41.reuse ;  /* 0x0000001a29027819 */ /* 0x140fe40000010e29 */
[C-C-:B------:R-:W-:Y:S02]  /*c3d0*/  SHF.L.W.U32.HI R5, R41.reuse, 0x15, R41.reuse ;  /* 0x0000001529057819 */ /* 0x140fe40000010e29 */
[----:B------:R-:W-:Y:S01]  /*c3e0*/  SHF.L.W.U32.HI R82, R41, 0x7, R41 ;  /* 0x0000000729527819 */ /* 0x000fe20000010e29 */
[----:B---3--:R-:W-:Y:S01]  /*c3f0*/  FFMA R89, R4, R89, RZ ;  /* 0x0000005904597223 */ /* 0x008fe200000000ff */
[----:B------:R-:W-:-:S02]  /*c400*/  IADD3 R33, PT, PT, R0, R33, R34 ;  /* 0x0000002100217210 */ /* 0x000fc40007ffe022 */
[----:B------:R-:W-:Y:S02]  /*c410*/  LOP3.LUT R0, R3, R41, R96, 0xb8, !PT ;  /* 0x0000002903007212 */ /* 0x000fe400078eb860 */
[----:B------:R-:W-:Y:S02]  /*c420*/  LOP3.LUT R5, R82, R2, R5, 0x96, !PT ;  /* 0x0000000252057212 */ /* 0x000fe400078e9605 */
[--C-:B------:R-:W-:Y:S02]  /*c430*/  SHF.L.W.U32.HI R2, R33, 0x1e, R33.reuse ;  /* 0x0000001e21027819 */ /* 0x100fe40000010e21 */
[----:B------:R-:W-:Y:S02]  /*c440*/  IADD3 R5, PT, PT, R5, R16, R0 ;  /* 0x0000001005057210 */ /* 0x000fe40007ffe000 */
[C-C-:B------:R-:W-:Y:S02]  /*c450*/  SHF.L.W.U32.HI R103, R33.reuse, 0x13, R33.reuse ;  /* 0x0000001321677819 */ /* 0x140fe40000010e21 */
[----:B------:R-:W-:-:S02]  /*c460*/  SHF.L.W.U32.HI R0, R33, 0xa, R33 ;  /* 0x0000000a21007819 */ /* 0x000fc40000010e21 */
[----:B------:R-:W-:Y:S02]  /*c470*/  LEA R98, R98, UR6, 0x2 ;  /* 0x0000000662627c11 */ /* 0x000fe4000f8e10ff */
[----:B------:R-:W-:Y:S02]  /*c480*/  LOP3.LUT R82, R0, R2, R103, 0x96, !PT ;  /* 0x0000000200527212 */ /* 0x000fe400078e9667 */
[----:B------:R-:W-:Y:S01]  /*c490*/  IADD3 R5, PT, PT, R18, UR15, R5 ;  /* 0x0000000f12057c10 */ /* 0x000fe2000fffe005 */
[----:B------:R3:W1:Y:S01]  /*c4a0*/  LDC R103, c[0x3][R79] ;  /* 0x00c000004f677b82 */ /* 0x0006620000000800 */
[----:B------:R-:W-:Y:S02]  /*c4b0*/  LOP3.LUT R100, R90, R99, R33, 0xe8, !PT ;  /* 0x000000635a647212 */ /* 0x000fe400078ee821 */
[----:B------:R-:W-:Y:S01]  /*c4c0*/  LEA R94, R94, UR6, 0x2 ;  /* 0x000000065e5e7c11 */ /* 0x000fe2000f8e10ff */
[C---:B------:R-:W-:Y:S01]  /*c4d0*/  IMAD.IADD R34, R5.reuse, 0x1, R14 ;  /* 0x0000000105227824 */ /* 0x040fe200078e020e */
[----:B------:R-:W-:-:S02]  /*c4e0*/  IADD3 R82, PT, PT, R5, R82, R100 ;  /* 0x0000005205527210 */ /* 0x000fc40007ffe064 */
[----:B------:R-:W-:Y:S01]  /*c4f0*/  LEA R44, R44, UR6, 0x2 ;  /* 0x000000062c2c7c11 */ /* 0x000fe2000f8e10ff */
[----:B------:R5:W1:Y:S01]  /*c500*/  LDC R2, c[0x3][R98] ;  /* 0x00c0000062027b82 */ /* 0x000a620000000800 */
[C-C-:B------:R-:W-:Y:S02]  /*c510*/  SHF.L.W.U32.HI R102, R34.reuse, 0x1a, R34.reuse ;  /* 0x0000001a22667819 */ /* 0x140fe40000010e22 */
[C-C-:B------:R-:W-:Y:S02]  /*c520*/  SHF.L.W.U32.HI R105, R34.reuse, 0x15, R34.reuse ;  /* 0x0000001522697819 */ /* 0x140fe40000010e22 */
[----:B------:R-:W-:Y:S02]  /*c530*/  SHF.L.W.U32.HI R104, R34, 0x7, R34 ;  /* 0x0000000722687819 */ /* 0x000fe40000010e22 */
[----:B------:R-:W-:Y:S01]  /*c540*/  SHF.L.W.U32.HI R100, R82, 0x1e, R82 ;  /* 0x0000001e52647819 */ /* 0x000fe20000010e52 */
[----:B------:R0:W2:Y:S01]  /*c550*/  LDC R0, c[0x3][R92] ;  /* 0x00c000005c007b82 */ /* 0x0000a20000000800 */
[----:B------:R-:W-:-:S02]  /*c560*/  LOP3.LUT R102, R104, R102, R105, 0x96, !PT ;  /* 0x0000006668667212 */ /* 0x000fc400078e9669 */
[----:B------:R-:W-:Y:S02]  /*c570*/  LOP3.LUT R5, R96, R34, R41, 0xb8, !PT ;  /* 0x0000002260057212 */ /* 0x000fe400078eb829 */
[C-C-:B------:R-:W-:Y:S02]  /*c580*/  SHF.L.W.U32.HI R105, R82.reuse, 0x13, R82.reuse ;  /* 0x0000001352697819 */ /* 0x140fe40000010e52 */
[----:B------:R-:W-:Y:S01]  /*c590*/  SHF.L.W.U32.HI R104, R82, 0xa, R82 ;  /* 0x0000000a52687819 */ /* 0x000fe20000010e52 */
[----:B------:R-:W4:Y:S01]  /*c5a0*/  LDC R44, c[0x3][R44] ;  /* 0x00c000002c2c7b82 */ /* 0x000f220000000800 */
[----:B------:R-:W-:Y:S02]  /*c5b0*/  IADD3 R3, PT, PT, R102, R5, R3 ;  /* 0x0000000566037210 */ /* 0x000fe40007ffe003 */
[----:B------:R-:W-:Y:S02]  /*c5c0*/  LOP3.LUT R107, R104, R100, R105, 0x96, !PT ;  /* 0x00000064686b7212 */ /* 0x000fe400078e9669 */
[----:B0-----:R-:W-:-:S02]  /*c5d0*/  IADD3 R92, PT, PT, R30, UR16, R3 ;  /* 0x000000101e5c7c10 */ /* 0x001fc4000fffe003 */
[----:B---3--:R-:W-:Y:S01]  /*c5e0*/  LOP3.LUT R79, R33, R90, R82, 0xe8, !PT ;  /* 0x0000005a214f7212 */ /* 0x008fe200078ee852 */
[----:B------:R0:W4:Y:S01]  /*c5f0*/  LDC R100, c[0x3][R87] ;  /* 0x00c0000057647b82 */ /* 0x0001220000000800 */
[----:B------:R-:W-:Y:S01]  /*c600*/  LEA R95, R95, UR6, 0x2 ;  /* 0x000000065f5f7c11 */ /* 0x000fe2000f8e10ff */
[----:B------:R-:W-:Y:S01]  /*c610*/  IMAD.IADD R39, R99, 0x1, R92 ;  /* 0x0000000163277824 */ /* 0x000fe200078e025c */
[----:B------:R-:W-:Y:S02]  /*c620*/  IADD3 R79, PT, PT, R92, R107, R79 ;  /* 0x0000006b5c4f7210 */ /* 0x000fe40007ffe04f */
[----:B------:R-:W-:Y:S02]  /*c630*/  LEA R80, R80, UR6, 0x2 ;  /* 0x0000000650507c11 */ /* 0x000fe4000f8e10ff */
[C-C-:B-----5:R-:W-:Y:S01]  /*c640*/  SHF.L.W.U32.HI R98, R39.reuse, 0x1a, R39.reuse ;  /* 0x0000001a27627819 */ /* 0x160fe20000010e27 */
[----:B------:R3:W5:Y:S01]  /*c650*/  LDC R5, c[0x3][R97] ;  /* 0x00c0000061057b82 */ /* 0x0007620000000800 */
[----:B------:R-:W-:-:S02]  /*c660*/  SHF.L.W.U32.HI R99, R39, 0x15, R39 ;  /* 0x0000001527637819 */ /* 0x000fc40000010e27 */
[----:B------:R-:W-:Y:S02]  /*c670*/  SHF.L.W.U32.HI R102, R39, 0x7, R39 ;  /* 0x0000000727667819 */ /* 0x000fe40000010e27 */
[----:B------:R-:W-:Y:S02]  /*c680*/  LEA R40, R40, UR6, 0x2 ;  /* 0x0000000628287c11 */ /* 0x000fe4000f8e10ff */
[----:B------:R-:W-:Y:S01]  /*c690*/  LOP3.LUT R99, R102, R98, R99, 0x96, !PT ;  /* 0x0000006266637212 */ /* 0x000fe200078e9663 */
[----:B------:R0:W5:Y:S01]  /*c6a0*/  LDC R105, c[0x3][R94] ;  /* 0x00c000005e697b82 */ /* 0x0001620000000800 */
[----:B------:R-:W-:Y:S02]  /*c6b0*/  LOP3.LUT R98, R41, R39, R34, 0xb8, !PT ;  /* 0x0000002729627212 */ /* 0x000fe400078eb822 */
[----:B------:R-:W-:Y:S02]  /*c6c0*/  LEA R88, R88, UR6, 0x2 ;  /* 0x0000000658587c11 */ /* 0x000fe4000f8e10ff */
[----:B------:R-:W-:-:S02]  /*c6d0*/  IADD3 R98, PT, PT, R99, R98, R96 ;  /* 0x0000006263627210 */ /* 0x000fc40007ffe060 */
[----:B------:R-:W-:Y:S01]  /*c6e0*/  LEA R32, R32, UR6, 0x2 ;  /* 0x0000000620207c11 */ /* 0x000fe2000f8e10ff */
[----:B------:R0:W5:Y:S01]  /*c6f0*/  LDC R92, c[0x3][R45] ;  /* 0x00c000002d5c7b82 */ /* 0x0001620000000800 */
[----:B-1----:R-:W-:Y:S01]  /*c700*/  FFMA R2, R2, R103, RZ ;  /* 0x0000006702027223 */ /* 0x002fe200000000ff */
[C-C-:B------:R-:W-:Y:S02]  /*c710*/  SHF.L.W.U32.HI R102, R79.reuse, 0x1e, R79.reuse ;  /* 0x0000001e4f667819 */ /* 0x140fe40000010e4f */
[C-C-:B------:R-:W-:Y:S01]  /*c720*/  SHF.L.W.U32.HI R107, R79.reuse, 0x13, R79.reuse ;  /* 0x000000134f6b7819 */ /* 0x140fe20000010e4f */
[----:B---3--:R-:W-:Y:S01]  /*c730*/  FMUL R97, R2, 0.10000000149011611938 ;  /* 0x3dcccccd02617820 */ /* 0x008fe20000400000 */
[----:B------:R-:W-:Y:S02]  /*c740*/  SHF.L.W.U32.HI R104, R79, 0xa, R79 ;  /* 0x0000000a4f687819 */ /* 0x000fe40000010e4f */
[----:B------:R1:W3:Y:S01]  /*c750*/  LDC R3, c[0x3][R95] ;  /* 0x00c000005f037b82 */ /* 0x0002e20000000800 */
[----:B--2---:R-:W-:Y:S01]  /*c760*/  FFMA R0, R0, R101, RZ ;  /* 0x0000006500007223 */ /* 0x004fe200000000ff */
[----:B------:R-:W-:-:S02]  /*c770*/  LOP3.LUT R102, R104, R102, R107, 0x96, !PT ;  /* 0x0000006668667212 */ /* 0x000fc400078e966b */
[----:B0-----:R-:W-:Y:S01]  /*c780*/  LOP3.LUT R87, R82, R33, R79, 0xe8, !PT ;  /* 0x0000002152577212 */ /* 0x001fe200078ee84f */
[C---:B------:R-:W-:Y:S01]  /*c790*/  FMUL R99, R0.reuse, 0.10000000149011611938 ;  /* 0x3dcccccd00637820 */ /* 0x040fe20000400000 */
[----:B------:R-:W-:Y:S01]  /*c7a0*/  FFMA R94, R0, 0.89999997615814208984, R97 ;  /* 0x3f666666005e7823 */ /* 0x000fe20000000061 */
[----:B------:R-:W-:Y:S01]  /*c7b0*/  IADD3 R101, PT, PT, R23, UR17, R98 ;  /* 0x0000001117657c10 */ /* 0x000fe2000fffe062 */
[----:B------:R-:W0:Y:S01]  /*c7c0*/  LDC R80, c[0x3][R80] ;  /* 0x00c0000050507b82 */ /* 0x000e220000000800 */
[----:B------:R-:W-:Y:S01]  /*c7d0*/  FFMA R99, R2, 0.89999997615814208984, R99 ;  /* 0x3f66666602637823 */ /* 0x000fe20000000063 */
[----:B------:R-:W-:Y:S01]  /*c7e0*/  FMUL R2, R89, 0.10000000149011611938 ;  /* 0x3dcccccd59027820 */ /* 0x000fe20000400000 */
[----:B------:R-:W-:Y:S01]  /*c7f0*/  IADD3 R87, PT, PT, R101, R102, R87 ;  /* 0x0000006665577210 */ /* 0x000fe20007ffe057 */
[----:B------:R-:W-:Y:S02]  /*c800*/  IMAD.IADD R4, R90, 0x1, R101 ;  /* 0x000000015a047824 */ /* 0x000fe400078e0265 */
[C---:B------:R-:W-:Y:S01]  /*c810*/  FMUL R96, R99.reuse, 0.10000000149011611938 ;  /* 0x3dcccccd63607820 */ /* 0x040fe20000400000 */
[----:B------:R-:W-:Y:S01]  /*c820*/  FFMA R2, R99, 0.89999997615814208984, R2 ;  /* 0x3f66666663027823 */ /* 0x000fe20000000002 */
[----:B------:R-:W-:Y:S01]  /*c830*/  LEA R36, R36, UR6, 0x2 ;  /* 0x0000000624247c11 */ /* 0x000fe2000f8e10ff */
[----:B------:R2:W0:Y:S01]  /*c840*/  LDC R45, c[0x3][R40] ;  /* 0x00c00000282d7b82 */ /* 0x0004220000000800 */
[----:B------:R-:W-:Y:S01]  /*c850*/  FFMA R96, R89, 0.89999997615814208984, R96 ;  /* 0x3f66666659607823 */ /* 0x000fe20000000060 */
[----:B----4-:R-:W-:Y:S01]  /*c860*/  FFMA R100, R93, R100, R2 ;  /* 0x000000645d647223 */ /* 0x010fe20000000002 */
[----:B------:R-:W-:-:S02]  /*c870*/  SHF.L.W.U32.HI R90, R4, 0x1a, R4 ;  /* 0x0000001a045a7819 */ /* 0x000fc40000010e04 */
[----:B------:R-:W-:Y:S01]  /*c880*/  SHF.L.W.U32.HI R97, R4, 0x15, R4 ;  /* 0x0000001504617819 */ /* 0x000fe20000010e04 */
[----:B------:R-:W-:Y:S01]  /*c890*/  FMUL R89, R100, 0.10000000149011611938 ;  /* 0x3dcccccd64597820 */ /* 0x000fe20000400000 */
[----:B------:R-:W-:Y:S01]  /*c8a0*/  LEA R38, R38, UR6, 0x2 ;  /* 0x0000000626267c11 */ /* 0x000fe2000f8e10ff */
[----:B------:R-:W4:Y:S01]  /*c8b0*/  LDC R0, c[0x3][R88] ;  /* 0x00c0000058007b82 */ /* 0x000f220000000800 */
[----:B-----5:R-:W-:Y:S01]  /*c8c0*/  FFMA R84, R5, R84, RZ ;  /* 0x0000005405547223 */ /* 0x020fe200000000ff */
[----:B------:R-:W-:Y:S02]  /*c8d0*/  LEA R68, R68, UR6, 0x2 ;  /* 0x0000000644447c11 */ /* 0x000fe4000f8e10ff */
[----:B------:R-:W-:Y:S01]  /*c8e0*/  LEA R62, R62, UR6, 0x2 ;  /* 0x000000063e3e7c11 */ /* 0x000fe2000f8e10ff */
[----:B------:R-:W-:Y:S01]  /*c8f0*/  FMUL R5, R84, 0.10000000149011611938 ;  /* 0x3dcccccd54057820 */ /* 0x000fe20000400000 */
[----:B------:R-:W-:Y:S02]  /*c900*/  LEA R57, R57, UR6, 0x2 ;  /* 0x0000000639397c11 */ /* 0x000fe4000f8e10ff */
[----:B------:R-:W5:Y:S01]  /*c910*/  LDC R32, c[0x3][R32] ;  /* 0x00c0000020207b82 */ /* 0x000f620000000800 */
[----:B------:R-:W-:Y:S01]  /*c920*/  FFMA R86, R105, R86, R94 ;  /* 0x0000005669567223 */ /* 0x000fe2000000005e */
[----:B------:R-:W-:Y:S01]  /*c930*/  FFMA R2, R96, 0.89999997615814208984, R5 ;  /* 0x3f66666660027823 */ /* 0x000fe20000000005 */
[----:B------:R-:W-:-:S02]  /*c940*/  SHF.L.W.U32.HI R94, R4, 0x7, R4 ;  /* 0x00000007045e7819 */ /* 0x000fc40000010e04 */
[C---:B-1----:R-:W-:Y:S01]  /*c950*/  FMUL R95, R86.reuse, 0.10000000149011611938 ;  /* 0x3dcccccd565f7820 */ /* 0x042fe20000400000 */
[----:B------:R-:W-:Y:S01]  /*c960*/  FFMA R5, R86, 0.89999997615814208984, R89 ;  /* 0x3f66666656057823 */ /* 0x000fe20000000059 */
[----:B------:R-:W-:Y:S01]  /*c970*/  FFMA R2, R91, R44, R2 ;  /* 0x0000002c5b027223 */ /* 0x000fe20000000002 */
[----:B------:R1:W5:Y:S01]  /*c980*/  LDC R93, c[0x3][R35] ;  /* 0x00c00000235d7b82 */ /* 0x0003620000000800 */
[C---:B------:R-:W-:Y:S01]  /*c990*/  SHF.L.W.U32.HI R44, R87.reuse, 0x1e, R87 ;  /* 0x0000001e572c7819 */ /* 0x040fe20000010e57 */
[----:B------:R-:W-:Y:S01]  /*c9a0*/  FFMA R95, R100, 0.89999997615814208984, R95 ;  /* 0x3f666666645f7823 */ /* 0x000fe2000000005f */
[C-C-:B------:R-:W-:Y:S01]  /*c9b0*/  SHF.L.W.U32.HI R89, R87.reuse, 0x13, R87.reuse ;  /* 0x0000001357597819 */ /* 0x140fe20000010e57 */
[----:B--2---:R-:W-:Y:S01]  /*c9c0*/  FMUL R40, R2, 0.10000000149011611938 ;  /* 0x3dcccccd02287820 */ /* 0x004fe20000400000 */
[----:B------:R-:W-:Y:S02]  /*c9d0*/  SHF.L.W.U32.HI R86, R87, 0xa, R87 ;  /* 0x0000000a57567819 */ /* 0x000fe40000010e57 */
[----:B------:R-:W-:Y:S01]  /*c9e0*/  LOP3.LUT R90, R94, R90, R97, 0x96, !PT ;  /* 0x0000005a5e5a7212 */ /* 0x000fe200078e9661 */
[----:B---3--:R-:W-:Y:S01]  /*c9f0*/  FFMA R92, R3, R92, RZ ;  /* 0x0000005c035c7223 */ /* 0x008fe200000000ff */
[----:B------:R-:W-:Y:S01]  /*ca00*/  FMUL R3, R96, 0.10000000149011611938 ;  /* 0x3dcccccd60037820 */ /* 0x000fe20000400000 */
[----:B------:R-:W-:Y:S01]  /*ca10*/  LOP3.LUT R89, R86, R44, R89, 0x96, !PT ;  /* 0x0000002c56597212 */ /* 0x000fe200078e9659 */
[C---:B------:R-:W-:Y:S01]  /*ca20*/  FMUL R86, |R5|.reuse, 2.8853900432586669922 ;  /* 0x4038aa3b05567820 */ /* 0x040fe20000400200 */
[C---:B------:R-:W-:Y:S01]  /*ca30*/  FSETP.GE.AND P1, PT, |R5|.reuse, 0.60000002384185791016, PT ;  /* 0x3f19999a0500780b */ /* 0x040fe20003f26200 */
[----:B------:R-:W-:Y:S01]  /*ca40*/  FFMA R84, R84, 0.89999997615814208984, R3 ;  /* 0x3f66666654547823 */ /* 0x000fe20000000003 */
[----:B------:R-:W-:Y:S01]  /*ca50*/  FMUL R3, R92, 0.10000000149011611938 ;  /* 0x3dcccccd5c037820 */ /* 0x000fe20000400000 */
[----:B------:R-:W-:Y:S01]  /*ca60*/  FSETP.GE.AND P0, PT, |R5|, 9.010913848876953125, PT ;  /* 0x41102cb40500780b */ /* 0x000fe20003f06200 */
[----:B------:R-:W2:Y:S01]  /*ca70*/  LDC R68, c[0x3][R68] ;  /* 0x00c0000044447b82 */ /* 0x000ea20000000800 */
[----:B------:R-:W3:Y:S01]  /*ca80*/  MUFU.EX2 R86, R86 ;  /* 0x0000005600567308 */ /* 0x000ee20000000800 */
[----:B-1----:R-:W-:Y:S01]  /*ca90*/  FFMA R35, R84, 0.89999997615814208984, R3 ;  /* 0x3f66666654237823 */ /* 0x002fe20000000003 */
[C---:B------:R-:W-:Y:S01]  /*caa0*/  FFMA R3, R95.reuse, 0.89999997615814208984, R40 ;  /* 0x3f6666665f037823 */ /* 0x040fe20000000028 */
[----:B------:R-:W-:Y:S01]  /*cab0*/  FMUL R95, R95, 0.10000000149011611938 ;  /* 0x3dcccccd5f5f7820 */ /* 0x000fe20000400000 */
[----:B------:R-:W-:Y:S01]  /*cac0*/  LOP3.LUT R40, R34, R4, R39, 0xb8, !PT ;  /* 0x0000000422287212 */ /* 0x000fe200078eb827 */
[----:B0-----:R-:W-:Y:S01]  /*cad0*/  FFMA R44, R80, R43, R35 ;  /* 0x0000002b502c7223 */ /* 0x001fe20000000023 */
[----:B------:R-:W-:Y:S01]  /*cae0*/  LOP3.LUT R80, R79, R82, R87, 0xe8, !PT ;  /* 0x000000524f507212 */ /* 0x000fe200078ee857 */
[----:B------:R-:W-:Y:S01]  /*caf0*/  FFMA R95, R2, 0.89999997615814208984, R95 ;  /* 0x3f666666025f7823 */ /* 0x000fe2000000005f */
[----:B------:R-:W-:Y:S01]  /*cb00*/  IADD3 R90, PT, PT, R90, R40, R41 ;  /* 0x000000285a5a7210 */ /* 0x000fe20007ffe029 */
[----:B------:R-:W-:Y:S01]  /*cb10*/  FMUL R2, R44, 0.10000000149011611938 ;  /* 0x3dcccccd2c027820 */ /* 0x000fe20000400000 */
[----:B------:R-:W-:Y:S01]  /*cb20*/  FMUL R40, |R3|, 2.8853900432586669922 ;  /* 0x4038aa3b03287820 */ /* 0x000fe20000400200 */
[----:B------:R-:W-:Y:S01]  /*cb30*/  FMUL R43, R84, 0.10000000149011611938 ;  /* 0x3dcccccd542b7820 */ /* 0x000fe20000400000 */
[----:B------:R-:W-:Y:S01]  /*cb40*/  IADD3 R90, PT, PT, R21, UR18, R90 ;  /* 0x00000012155a7c10 */ /* 0x000fe2000fffe05a */
[C---:B------:R-:W-:Y:S01]  /*cb50*/  FFMA R35, R95.reuse, 0.89999997615814208984, R2 ;  /* 0x3f6666665f237823 */ /* 0x040fe20000000002 */
[----:B------:R-:W-:Y:S01]  /*cb60*/  FMUL R95, R95, 0.10000000149011611938 ;  /* 0x3dcccccd5f5f7820 */ /* 0x000fe20000400000 */
[----:B----4-:R-:W-:Y:S01]  /*cb70*/  FFMA R45, R0, R45, RZ ;  /* 0x0000002d002d7223 */ /* 0x010fe200000000ff */
[----:B------:R-:W0:Y:S01]  /*cb80*/  MUFU.EX2 R40, R40 ;  /* 0x0000002800287308 */ /* 0x000e220000000800 */
[----:B------:R-:W-:Y:S01]  /*cb90*/  FMUL R2, |R35|, 2.8853900432586669922 ;  /* 0x4038aa3b23027820 */ /* 0x000fe20000400200 */
[----:B------:R-:W-:Y:S01]  /*cba0*/  IADD3 R80, PT, PT, R90, R89, R80 ;  /* 0x000000595a507210 */ /* 0x000fe20007ffe050 */
[----:B------:R-:W-:-:S02]  /*cbb0*/  IMAD.IADD R89, R33, 0x1, R90 ;  /* 0x0000000121597824 */ /* 0x000fc400078e025a */
[----:B------:R-:W-:Y:S01]  /*cbc0*/  FFMA R43, R92, 0.89999997615814208984, R43 ;  /* 0x3f6666665c2b7823 */ /* 0x000fe2000000002b */
[----:B------:R-:W-:Y:S01]  /*cbd0*/  FMUL R0, R45, 0.10000000149011611938 ;  /* 0x3dcccccd2d007820 */ /* 0x000fe20000400000 */
[----:B---3--:R-:W-:Y:S01]  /*cbe0*/  FADD R86, R86, 1 ;  /* 0x3f80000056567421 */ /* 0x008fe20000000000 */
[----:B------:R-:W-:Y:S01]  /*cbf0*/  FFMA R44, R44, 0.89999997615814208984, R95 ;  /* 0x3f6666662c2c7823 */ /* 0x000fe2000000005f */
[----:B------:R-:W1:Y:S01]  /*cc00*/  MUFU.EX2 R2, R2 ;  /* 0x0000000200027308 */ /* 0x000e620000000800 */
[--C-:B------:R-:W-:Y:S01]  /*cc10*/  SHF.L.W.U32.HI R41, R89, 0x1a, R89.reuse ;  /* 0x0000001a59297819 */ /* 0x100fe20000010e59 */
[----:B------:R-:W-:Y:S01]  /*cc20*/  FFMA R0, R43, 0.89999997615814208984, R0 ;  /* 0x3f6666662b007823 */ /* 0x000fe20000000000 */
[C-C-:B------:R-:W-:Y:S01]  /*cc30*/  SHF.L.W.U32.HI R84, R89.reuse, 0x15, R89.reuse ;  /* 0x0000001559547819 */ /* 0x140fe20000010e59 */
[----:B------:R-:W3:Y:S01]  /*cc40*/  LDC R62, c[0x3][R62] ;  /* 0x00c000003e3e7b82 */ /* 0x000ee20000000800 */
[----:B------:R-:W-:Y:S02]  /*cc50*/  SHF.L.W.U32.HI R33, R89, 0x7, R89 ;  /* 0x0000000759217819 */ /* 0x000fe40000010e59 */
[----:B------:R-:W-:Y:S01]  /*cc60*/  FSETP.GE.AND P3, PT, |R35|, 0.60000002384185791016, PT ;  /* 0x3f19999a2300780b */ /* 0x000fe20003f66200 */
[----:B------:R-:W4:Y:S01]  /*cc70*/  MUFU.RCP R97, R86 ;  /* 0x0000005600617308 */ /* 0x000f220000001000 */
[----:B------:R-:W-:Y:S01]  /*cc80*/  LOP3.LUT R41, R33, R41, R84, 0x96, !PT ;  /* 0x0000002921297212 */ /* 0x000fe200078e9654 */
[----:B-----5:R-:W-:Y:S01]  /*cc90*/  FFMA R84, R93, R32, R0 ;  /* 0x000000205d547223 */ /* 0x020fe20000000000 */
[----:B------:R-:W-:-:S02]  /*cca0*/  IMAD.MOV.U32 R33, RZ, RZ, 0x3c80f082 ;  /* 0x3c80f082ff217424 */ /* 0x000fc400078e00ff */
[----:B------:R-:W-:Y:S01]  /*ccb0*/  FMUL R0, R5, R5 ;  /* 0x0000000505007220 */ /* 0x000fe20000400000 */
[----:B0-----:R-:W-:Y:S01]  /*ccc0*/  FADD R88, R40, 1 ;  /* 0x3f80000028587421 */ /* 0x001fe20000000000 */
[----:B------:R-:W-:Y:S01]  /*ccd0*/  FMUL R91, R84, 0.10000000149011611938 ;  /* 0x3dcccccd545b7820 */ /* 0x000fe20000400000 */
[----:B------:R-:W-:Y:S02]  /*cce0*/  IMAD.MOV.U32 R32, RZ, RZ, 0x3f800000 ;  /* 0x3f800000ff207424 */ /* 0x000fe400078e00ff */
[----:B------:R-:W-:Y:S01]  /*ccf0*/  FFMA R93, R0, R33, -0.052303962409496307373 ;  /* 0xbd563cae005d7423 */ /* 0x000fe20000000021 */
[----:B------:R-:W0:Y:S01]  /*cd00*/  MUFU.RCP R95, R88 ;  /* 0x00000058005f7308 */ /* 0x000e220000001000 */
[----:B------:R-:W-:Y:S01]  /*cd10*/  FFMA R40, R44, 0.89999997615814208984, R91 ;  /* 0x3f6666662c287823 */ /* 0x000fe2000000005b */
[----:B-1----:R-:W-:Y:S01]  /*cd20*/  FADD R90, R2, 1 ;  /* 0x3f800000025a7421 */ /* 0x002fe20000000000 */
[----:B------:R-:W-:Y:S01]  /*cd30*/  FFMA R93, R0, R93, 0.1331529766321182251 ;  /* 0x3e085941005d7423 */ /* 0x000fe2000000005d */
[----:B------:R-:W-:Y:S01]  /*cd40*/  FMUL R2, R3, R3 ;  /* 0x0000000303027220 */ /* 0x000fe20000400000 */
[----:B------:R-:W-:Y:S01]  /*cd50*/  FMUL R92, |R40|, 2.8853900432586669922 ;  /* 0x4038aa3b285c7820 */ /* 0x000fe20000400200 */
[----:B------:R-:W-:Y:S01]  /*cd60*/  FSETP.GE.AND P2, PT, |R35|, 9.010913848876953125, PT ;  /* 0x41102cb42300780b */ /* 0x000fe20003f46200 */
[----:B------:R-:W-:Y:S01]  /*cd70*/  FFMA R93, R0, R93, -0.33332768082618713379 ;  /* 0xbeaaa9ed005d7423 */ /* 0x000fe2000000005d */
[----:B----4-:R-:W-:Y:S01]  /*cd80*/  FFMA R97, R97, -2, R32 ;  /* 0xc000000061617823 */ /* 0x010fe20000000020 */
[----:B------:R1:W4:Y:S01]  /*cd90*/  MUFU.RCP R99, R90 ;  /* 0x0000005a00637308 */ /* 0x0003220000001000 */
[----:B------:R-:W-:Y:S01]  /*cda0*/  FFMA R91, R2, R33, -0.052303962409496307373 ;  /* 0xbd563cae025b7423 */ /* 0x000fe20000000021 */
[----:B------:R-:W-:Y:S01]  /*cdb0*/  SHF.L.W.U32.HI R94, R80, 0x1e, R80 ;  /* 0x0000001e505e7819 */ /* 0x000fe20000010e50 */
[----:B------:R-:W5:Y:S01]  /*cdc0*/  LDC R57, c[0x3][R57] ;  /* 0x00c0000039397b82 */ /* 0x000f620000000800 */
[----:B------:R-:W-:Y:S01]  /*cdd0*/  FSEL R86, R97, 1, !P0 ;  /* 0x3f80000061567808 */ /* 0x000fe20004000000 */
[----:B------:R-:W-:Y:S01]  /*cde0*/  FFMA R91, R2, R91, 0.1331529766321182251 ;  /* 0x3e085941025b7423 */ /* 0x000fe2000000005b */
[----:B------:R-:W-:-:S02]  /*cdf0*/  FSETP.GE.AND P0, PT, |R3|, 9.010913848876953125, PT ;  /* 0x41102cb40300780b */ /* 0x000fc40003f06200 */
[----:B------:R-:W2:Y:S01]  /*ce00*/  MUFU.EX2 R92, R92 ;  /* 0x0000005c005c7308 */ /* 0x000ea20000000800 */
[----:B-1----:R-:W-:Y:S01]  /*ce10*/  FFMA R90, R0, R93, RZ ;  /* 0x0000005d005a7223 */ /* 0x002fe200000000ff */
[----:B------:R-:W-:Y:S01]  /*ce20*/  FMUL R0, R35, R35 ;  /* 0x0000002323007220 */ /* 0x000fe20000400000 */
[--C-:B------:R-:W-:Y:S01]  /*ce30*/  LOP3.LUT R88, R86, 0x80000000, R5.reuse, 0xb8, !PT ;  /* 0x8000000056587812 */ /* 0x100fe200078eb805 */
[----:B------:R-:W-:Y:S01]  /*ce40*/  FFMA R91, R2, R91, -0.33332768082618713379 ;  /* 0xbeaaa9ed025b7423 */ /* 0x000fe2000000005b */
[----:B------:R-:W-:Y:S01]  /*ce50*/  @!P1 FFMA R88, R5, R90, R5 ;  /* 0x0000005a05589223 */ /* 0x000fe20000000005 */
[----:B------:R-:W-:Y:S01]  /*ce60*/  FSETP.GE.AND P1, PT, |R3|, 0.60000002384185791016, PT ;  /* 0x3f19999a0300780b */ /* 0x000fe20003f26200 */
[----:B------:R-:W-:Y:S01]  /*ce70*/  FFMA R5, R0, R33, -0.052303962409496307373 ;  /* 0xbd563cae00057423 */ /* 0x000fe20000000021 */
[--C-:B0-----:R-:W-:Y:S01]  /*ce80*/  FFMA R95, R95, -2, R32.reuse ;  /* 0xc00000005f5f7823 */ /* 0x101fe20000000020 */
[----:B------:R-:W-:Y:S01]  /*ce90*/  FFMA R90, R2, R91, RZ ;  /* 0x0000005b025a7223 */ /* 0x000fe200000000ff */
[----:B----4-:R-:W-:Y:S01]  /*cea0*/  FFMA R99, R99, -2, R32 ;  /* 0xc000000063637823 */ /* 0x010fe20000000020 */
[----:B------:R-:W-:Y:S01]  /*ceb0*/  FFMA R5, R0, R5, 0.1331529766321182251 ;  /* 0x3e08594100057423 */ /* 0x000fe20000000005 */
[----:B------:R-:W-:-:S02]  /*cec0*/  FMNMX R88, R88, 1, PT ;  /* 0x3f80000058587809 */ /* 0x000fc40003800000 */
[----:B------:R-:W-:Y:S01]  /*ced0*/  FSEL R2, R95, 1, !P0 ;  /* 0x3f8000005f027808 */ /* 0x000fe20004000000 */
[----:B------:R-:W-:Y:S01]  /*cee0*/  FFMA R91, R0, R5, -0.33332768082618713379 ;  /* 0xbeaaa9ed005b7423 */ /* 0x000fe20000000005 */
[--C-:B------:R-:W-:Y:S01]  /*cef0*/  SHF.L.W.U32.HI R97, R80, 0x13, R80.reuse ;  /* 0x0000001350617819 */ /* 0x100fe20000010e50 */
[----:B--2---:R-:W-:Y:S01]  /*cf00*/  FADD R93, R92, 1 ;  /* 0x3f8000005c5d7421 */ /* 0x004fe20000000000 */
[----:B------:R-:W-:Y:S01]  /*cf10*/  FSEL R92, R99, 1, !P2 ;  /* 0x3f800000635c7808 */ /* 0x000fe20005000000 */
[----:B------:R-:W-:Y:S01]  /*cf20*/  FFMA R0, R0, R91, RZ ;  /* 0x0000005b00007223 */ /* 0x000fe200000000ff */
[--C-:B------:R-:W-:Y:S01]  /*cf30*/  LOP3.LUT R5, R2, 0x80000000, R3.reuse, 0xb8, !PT ;  /* 0x8000000002057812 */ /* 0x100fe200078eb803 */
[----:B------:R-:W-:Y:S01]  /*cf40*/  @!P1 FFMA R5, R3, R90, R3 ;  /* 0x0000005a03059223 */ /* 0x000fe20000000003 */
[--C-:B------:R-:W-:Y:S01]  /*cf50*/  LOP3.LUT R92, R92, 0x80000000, R35.reuse, 0xb8, !PT ;  /* 0x800000005c5c7812 */ /* 0x100fe200078eb823 */
[----:B------:R-:W-:Y:S01]  /*cf60*/  @!P3 FFMA R92, R35, R0, R35 ;  /* 0x00000000235cb223 */ /* 0x000fe20000000023 */
[----:B------:R-:W-:Y:S01]  /*cf70*/  SHF.L.W.U32.HI R96, R80, 0xa, R80 ;  /* 0x0000000a50607819 */ /* 0x000fe20000010e50 */
[----:B------:R-:W0:Y:S01]  /*cf80*/  MUFU.RCP R93, R93 ;  /* 0x0000005d005d7308 */ /* 0x000e220000001000 */
[----:B------:R-:W-:Y:S01]  /*cf90*/  LOP3.LUT R2, R39, R89, R4, 0xb8, !PT ;  /* 0x0000005927027212 */ /* 0x000fe200078eb804 */
[----:B------:R1:W2:Y:S01]  /*cfa0*/  LDC R3, c[0x3][R36] ;  /* 0x00c0000024037b82 */ /* 0x0002a20000000800 */
[----:B------:R-:W-:-:S02]  /*cfb0*/  FMNMX R35, R5, 1, PT ;  /* 0x3f80000005237809 */ /* 0x000fc40003800000 */
[----:B------:R-:W-:Y:S02]  /*cfc0*/  FMNMX R88, R88, -1, !PT ;  /* 0xbf80000058587809 */ /* 0x000fe40007800000 */
[----:B------:R-:W-:Y:S02]  /*cfd0*/  LOP3.LUT R86, R96, R94, R97, 0x96, !PT ;  /* 0x0000005e60567212 */ /* 0x000fe400078e9661 */
[----:B------:R-:W-:Y:S01]  /*cfe0*/  IADD3 R94, PT, PT, R41, R2, R34 ;  /* 0x00000002295e7210 */ /* 0x000fe20007ffe022 */
[----:B------:R-:W-:Y:S01]  /*cff0*/  FMUL R2, R40, R40 ;  /* 0x0000002828027220 */ /* 0x000fe20000400000 */
[----:B------:R-:W-:Y:S01]  /*d000*/  FMNMX R35, R35, -1, !PT ;  /* 0xbf80000023237809 */ /* 0x000fe20007800000 */
[----:B------:R-:W-:Y:S01]  /*d010*/  FMUL R34, R88, 32768 ;  /* 0x4700000058227820 */ /* 0x000fe20000400000 */
[----:B------:R4:W2:Y:S01]  /*d020*/  LDC R0, c[0x3][R37] ;  /* 0x00c0000025007b82 */ /* 0x0008a20000000800 */
[----:B------:R-:W-:Y:S01]  /*d030*/  FFMA R5, R2, R33, -0.052303962409496307373 ;  /* 0xbd563cae02057423 */ /* 0x000fe20000000021 */
[----:B------:R-:W-:Y:S01]  /*d040*/  FSETP.GE.AND P1, PT, |R40|, 0.60000002384185791016, PT ;  /* 0x3f19999a2800780b */ /* 0x000fe20003f26200 */
[----:B------:R-:W-:Y:S01]  /*d050*/  FMUL R35, R35, 32768 ;  /* 0x4700000023237820 */ /* 0x000fe20000400000 */
[----:B0-----:R-:W-:Y:S01]  /*d060*/  FFMA R93, R93, -2, R32 ;  /* 0xc00000005d5d7823 */ /* 0x001fe20000000020 */
[----:B------:R-:W1:Y:S01]  /*d070*/  F2I.TRUNC.NTZ R34, R34 ;  /* 0x0000002200227305 */ /* 0x000e62000020f100 */
[----:B------:R-:W-:Y:S01]  /*d080*/  FFMA R5, R2, R5, 0.1331529766321182251 ;  /* 0x3e08594102057423 */ /* 0x000fe20000000005 */
[----:B------:R-:W-:-:S02]  /*d090*/  FSETP.GE.AND P0, PT, |R40|, 9.010913848876953125, PT ;  /* 0x41102cb42800780b */ /* 0x000fc40003f06200 */
[----:B------:R-:W-:Y:S01]  /*d0a0*/  IADD3 R91, PT, PT, R19, UR19, R94 ;  /* 0x00000013135b7c10 */ /* 0x000fe2000fffe05e */
[C---:B------:R-:W-:Y:S01]  /*d0b0*/  FFMA R5, R2.reuse, R5, -0.33332768082618713379 ;  /* 0xbeaaa9ed02057423 */ /* 0x040fe20000000005 */
[----:B------:R-:W-:Y:S02]  /*d0c0*/  FSEL R93, R93, 1, !P0 ;  /* 0x3f8000005d5d7808 */ /* 0x000fe40004000000 */
[----:B------:R-:W0:Y:S01]  /*d0d0*/  F2I.TRUNC.NTZ R35, R35 ;  /* 0x0000002300237305 */ /* 0x000e22000020f100 */
[----:B------:R-:W-:Y:S01]  /*d0e0*/  FFMA R41, R2, R5, RZ ;  /* 0x0000000502297223 */ /* 0x000fe200000000ff */
[----:B------:R-:W-:Y:S01]  /*d0f0*/  IMAD.IADD R82, R82, 0x1, R91 ;  /* 0x0000000152527824 */ /* 0x000fe200078e025b */
[----:B------:R3:W5:Y:S01]  /*d100*/  LDC R2, c[0x3][R38] ;  /* 0x00c0000026027b82 */ /* 0x0007620000000800 */
[--C-:B------:R-:W-:Y:S01]  /*d110*/  LOP3.LUT R93, R93, 0x80000000, R40.reuse, 0xb8, !PT ;  /* 0x800000005d5d7812 */ /* 0x100fe200078eb828 */
[----:B------:R-:W-:Y:S01]  /*d120*/  @!P1 FFMA R93, R40, R41, R40 ;  /* 0x00000029285d9223 */ /* 0x000fe20000000028 */
[----:B------:R-:W-:-:S02]  /*d130*/  FMNMX R92, R92, 1, PT ;  /* 0x3f8000005c5c7809 */ /* 0x000fc40003800000 */
[----:B-1----:R-:W-:Y:S02]  /*d140*/  LOP3.LUT R36, R34, 0xffff, RZ, 0xc0, !PT ;  /* 0x0000ffff22247812 */ /* 0x002fe400078ec0ff */
[C-C-:B------:R-:W-:Y:S01]  /*d150*/  SHF.L.W.U32.HI R88, R82.reuse, 0x1a, R82.reuse ;  /* 0x0000001a52587819 */ /* 0x140fe20000010e52 */
[----:B------:R1:W5:Y:S01]  /*d160*/  LDC R5, c[0x3][R42] ;  /* 0x00c000002a057b82 */ /* 0x0003620000000800 */
[C-C-:B------:R-:W-:Y:S02]  /*d170*/  SHF.L.W.U32.HI R95, R82.reuse, 0x15, R82.reuse ;  /* 0x00000015525f7819 */ /* 0x140fe40000010e52 */
[----:B----4-:R-:W-:Y:S01]  /*d180*/  SHF.L.W.U32.HI R37, R82, 0x7, R82 ;  /* 0x0000000752257819 */ /* 0x010fe20000010e52 */
[----:B0-----:R-:W-:Y:S01]  /*d190*/  IMAD.SHL.U32 R41, R35, 0x100, RZ ;  /* 0x0000010023297824 */ /* 0x001fe200078e00ff */
[----:B------:R-:W-:Y:S02]  /*d1a0*/  PRMT R36, R36, 0x123, RZ ;  /* 0x0000012324247816 */ /* 0x000fe400000000ff */
[----:B------:R-:W-:-:S02]  /*d1b0*/  LOP3.LUT R88, R37, R88, R95, 0x96, !PT ;  /* 0x0000005825587212 */ /* 0x000fc400078e965f */
[----:B------:R-:W-:Y:S02]  /*d1c0*/  SHF.R.U32.HI R37, RZ, 0x8, R35 ;  /* 0x00000008ff257819 */ /* 0x000fe40000011623 */
[----:B------:R-:W-:Y:S02]  /*d1d0*/  LOP3.LUT R90, R4, R82, R89, 0xb8, !PT ;  /* 0x00000052045a7212 */ /* 0x000fe400078eb859 */
[----:B------:R-:W-:Y:S02]  /*d1e0*/  LOP3.LUT R40, R36, 0xff00, R41, 0xf8, !PT ;  /* 0x0000ff0024287812 */ /* 0x000fe400078ef829 */
[----:B------:R-:W-:Y:S02]  /*d1f0*/  FMNMX R93, R93, 1, PT ;  /* 0x3f8000005d5d7809 */ /* 0x000fe40003800000 */
[----:B------:R-:W-:Y:S02]  /*d200*/  IADD3 R95, PT, PT, R88, R90, R39 ;  /* 0x0000005a585f7210 */ /* 0x000fe40007ffe027 */
[----:B------:R-:W-:-:S02]  /*d210*/  LOP3.LUT R40, R40, 0xff, R37, 0xf8, !PT ;  /* 0x000000ff28287812 */ /* 0x000fc400078ef825 */
[----:B------:R-:W-:Y:S02]  /*d220*/  FMNMX R92, R92, -1, !PT ;  /* 0xbf8000005c5c7809 */ /* 0x000fe40007800000 */
[----:B------:R-:W-:Y:S02]  /*d230*/  FMNMX R93, R93, -1, !PT ;  /* 0xbf8000005d5d7809 */ /* 0x000fe40007800000 */
[----:B------:R-:W-:Y:S01]  /*d240*/  LOP3.LUT R41, R87, R79, R80, 0xe8, !PT ;  /* 0x0000004f57297212 */ /* 0x000fe200078ee850 */
[----:B------:R-:W-:Y:S01]  /*d250*/  FMUL R92, R92, 32768 ;  /* 0x470000005c5c7820 */ /* 0x000fe20000400000 */
[----:B------:R-:W-:Y:S01]  /*d260*/  IADD3 R88, PT, PT, R40, UR20, R95 ;  /* 0x0000001428587c10 */ /* 0x000fe2000fffe05f */
[----:B---3--:R-:W-:Y:S01]  /*d270*/  FMUL R38, R93, 32768 ;  /* 0x470000005d267820 */ /* 0x008fe20000400000 */
[----:B------:R-:W-:Y:S01]  /*d280*/  IADD3 R41, PT, PT, R91, R86, R41 ;  /* 0x000000565b297210 */ /* 0x000fe20007ffe029 */
[----:B------:R0:W3:Y:S01]  /*d290*/  F2I.TRUNC.NTZ R39, R92 ;  /* 0x0000005c00277305 */ /* 0x0000e2000020f100 */
[----:B------:R-:W-:Y:S01]  /*d2a0*/  LEA R58, R58, UR6, 0x2 ;  /* 0x000000063a3a7c11 */ /* 0x000fe2000f8e10ff */
[----:B------:R-:W-:Y:S01]  /*d2b0*/  IMAD.IADD R79, R79, 0x1, R88 ;  /* 0x000000014f4f7824 */ /* 0x000fe200078e0258 */
[----:B-1----:R-:W-:-:S02]  /*d2c0*/  SHF.L.W.U32.HI R42, R41, 0x1e, R41 ;  /* 0x0000001e292a7819 */ /* 0x002fc40000010e29 */
[C-C-:B------:R-:W-:Y:S02]  /*d2d0*/  SHF.L.W.U32.HI R91, R41.reuse, 0x13, R41.reuse ;  /* 0x00000013295b7819 */ /* 0x140fe40000010e29 */
[----:B------:R-:W-:Y:S01]  /*d2e0*/  SHF.L.W.U32.HI R86, R41, 0xa, R41 ;  /* 0x0000000a29567819 */ /* 0x000fe20000010e29 */
[----:B------:R-:W1:Y:S01]  /*d2f0*/  F2I.TRUNC.NTZ R38, R38 ;  /* 0x0000002600267305 */ /* 0x000e62000020f100 */
[C-C-:B------:R-:W-:Y:S01]  /*d300*/  SHF.L.W.U32.HI R90, R79.reuse, 0x1a, R79.reuse ;  /* 0x0000001a4f5a7819 */ /* 0x140fe20000010e4f */
[----:B------:R-:W4:Y:S01]  /*d310*/  LDC R58, c[0x3][R58] ;  /* 0x00c000003a3a7b82 */ /* 0x000f220000000800 */
[C-C-:B------:R-:W-:Y:S02]  /*d320*/  SHF.L.W.U32.HI R93, R79.reuse, 0x15, R79.reuse ;  /* 0x000000154f5d7819 */ /* 0x140fe40000010e4f */
[----:B0-----:R-:W-:Y:S02]  /*d330*/  SHF.L.W.U32.HI R92, R79, 0x7, R79 ;  /* 0x000000074f5c7819 */ /* 0x001fe40000010e4f */
[----:B------:R-:W-:Y:S01]  /*d340*/  LOP3.LUT R91, R86, R42, R91, 0x96, !PT ;  /* 0x0000002a565b7212 */ /* 0x000fe200078e965b */
[----:B------:R-:W-:Y:S01]  /*d350*/  FMUL R86, R43, 0.10000000149011611938 ;  /* 0x3dcccccd2b567820 */ /* 0x000fe20000400000 */
[----:B------:R-:W-:Y:S01]  /*d360*/  LOP3.LUT R42, R80, R87, R41, 0xe8, !PT ;  /* 0x00000057502a7212 */ /* 0x000fe200078ee829 */
[----:B------:R-:W-:Y:S01]  /*d370*/  FMUL R43, R44, 0.10000000149011611938 ;  /* 0x3dcccccd2c2b7820 */ /* 0x000fe20000400000 */
[----:B------:R-:W-:-:S02]  /*d380*/  LOP3.LUT R93, R92, R90, R93, 0x96, !PT ;  /* 0x0000005a5c5d7212 */ /* 0x000fc400078e965d */
[----:B------:R-:W-:Y:S01]  /*d390*/  LOP3.LUT R90, R89, R79, R82, 0xb8, !PT ;  /* 0x0000004f595a7212 */ /* 0x000fe200078eb852 */
[----:B------:R0:W4:Y:S01]  /*d3a0*/  LDC R92, c[0x3][R47] ;  /* 0x00c000002f5c7b82 */ /* 0x0001220000000800 */
[----:B------:R-:W-:Y:S01]  /*d3b0*/  IADD3 R42, PT, PT, R88, R91, R42 ;  /* 0x0000005b582a7210 */ /* 0x000fe20007ffe02a */
[----:B--2---:R-:W-:Y:S01]  /*d3c0*/  FFMA R88, R0, R3, RZ ;  /* 0x0000000300587223 */ /* 0x004fe200000000ff */
[----:B------:R-:W-:Y:S01]  /*d3d0*/  IADD3 R94, PT, PT, R93, R90, R4 ;  /* 0x0000005a5d5e7210 */ /* 0x000fe20007ffe004 */
[----:B------:R-:W-:Y:S01]  /*d3e0*/  FFMA R4, R45, 0.89999997615814208984, R86 ;  /* 0x3f6666662d047823 */ /* 0x000fe20000000056 */
[----:B---3--:R-:W-:Y:S01]  /*d3f0*/  LOP3.LUT R0, R39, 0xffff, RZ, 0xc0, !PT ;  /* 0x0000ffff27007812 */ /* 0x008fe200078ec0ff */
[----:B------:R-:W-:Y:S01]  /*d400*/  FMUL R3, R88, 0.10000000149011611938 ;  /* 0x3dcccccd58037820 */ /* 0x000fe20000400000 */
[----:B-1----:R-:W-:Y:S01]  /*d410*/  IMAD.SHL.U32 R45, R38, 0x100, RZ ;  /* 0x00000100262d7824 */ /* 0x002fe200078e00ff */
[----:B------:R1:W2:Y:S01]  /*d420*/  LDC R91, c[0x3][R85] ;  /* 0x00c00000555b7b82 */ /* 0x0002a20000000800 */
[----:B------:R-:W-:Y:S01]  /*d430*/  PRMT R44, R0, 0x123, RZ ;  /* 0x00000123002c7816 */ /* 0x000fe200000000ff */
[----:B------:R-:W-:Y:S01]  /*d440*/  FFMA R86, R4, 0.89999997615814208984, R3 ;  /* 0x3f66666604567823 */ /* 0x000fe20000000003 */
[----:B------:R-:W-:Y:S01]  /*d450*/  FFMA R0, R84, 0.89999997615814208984, R43 ;  /* 0x3f66666654007823 */ /* 0x000fe2000000002b */
[----:B------:R-:W-:-:S02]  /*d460*/  SHF.R.U32.HI R43, RZ, 0x8, R38 ;  /* 0x00000008ff2b7819 */ /* 0x000fc40000011626 */
[----:B-----5:R-:W-:Y:S01]  /*d470*/  FFMA R93, R5, R2, R86 ;  /* 0x00000002055d7223 */ /* 0x020fe20000000056 */
[----:B------:R-:W-:Y:S01]  /*d480*/  LOP3.LUT R84, R44, 0xff00, R45, 0xf8, !PT ;  /* 0x0000ff002c547812 */ /* 0x000fe200078ef82d */
[----:B------:R3:W4:Y:S01]  /*d490*/  LDC R5, c[0x3][R83] ;  /* 0x00c0000053057b82 */ /* 0x0007220000000800 */
[----:B------:R-:W-:Y:S01]  /*d4a0*/  SHF.L.W.U32.HI R96, R42, 0x13, R42 ;  /* 0x000000132a607819 */ /* 0x000fe20000010e2a */
[----:B------:R-:W-:Y:S01]  /*d4b0*/  FMUL R95, R93, 0.10000000149011611938 ;  /* 0x3dcccccd5d5f7820 */ /* 0x000fe20000400000 */
[----:B------:R-:W-:Y:S01]  /*d4c0*/  LOP3.LUT R45, R84, 0xff, R43, 0xf8, !PT ;  /* 0x000000ff542d7812 */ /* 0x000fe200078ef82b */
[----:B-1----:R-:W-:Y:S01]  /*d4d0*/  FMUL R85, R4, 0.10000000149011611938 ;  /* 0x3dcccccd04557820 */ /* 0x002fe20000400000 */
[----:B------:R-:W-:Y:S01]  /*d4e0*/  LEA R55, R55, UR6, 0x2 ;  /* 0x0000000637377c11 */ /* 0x000fe2000f8e10ff */
[----:B------:R-:W-:Y:S01]  /*d4f0*/  FFMA R86, R0, 0.89999997615814208984, R95 ;  /* 0x3f66666600567823 */ /* 0x000fe2000000005f */
[----:B------:R-:W-:Y:S01]  /*d500*/  IADD3 R94, PT, PT, R45, UR21, R94 ;  /* 0x000000152d5e7c10 */ /* 0x000fe2000fffe05e */
[----:B------:R1:W5:Y:S01]  /*d510*/  LDC R90, c[0x3][R81] ;  /* 0x00c00000515a7b82 */ /* 0x0003620000000800 */
[----:B------:R-:W-:Y:S01]  /*d520*/  SHF.L.W.U32.HI R95, R42, 0xa, R42 ;  /* 0x0000000a2a5f7819 */ /* 0x000fe20000010e2a */
[----:B------:R-:W-:Y:S01]  /*d530*/  FMUL R2, |R86|, 2.8853900432586669922 ;  /* 0x4038aa3b56027820 */ /* 0x000fe20000400200 */
[----:B------:R-:W-:Y:S01]  /*d540*/  FFMA R85, R88, 0.89999997615814208984, R85 ;  /* 0x3f66666658557823 */ /* 0x000fe20000000055 */
[----:B------:R-:W-:Y:S01]  /*d550*/  IMAD.IADD R84, R87, 0x1, R94 ;  /* 0x0000000157547824 */ /* 0x000fe200078e025e */
[----:B------:R-:W-:Y:S01]  /*d560*/  SHF.L.W.U32.HI R87, R42, 0x1e, R42 ;  /* 0x0000001e2a577819 */ /* 0x000fe20000010e2a */
[----:B------:R-:W-:Y:S01]  /*d570*/  FMUL R0, R0, 0.10000000149011611938 ;  /* 0x3dcccccd00007820 */ /* 0x000fe20000400000 */
[----:B------:R-:W-:Y:S01]  /*d580*/  LEA R60, R60, UR6, 0x2 ;  /* 0x000000063c3c7c11 */ /* 0x000fe2000f8e10ff */
[----:B------:R0:W5:Y:S01]  /*d590*/  LDC R3, c[0x3][R7] ;  /* 0x00c0000007037b82 */ /* 0x0001620000000800 */
[----:B------:R-:W-:Y:S01]  /*d5a0*/  LOP3.LUT R95, R95, R87, R96, 0x96, !PT ;  /* 0x000000575f5f7212 */ /* 0x000fe200078e9660 */
[----:B---3--:R-:W-:Y:S01]  /*d5b0*/  FFMA R83, R93, 0.89999997615814208984, R0 ;  /* 0x3f6666665d537823 */ /* 0x008fe20000000000 */
[C-C-:B------:R-:W-:Y:S01]  /*d5c0*/  SHF.L.W.U32.HI R97, R84.reuse, 0x1a, R84.reuse ;  /* 0x0000001a54617819 */ /* 0x140fe20000010e54 */
[----:B------:R-:W3:Y:S01]  /*d5d0*/  MUFU.EX2 R87, R2 ;  /* 0x0000000200577308 */ /* 0x000ee20000000800 */
[----:B------:R-:W-:-:S02]  /*d5e0*/  SHF.L.W.U32.HI R98, R84, 0x15, R84 ;  /* 0x0000001554627819 */ /* 0x000fc40000010e54 */
[----:B------:R-:W-:Y:S01]  /*d5f0*/  SHF.L.W.U32.HI R99, R84, 0x7, R84 ;  /* 0x0000000754637819 */ /* 0x000fe20000010e54 */
[----:B------:R5:W5:Y:S01]  /*d600*/  LDC R4, c[0x3][R74] ;  /* 0x00c000004a047b82 */ /* 0x000b620000000800 */
[----:B------:R-:W-:Y:S01]  /*d610*/  LOP3.LUT R96, R41, R80, R42, 0xe8, !PT ;  /* 0x0000005029607212 */ /* 0x000fe200078ee82a */
[----:B0-----:R-:W-:Y:S01]  /*d620*/  FMUL R7, R86, R86 ;  /* 0x0000005656077220 */ /* 0x001fe20000400000 */
[----:B------:R-:W-:Y:S02]  /*d630*/  LOP3.LUT R98, R99, R97, R98, 0x96, !PT ;  /* 0x0000006163627212 */ /* 0x000fe400078e9662 */
[----:B------:R-:W-:Y:S02]  /*d640*/  LOP3.LUT R97, R82, R84, R79, 0xb8, !PT ;  /* 0x0000005452617212 */ /* 0x000fe400078eb84f */
[----:B------:R-:W-:Y:S01]  /*d650*/  IADD3 R47, PT, PT, R94, R95, R96 ;  /* 0x0000005f5e2f7210 */ /* 0x000fe20007ffe060 */
[----:B------:R0:W0:Y:S01]  /*d660*/  LDC R88, c[0x3][R71] ;  /* 0x00c0000047587b82 */ /* 0x0000220000000800 */
[----:B-1----:R-:W-:Y:S01]  /*d670*/  IADD3 R81, PT, PT, R98, R97, R89 ;  /* 0x0000006162517210 */ /* 0x002fe20007ffe059 */
[----:B------:R-:W-:Y:S01]  /*d680*/  FFMA R96, R7, R33, -0.052303962409496307373 ;  /* 0xbd563cae07607423 */ /* 0x000fe20000000021 */
[----:B------:R-:W-:Y:S01]  /*d690*/  LEA R54, R54, UR6, 0x2 ;  /* 0x0000000636367c11 */ /* 0x000fe2000f8e10ff */
[----:B---3--:R-:W-:-:S02]  /*d6a0*/  FADD R94, R87, 1 ;  /* 0x3f800000575e7421 */ /* 0x008fc40000000000 */
[C---:B------:R-:W-:Y:S01]  /*d6b0*/  FFMA R96, R7.reuse, R96, 0.1331529766321182251 ;  /* 0x3e08594107607423 */ /* 0x040fe20000000060 */
[----:B------:R-:W-:Y:S01]  /*d6c0*/  FSETP.GE.AND P1, PT, |R86|, 0.60000002384185791016, PT ;  /* 0x3f19999a5600780b */ /* 0x000fe20003f26200 */
[----:B------:R-:W1:Y:S01]  /*d6d0*/  LDC R89, c[0x3][R76] ;  /* 0x00c000004c597b82 */ /* 0x000e620000000800 */
[----:B--2---:R-:W-:Y:S01]  /*d6e0*/  FFMA R91, R6, R91, RZ ;  /* 0x0000005b065b7223 */ /* 0x004fe200000000ff */
[----:B------:R-:W-:Y:S01]  /*d6f0*/  FFMA R96, R7, R96, -0.33332768082618713379 ;  /* 0xbeaaa9ed07607423 */ /* 0x000fe20000000060 */
[----:B------:R-:W-:Y:S01]  /*d700*/  FMUL R6, R85, 0.10000000149011611938 ;  /* 0x3dcccccd55067820 */ /* 0x000fe20000400000 */
[----:B------:R-:W2:Y:S01]  /*d710*/  MUFU.RCP R93, R94 ;  /* 0x0000005e005d7308 */ /* 0x000ea20000001000 */
[----:B------:R-:W-:Y:S01]  /*d720*/  FSETP.GE.AND P0, PT, |R86|, 9.010913848876953125, PT ;  /* 0x41102cb45600780b */ /* 0x000fe20003f06200 */
[----:B------:R-:W-:Y:S01]  /*d730*/  FFMA R95, R7, R96, RZ ;  /* 0x00000060075f7223 */ /* 0x000fe200000000ff */
[----:B------:R-:W-:Y:S01]  /*d740*/  FFMA R7, R91, 0.89999997615814208984, R6 ;  /* 0x3f6666665b077823 */ /* 0x000fe20000000006 */
[----:B------:R3:W1:Y:S01]  /*d750*/  LDC R2, c[0x3][R72] ;  /* 0x00c0000048027b82 */ /* 0x0006620000000800 */
[----:B----4-:R-:W-:Y:S01]  /*d760*/  FFMA R92, R5, R92, RZ ;  /* 0x0000005c055c7223 */ /* 0x010fe200000000ff */
[----:B------:R-:W-:-:S02]  /*d770*/  LEA R52, R52, UR6, 0x2 ;  /* 0x0000000634347c11 */ /* 0x000fc4000f8e10ff */
[----:B------:R-:W-:Y:S02]  /*d780*/  LEA R50, R50, UR6, 0x2 ;  /* 0x0000000632327c11 */ /* 0x000fe4000f8e10ff */
[----:B------:R-:W-:Y:S02]  /*d790*/  LEA R48, R48, UR6, 0x2 ;  /* 0x0000000630307c11 */ /* 0x000fe4000f8e10ff */
[----:B------:R4:W1:Y:S01]  /*d7a0*/  LDC R87, c[0x3][R70] ;  /* 0x00c0000046577b82 */ /* 0x0008620000000800 */
[----:B---3--:R-:W-:Y:S01]  /*d7b0*/  FMUL R72, R91, 0.10000000149011611938 ;  /* 0x3dcccccd5b487820 */ /* 0x008fe20000400000 */
[----:B------:R-:W-:Y:S02]  /*d7c0*/  LEA R46, R46, UR6, 0x2 ;  /* 0x000000062e2e7c11 */ /* 0x000fe4000f8e10ff */
[----:B------:R-:W-:Y:S01]  /*d7d0*/  SHF.L.W.U32.HI R37, R40, 0x19, R37 ;  /* 0x0000001928257819 */ /* 0x000fe20000010e25 */
[----:B------:R-:W-:Y:S01]  /*d7e0*/  FFMA R72, R85, 0.89999997615814208984, R72 ;  /* 0x3f66666655487823 */ /* 0x000fe20000000048 */
[----:B--2---:R-:W-:Y:S01]  /*d7f0*/  FFMA R93, R93, -2, R32 ;  /* 0xc00000005d5d7823 */ /* 0x004fe20000000020 */
[----:B------:R-:W-:Y:S01]  /*d800*/  SHF.L.W.U32.HI R36, R36, 0xe, R40 ;  /* 0x0000000e24247819 */ /* 0x000fe20000010e28 */
[----:B------:R2:W3:Y:S01]  /*d810*/  LDC R0, c[0x3][R69] ;  /* 0x00c0000045007b82 */ /* 0x0004e20000000800 */
[----:B-----5:R-:W-:Y:S01]  /*d820*/  FFMA R90, R3, R90, RZ ;  /* 0x0000005a035a7223 */ /* 0x020fe200000000ff */
[----:B------:R-:W-:Y:S01]  /*d830*/  FMUL R3, R7, 0.10000000149011611938 ;  /* 0x3dcccccd07037820 */ /* 0x000fe20000400000 */
[----:B------:R-:W-:-:S02]  /*d840*/  FSEL R93, R93, 1, !P0 ;  /* 0x3f8000005d5d7808 */ /* 0x000fc40004000000 */
[----:B------:R-:W-:Y:S01]  /*d850*/  FMUL R74, R90, 0.10000000149011611938 ;  /* 0x3dcccccd5a4a7820 */ /* 0x000fe20000400000 */
[----:B------:R-:W-:Y:S02]  /*d860*/  SHF.L.W.U32.HI R43, R45, 0x19, R43 ;  /* 0x000000192d2b7819 */ /* 0x000fe40000010e2b */
[----:B------:R5:W3:Y:S01]  /*d870*/  LDC R5, c[0x3][R61] ;  /* 0x00c000003d057b82 */ /* 0x000ae20000000800 */
[C---:B--2---:R-:W-:Y:S01]  /*d880*/  FFMA R69, R92.reuse, 0.89999997615814208984, R3 ;  /* 0x3f6666665c457823 */ /* 0x044fe20000000003 */
[----:B------:R-:W-:Y:S01]  /*d890*/  FMUL R92, R92, 0.10000000149011611938 ;  /* 0x3dcccccd5c5c7820 */ /* 0x000fe20000400000 */
[--C-:B------:R-:W-:Y:S01]  /*d8a0*/  LOP3.LUT R6, R93, 0x80000000, R86.reuse, 0xb8, !PT ;  /* 0x800000005d067812 */ /* 0x100fe200078eb856 */
[----:B------:R-:W-:Y:S01]  /*d8b0*/  @!P1 FFMA R6, R86, R95, R86 ;  /* 0x0000005f56069223 */ /* 0x000fe20000000056 */
[C---:B0-----:R-:W-:Y:S01]  /*d8c0*/  FMUL R71, R69.reuse, 0.10000000149011611938 ;  /* 0x3dcccccd45477820 */ /* 0x041fe20000400000 */
[----:B------:R-:W-:Y:S01]  /*d8d0*/  FFMA R69, R69, 0.89999997615814208984, R74 ;  /* 0x3f66666645457823 */ /* 0x000fe2000000004a */
[----:B------:R-:W-:Y:S01]  /*d8e0*/  FFMA R92, R7, 0.89999997615814208984, R92 ;  /* 0x3f666666075c7823 */ /* 0x000fe2000000005c */
[----:B----4-:R0:W2:Y:S01]  /*d8f0*/  LDC R70, c[0x3][R55] ;  /* 0x00c0000037467b82 */ /* 0x0100a20000000800 */
[----:B------:R-:W-:Y:S01]  /*d900*/  FFMA R71, R90, 0.89999997615814208984, R71 ;  /* 0x3f6666665a477823 */ /* 0x000fe20000000047 */
[----:B------:R-:W-:Y:S01]  /*d910*/  FFMA R77, R88, R77, R69 ;  /* 0x0000004d584d7223 */ /* 0x000fe20000000045 */
[----:B------:R-:W-:Y:S01]  /*d920*/  FFMA R73, R73, R78, R92 ;  /* 0x0000004e49497223 */ /* 0x000fe2000000005c */
[----:B------:R-:W-:Y:S01]  /*d930*/  FMNMX R6, R6, 1, PT ;  /* 0x3f80000006067809 */ /* 0x000fe20003800000 */
[----:B------:R-:W-:Y:S01]  /*d940*/  FMUL R7, R71, 0.10000000149011611938 ;  /* 0x3dcccccd47077820 */ /* 0x000fe20000400000 */
[----:B------:R-:W-:-:S02]  /*d950*/  SHF.L.W.U32.HI R44, R44, 0xe, R45 ;  /* 0x0000000e2c2c7819 */ /* 0x000fc40000010e2d */
[----:B------:R4:W2:Y:S01]  /*d960*/  LDC R3, c[0x3][R60] ;  /* 0x00c000003c037b82 */ /* 0x0008a20000000800 */
[----:B-1----:R-:W-:Y:S01]  /*d970*/  FFMA R4, R4, R89, RZ ;  /* 0x0000005904047223 */ /* 0x002fe200000000ff */
[----:B------:R-:W-:-:S03]  /*d980*/  FMNMX R6, R6, -1, !PT ;  /* 0xbf80000006067809 */ /* 0x000fc60007800000 */
[C---:B------:R-:W-:Y:S01]  /*d990*/  FFMA R7, R4.reuse, 0.89999997615814208984, R7 ;  /* 0x3f66666604077823 */ /* 0x040fe20000000007 */
[----:B------:R-:W-:Y:S01]  /*d9a0*/  FMUL R4, R4, 0.10000000149011611938 ;  /* 0x3dcccccd04047820 */ /* 0x000fe20000400000 */
[----:B------:R-:W-:Y:S01]  /*d9b0*/  FFMA R2, R2, R75, RZ ;  /* 0x0000004b02027223 */ /* 0x000fe200000000ff */
[----:B------:R1:W2:Y:S01]  /*d9c0*/  LDC R69, c[0x3][R53] ;  /* 0x00c0000035457b82 */ /* 0x0002a20000000800 */
[----:B0-----:R-:W-:Y:S01]  /*d9d0*/  FMUL R55, R7, 0.10000000149011611938 ;  /* 0x3dcccccd07377820 */ /* 0x001fe20000400000 */
[----:B------:R-:W-:Y:S01]  /*d9e0*/  FFMA R4, R71, 0.89999997615814208984, R4 ;  /* 0x3f66666647047823 */ /* 0x000fe20000000004 */
[C---:B------:R-:W-:Y:S02]  /*d9f0*/  FMUL R74, R2.reuse, 0.10000000149011611938 ;  /* 0x3dcccccd024a7820 */ /* 0x040fe40000400000 */
[----:B------:R-:W-:Y:S01]  /*da00*/  FFMA R55, R2, 0.89999997615814208984, R55 ;  /* 0x3f66666602377823 */ /* 0x000fe20000000037 */
[----:B------:R-:W-:Y:S01]  /*da10*/  FFMA R63, R63, R66, R4 ;  /* 0x000000423f3f7223 */ /* 0x000fe20000000004 */
[----:B------:R-:W-:Y:S01]  /*da20*/  FFMA R68, R87, R68, R72 ;  /* 0x0000004457447223 */ /* 0x000fe20000000048 */
[----:B-----5:R0:W5:Y:S01]  /*da30*/  LDC R61, c[0x3][R54] ;  /* 0x00c00000363d7b82 */ /* 0x0201620000000800 */
[----:B------:R-:W-:-:S02]  /*da40*/  FFMA R7, R7, 0.89999997615814208984, R74 ;  /* 0x3f66666607077823 */ /* 0x000fc4000000004a */
[----:B----4-:R-:W-:Y:S02]  /*da50*/  FMUL R60, R68, 0.10000000149011611938 ;  /* 0x3dcccccd443c7820 */ /* 0x010fe40000400000 */
[----:B------:R-:W-:Y:S01]  /*da60*/  FFMA R62, R62, R65, R7 ;  /* 0x000000413e3e7223 */ /* 0x000fe20000000007 */
[----:B---3--:R-:W-:Y:S01]  /*da70*/  FFMA R0, R0, R67, RZ ;  /* 0x0000004300007223 */ /* 0x008fe200000000ff */
[C---:B------:R-:W-:Y:S01]  /*da80*/  FFMA R4, R83.reuse, 0.89999997615814208984, R60 ;  /* 0x3f66666653047823 */ /* 0x040fe2000000003c */
[----:B------:R-:W-:Y:S01]  /*da90*/  FMUL R83, R83, 0.10000000149011611938 ;  /* 0x3dcccccd53537820 */ /* 0x000fe20000400000 */
[----:B------:R3:W4:Y:S01]  /*daa0*/  LDC R71, c[0x3][R48] ;  /* 0x00c0000030477b82 */ /* 0x0007220000000800 */
[----:B------:R-:W-:Y:S01]  /*dab0*/  FMUL R2, R0, 0.10000000149011611938 ;  /* 0x3dcccccd00027820 */ /* 0x000fe20000400000 */
[----:B------:R-:W-:Y:S01]  /*dac0*/  FMUL R60, |R4|, 2.8853900432586669922 ;  /* 0x4038aa3b043c7820 */ /* 0x000fe20000400200 */
[----:B------:R-:W-:Y:S01]  /*dad0*/  FFMA R83, R68, 0.89999997615814208984, R83 ;  /* 0x3f66666644537823 */ /* 0x000fe20000000053 */
[----:B------:R-:W-:Y:S01]  /*dae0*/  FSETP.GE.AND P0, PT, |R4|, 9.010913848876953125, PT ;  /* 0x41102cb40400780b */ /* 0x000fe20003f06200 */
[C---:B------:R-:W-:Y:S01]  /*daf0*/  FFMA R7, R55.reuse, 0.89999997615814208984, R2 ;  /* 0x3f66666637077823 */ /* 0x040fe20000000002 */
[----:B------:R-:W-:Y:S01]  /*db00*/  FMUL R55, R55, 0.10000000149011611938 ;  /* 0x3dcccccd37377820 */ /* 0x000fe20000400000 */
[----:B------:R-:W-:Y:S01]  /*db10*/  FFMA R64, R5, R64, RZ ;  /* 0x0000004005407223 */ /* 0x000fe200000000ff */
[----:B------:R-:W3:Y:S01]  /*db20*/  MUFU.EX2 R60, R60 ;  /* 0x0000003c003c7308 */ /* 0x000ee20000000800 */
[----:B------:R-:W-:Y:S01]  /*db30*/  FMUL R2, R73, 0.10000000149011611938 ;  /* 0x3dcccccd49027820 */ /* 0x000fe20000400000 */
[----:B------:R-:W-:Y:S01]  /*db40*/  FFMA R55, R0, 0.89999997615814208984, R55 ;  /* 0x3f66666600377823 */ /* 0x000fe20000000037 */
[----:B------:R-:W-:Y:S01]  /*db50*/  FMUL R0, R64, 0.10000000149011611938 ;  /* 0x3dcccccd40007820 */ /* 0x000fe20000400000 */
[----:B------:R-:W-:Y:S01]  /*db60*/  FFMA R57, R58, R57, R7 ;  /* 0x000000393a397223 */ /* 0x000fe20000000007 */
[----:B------:R-:W-:Y:S01]  /*db70*/  FFMA R5, R83, 0.89999997615814208984, R2 ;  /* 0x3f66666653057823 */ /* 0x000fe20000000002 */
[C---:B-1----:R-:W-:Y:S01]  /*db80*/  FMUL R53, R55.reuse, 0.10000000149011611938 ;  /* 0x3dcccccd37357820 */ /* 0x042fe20000400000 */
[----:B------:R-:W-:Y:S01]  /*db90*/  FFMA R0, R55, 0.89999997615814208984, R0 ;  /* 0x3f66666637007823 */ /* 0x000fe20000000000 */
[----:B------:R-:W-:Y:S01]  /*dba0*/  FMUL R2, R83, 0.10000000149011611938 ;  /* 0x3dcccccd53027820 */ /* 0x000fe20000400000 */
[----:B------:R-:W-:Y:S01]  /*dbb0*/  FMUL R58, R77, 0.10000000149011611938 ;  /* 0x3dcccccd4d3a7820 */ /* 0x000fe20000400000 */
[----:B------:R-:W-:Y:S01]  /*dbc0*/  FFMA R53, R64, 0.89999997615814208984, R53 ;  /* 0x3f66666640357823 */ /* 0x000fe20000000035 */
[----:B------:R-:W-:Y:S01]  /*dbd0*/  FFMA R56, R59, R56, R0 ;  /* 0x000000383b387223 */ /* 0x000fe20000000000 */
[----:B------:R-:W-:Y:S01]  /*dbe0*/  FMUL R0, R4, R4 ;  /* 0x0000000404007220 */ /* 0x000fe20000400000 */
[----:B--2---:R-:W-:Y:S01]  /*dbf0*/  FFMA R3, R3, R70, RZ ;  /* 0x0000004603037223 */ /* 0x004fe200000000ff */
[----:B0-----:R-:W-:Y:S01]  /*dc00*/  FMUL R54, R53, 0.10000000149011611938 ;  /* 0x3dcccccd35367820 */ /* 0x001fe20000400000 */
[----:B------:R-:W-:Y:S01]  /*dc10*/  FFMA R73, R73, 0.89999997615814208984, R2 ;  /* 0x3f66666649497823 */ /* 0x000fe20000000002 */
[----:B------:R-:W-:Y:S01]  /*dc20*/  FFMA R7, R0, R33, -0.052303962409496307373 ;  /* 0xbd563cae00077423 */ /* 0x000fe20000000021 */
[----:B------:R-:W-:Y:S01]  /*dc30*/  FMUL R2, R3, 0.10000000149011611938 ;  /* 0x3dcccccd03027820 */ /* 0x000fe20000400000 */
[----:B------:R-:W-:Y:S01]  /*dc40*/  FMUL R59, |R5|, 2.8853900432586669922 ;  /* 0x4038aa3b053b7820 */ /* 0x000fe20000400200 */
[----:B---3--:R-:W-:Y:S01]  /*dc50*/  FADD R60, R60, 1 ;  /* 0x3f8000003c3c7421 */ /* 0x008fe20000000000 */
[C---:B------:R-:W-:Y:S01]  /*dc60*/  FFMA R7, R0.reuse, R7, 0.1331529766321182251 ;  /* 0x3e08594100077423 */ /* 0x040fe20000000007 */
[----:B------:R-:W-:Y:S01]  /*dc70*/  FFMA R55, R3, 0.89999997615814208984, R54 ;  /* 0x3f66666603377823 */ /* 0x000fe20000000036 */
[----:B------:R-:W-:Y:S01]  /*dc80*/  FMUL R54, R73, 0.10000000149011611938 ;  /* 0x3dcccccd49367820 */ /* 0x000fe20000400000 */
[----:B------:R-:W-:Y:S01]  /*dc90*/  FFMA R2, R53, 0.89999997615814208984, R2 ;  /* 0x3f66666635027823 */ /* 0x000fe20000000002 */
[----:B------:R-:W-:Y:S01]  /*dca0*/  FFMA R3, R0, R7, -0.33332768082618713379 ;  /* 0xbeaaa9ed00037423 */ /* 0x000fe20000000007 */
[----:B------:R-:W-:Y:S01]  /*dcb0*/  FFMA R58, R73, 0.89999997615814208984, R58 ;  /* 0x3f666666493a7823 */ /* 0x000fe2000000003a */
[----:B------:R0:W1:Y:S01]  /*dcc0*/  MUFU.EX2 R64, R59 ;  /* 0x0000003b00407308 */ /* 0x0000620000000800 */
[----:B------:R-:W-:Y:S01]  /*dcd0*/  FFMA R54, R77, 0.89999997615814208984, R54 ;  /* 0x3f6666664d367823 */ /* 0x000fe20000000036 */
[----:B------:R-:W-:Y:S01]  /*dce0*/  FSETP.GE.AND P1, PT, |R4|, 0.60000002384185791016, PT ;  /* 0x3f19999a0400780b */ /* 0x000fe20003f26200 */
[----:B------:R-:W-:Y:S01]  /*dcf0*/  FMUL R66, |R58|, 2.8853900432586669922 ;  /* 0x4038aa3b3a427820 */ /* 0x000fe20000400200 */
[----:B-----5:R-:W-:Y:S01]  /*dd00*/  FFMA R7, R61, R69, R2 ;  /* 0x000000453d077223 */ /* 0x020fe20000000002 */
[----:B------:R-:W-:Y:S01]  /*dd10*/  FMUL R2, R54, 0.10000000149011611938 ;  /* 0x3dcccccd36027820 */ /* 0x000fe20000400000 */
[----:B------:R-:W-:Y:S01]  /*dd20*/  FSETP.GE.AND P2, PT, |R58|, 9.010913848876953125, PT ;  /* 0x41102cb43a00780b */ /* 0x000fe20003f46200 */
[----:B------:R2:W3:Y:S01]  /*dd30*/  LDC R69, c[0x3][R49] ;  /* 0x00c0000031457b82 */ /* 0x0004e20000000800 */
[----:B------:R5:W4:Y:S01]  /*dd40*/  MUFU.RCP R53, R60 ;  /* 0x0000003c00357308 */ /* 0x000b220000001000 */
[----:B0-----:R-:W-:Y:S01]  /*dd50*/  FFMA R59, R0, R3, RZ ;  /* 0x00000003003b7223 */ /* 0x001fe200000000ff */
[----:B------:R-:W-:Y:S01]  /*dd60*/  FMUL R3, R63, 0.10000000149011611938 ;  /* 0x3dcccccd3f037820 */ /* 0x000fe20000400000 */
[----:B------:R-:W-:Y:S01]  /*dd70*/  FMUL R0, R5, R5 ;  /* 0x0000000505007220 */ /* 0x000fe20000400000 */
[----:B------:R-:W-:Y:S01]  /*dd80*/  FFMA R63, R63, 0.89999997615814208984, R2 ;  /* 0x3f6666663f3f7823 */ /* 0x000fe20000000002 */
[----:B------:R-:W-:Y:S01]  /*dd90*/  FMUL R2, R58, R58 ;  /* 0x0000003a3a027220 */ /* 0x000fe20000400000 */
[----:B------:R-:W-:Y:S01]  /*dda0*/  FFMA R61, R54, 0.89999997615814208984, R3 ;  /* 0x3f666666363d7823 */ /* 0x000fe20000000003 */
[----:B------:R-:W-:Y:S01]  /*ddb0*/  FFMA R67, R0, R33, -0.052303962409496307373 ;  /* 0xbd563cae00437423 */ /* 0x000fe20000000021 */
[----:B------:R0:W2:Y:S01]  /*ddc0*/  MUFU.EX2 R68, R66 ;  /* 0x0000004200447308 */ /* 0x0000a20000000800 */
[----:B-1----:R-:W-:Y:S01]  /*ddd0*/  FADD R64, R64, 1 ;  /* 0x3f80000040407421 */ /* 0x002fe20000000000 */
[----:B-----5:R-:W-:Y:S01]  /*dde0*/  FMUL R60, |R61|, 2.8853900432586669922 ;  /* 0x4038aa3b3d3c7820 */ /* 0x020fe20000400200 */
[----:B------:R-:W-:Y:S01]  /*ddf0*/  FMUL R54, R62, 0.10000000149011611938 ;  /* 0x3dcccccd3e367820 */ /* 0x000fe20000400000 */
[C---:B------:R-:W-:Y:S01]  /*de00*/  FMUL R3, R63.reuse, 0.10000000149011611938 ;  /* 0x3dcccccd3f037820 */ /* 0x040fe20000400000 */
[----:B------:R-:W-:Y:S01]  /*de10*/  FFMA R67, R0, R67, 0.1331529766321182251 ;  /* 0x3e08594100437423 */ /* 0x000fe20000000043 */
[----:B------:R-:W-:Y:S01]  /*de20*/  FSETP.GE.AND P3, PT, |R58|, 0.60000002384185791016, PT ;  /* 0x3f19999a3a00780b */ /* 0x000fe20003f66200 */
[----:B------:R-:W-:Y:S01]  /*de30*/  FFMA R54, R63, 0.89999997615814208984, R54 ;  /* 0x3f6666663f367823 */ /* 0x000fe20000000036 */
[----:B------:R-:W1:Y:S01]  /*de40*/  MUFU.EX2 R60, R60 ;  /* 0x0000003c003c7308 */ /* 0x000e620000000800 */
[----:B----4-:R-:W-:Y:S01]  /*de50*/  FFMA R53, R53, -2, R32 ;  /* 0xc000000035357823 */ /* 0x010fe20000000020 */
[----:B------:R-:W-:Y:S01]  /*de60*/  FFMA R3, R62, 0.89999997615814208984, R3 ;  /* 0x3f6666663e037823 */ /* 0x000fe20000000003 */
[----:B------:R-:W-:Y:S01]  /*de70*/  FFMA R67, R0, R67, -0.33332768082618713379 ;  /* 0xbeaaa9ed00437423 */ /* 0x000fe20000000043 */
[----:B------:R-:W-:-:S02]  /*de80*/  FMUL R62, |R54|, 2.8853900432586669922 ;  /* 0x4038aa3b363e7820 */ /* 0x000fc40000400200 */
[----:B------:R-:W-:Y:S01]  /*de90*/  FSEL R53, R53, 1, !P0 ;  /* 0x3f80000035357808 */ /* 0x000fe20004000000 */
[----:B0-----:R-:W-:Y:S01]  /*dea0*/  FFMA R66, R0, R67, RZ ;  /* 0x0000004300427223 */ /* 0x001fe200000000ff */
[----:B------:R0:W4:Y:S01]  /*deb0*/  MUFU.RCP R65, R64 ;  /* 0x0000004000417308 */ /* 0x0001220000001000 */
[----:B--2---:R-:W-:Y:S01]  /*dec0*/  FADD R68, R68, 1 ;  /* 0x3f80000044447421 */ /* 0x004fe20000000000 */
[C---:B------:R-:W-:Y:S01]  /*ded0*/  FFMA R67, R2.reuse, R33, -0.052303962409496307373 ;  /* 0xbd563cae02437423 */ /* 0x040fe20000000021 */
[----:B------:R-:W-:Y:S01]  /*dee0*/  FSETP.GE.AND P0, PT, |R5|, 9.010913848876953125, PT ;  /* 0x41102cb40500780b */ /* 0x000fe20003f06200 */
[----:B------:R-:W-:Y:S02]  /*def0*/  FMUL R0, R61, R61 ;  /* 0x0000003d3d007220 */ /* 0x000fe40000400000 */
[----:B------:R-:W-:Y:S02]  /*df00*/  FFMA R67, R2, R67, 0.1331529766321182251 ;  /* 0x3e08594102437423 */ /* 0x000fe40000000043 */
[----:B------:R-:W2:Y:S01]  /*df10*/  MUFU.EX2 R62, R62 ;  /* 0x0000003e003e7308 */ /* 0x000ea20000000800 */
[--C-:B0-----:R-:W-:Y:S01]  /*df20*/  LOP3.LUT R64, R53, 0x80000000, R4.reuse, 0xb8, !PT ;  /* 0x8000000035407812 */ /* 0x101fe200078eb804 */
[----:B------:R-:W-:Y:S01]  /*df30*/  @!P1 FFMA R64, R4, R59, R4 ;  /* 0x0000003b04409223 */ /* 0x000fe20000000004 */
[----:B-1----:R-:W-:Y:S01]  /*df40*/  FADD R59, R60, 1 ;  /* 0x3f8000003c3b7421 */ /* 0x002fe20000000000 */
[----:B------:R-:W-:Y:S01]  /*df50*/  FSETP.GE.AND P1, PT, |R5|, 0.60000002384185791016, PT ;  /* 0x3f19999a0500780b */ /* 0x000fe20003f26200 */
[----:B------:R-:W-:Y:S01]  /*df60*/  FFMA R67, R2, R67, -0.33332768082618713379 ;  /* 0xbeaaa9ed02437423 */ /* 0x000fe20000000043 */
[----:B------:R-:W-:Y:S01]  /*df70*/  FMUL R4, R3, 0.10000000149011611938 ;  /* 0x3dcccccd03047820 */ /* 0x000fe20000400000 */
[----:B------:R-:W-:Y:S01]  /*df80*/  FMNMX R64, R64, 1, PT ;  /* 0x3f80000040407809 */ /* 0x000fe20003800000 */
[----:B------:R-:W0:Y:S01]  /*df90*/  MUFU.RCP R53, R68 ;  /* 0x0000004400357308 */ /* 0x000e220000001000 */
[----:B----4-:R-:W-:Y:S01]  /*dfa0*/  FFMA R65, R65, -2, R32 ;  /* 0xc000000041417823 */ /* 0x010fe20000000020 */
[----:B------:R-:W-:Y:S01]  /*dfb0*/  FFMA R67, R2, R67, RZ ;  /* 0x0000004302437223 */ /* 0x000fe200000000ff */
[C---:B------:R-:W-:Y:S01]  /*dfc0*/  FMUL R2, R57.reuse, 0.10000000149011611938 ;  /* 0x3dcccccd39027820 */ /* 0x040fe20000400000 */
[----:B------:R-:W-:Y:S01]  /*dfd0*/  FFMA R4, R57, 0.89999997615814208984, R4 ;  /* 0x3f66666639047823 */ /* 0x000fe20000000004 */
[----:B------:R-:W-:-:S02]  /*dfe0*/  FMNMX R64, R64, -1, !PT ;  /* 0xbf80000040407809 */ /* 0x000fc40007800000 */
[----:B------:R-:W-:Y:S01]  /*dff0*/  FSEL R60, R65, 1, !P0 ;  /* 0x3f800000413c7808 */ /* 0x000fe20004000000 */
[----:B------:R-:W1:Y:S01]  /*e000*/  MUFU.RCP R63, R59 ;  /* 0x0000003b003f7308 */ /* 0x000e620000001000 */
[----:B------:R-:W-:Y:S01]  /*e010*/  FFMA R65, R0, R33, -0.052303962409496307373 ;  /* 0xbd563cae00417423 */ /* 0x000fe20000000021 */
[----:B------:R-:W-:Y:S01]  /*e020*/  FSETP.GE.AND P0, PT, |R61|, 9.010913848876953125, PT ;  /* 0x41102cb43d00780b */ /* 0x000fe20003f06200 */
[----:B------:R-:W-:Y:S01]  /*e030*/  FMUL R70, R64, 32768 ;  /* 0x4700000040467820 */ /* 0x000fe20000400000 */
[--C-:B------:R-:W-:Y:S01]  /*e040*/  LOP3.LUT R60, R60, 0x80000000, R5.reuse, 0xb8, !PT ;  /* 0x800000003c3c7812 */ /* 0x100fe200078eb805 */
[----:B------:R-:W-:Y:S01]  /*e050*/  FFMA R65, R0, R65, 0.1331529766321182251 ;  /* 0x3e08594100417423 */ /* 0x000fe20000000041 */
[----:B------:R-:W-:Y:S01]  /*e060*/  @!P1 FFMA R60, R5, R66, R5 ;  /* 0x00000042053c9223 */ /* 0x000fe20000000005 */
[----:B--2---:R-:W-:Y:S01]  /*e070*/  FADD R5, R62, 1 ;  /* 0x3f8000003e057421 */ /* 0x004fe20000000000 */
[----:B------:R-:W-:Y:S01]  /*e080*/  FSETP.GE.AND P1, PT, |R61|, 0.60000002384185791016, PT ;  /* 0x3f19999a3d00780b */ /* 0x000fe20003f26200 */
[--C-:B0-----:R-:W-:Y:S01]  /*e090*/  FFMA R53, R53, -2, R32.reuse ;  /* 0xc000000035357823 */ /* 0x101fe20000000020 */
[----:B------:R-:W-:Y:S01]  /*e0a0*/  FFMA R65, R0, R65, -0.33332768082618713379 ;  /* 0xbeaaa9ed00417423 */ /* 0x000fe20000000041 */
[----:B------:R-:W-:Y:S01]  /*e0b0*/  FMNMX R60, R60, 1, PT ;  /* 0x3f8000003c3c7809 */ /* 0x000fe20003800000 */
[----:B------:R0:W2:Y:S01]  /*e0c0*/  LDC R64, c[0x3][R51] ;  /* 0x00c0000033407b82 */ /* 0x0000a20000000800 */
[----:B------:R-:W4:Y:S01]  /*e0d0*/  MUFU.RCP R5, R5 ;  /* 0x0000000500057308 */ /* 0x000f220000001000 */
[----:B------:R-:W-:Y:S01]  /*e0e0*/  FSEL R53, R53, 1, !P2 ;  /* 0x3f80000035357808 */ /* 0x000fe20005000000 */
[----:B-1----:R-:W-:-:S03]  /*e0f0*/  FFMA R63, R63, -2, R32 ;  /* 0xc00000003f3f7823 */ /* 0x002fc60000000020 */
[----:B------:R-:W-:Y:S01]  /*e100*/  LOP3.LUT R59, R53, 0x80000000, R58, 0xb8, !PT ;  /* 0x80000000353b7812 */ /* 0x000fe200078eb83a */
[----:B------:R-:W-:Y:S01]  /*e110*/  FFMA R53, R3, 0.89999997615814208984, R2 ;  /* 0x3f66666603357823 */ /* 0x000fe20000000002 */
[----:B------:R-:W-:Y:S01]  /*e120*/  FFMA R2, R0, R65, RZ ;  /* 0x0000004100027223 */ /* 0x000fe200000000ff */
[----:B------:R-:W-:Y:S01]  /*e130*/  FMUL R0, R54, R54 ;  /* 0x0000003636007220 */ /* 0x000fe20000400000 */
[----:B------:R-:W-:Y:S01]  /*e140*/  FSEL R62, R63, 1, !P0 ;  /* 0x3f8000003f3e7808 */ /* 0x000fe20004000000 */
[----:B------:R-:W-:Y:S01]  /*e150*/  FMUL R63, R56, 0.10000000149011611938 ;  /* 0x3dcccccd383f7820 */ /* 0x000fe20000400000 */
[----:B------:R-:W-:Y:S01]  /*e160*/  FMUL R3, R4, 0.10000000149011611938 ;  /* 0x3dcccccd04037820 */ /* 0x000fe20000400000 */
[----:B------:R-:W-:Y:S01]  /*e170*/  FFMA R57, R0, R33, -0.052303962409496307373 ;  /* 0xbd563cae00397423 */ /* 0x000fe20000000021 */
[----:B------:R-:W-:Y:S01]  /*e180*/  LOP3.LUT R62, R62, 0x80000000, R61, 0xb8, !PT ;  /* 0x800000003e3e7812 */ /* 0x000fe200078eb83d */
[----:B------:R-:W-:Y:S01]  /*e190*/  FFMA R63, R4, 0.89999997615814208984, R63 ;  /* 0x3f666666043f7823 */ /* 0x000fe2000000003f */
[----:B------:R-:W-:Y:S01]  /*e1a0*/  FMUL R4, |R53|, 2.8853900432586669922 ;  /* 0x4038aa3b35047820 */ /* 0x000fe20000400200 */
[----:B------:R-:W-:Y:S01]  /*e1b0*/  FFMA R65, R0, R57, 0.1331529766321182251 ;  /* 0x3e08594100417423 */ /* 0x000fe20000000039 */
[----:B------:R-:W-:Y:S01]  /*e1c0*/  FFMA R57, R56, 0.89999997615814208984, R3 ;  /* 0x3f66666638397823 */ /* 0x000fe20000000003 */
[----:B------:R-:W-:Y:S01]  /*e1d0*/  FMUL R3, R6, 32768 ;  /* 0x4700000006037820 */ /* 0x000fe20000400000 */
[----:B------:R-:W-:Y:S01]  /*e1e0*/  @!P1 FFMA R62, R61, R2, R61 ;  /* 0x000000023d3e9223 */ /* 0x000fe2000000003d */
[C---:B------:R-:W-:Y:S01]  /*e1f0*/  FFMA R65, R0.reuse, R65, -0.33332768082618713379 ;  /* 0xbeaaa9ed00417423 */ /* 0x040fe20000000041 */
[----:B------:R1:W5:Y:S01]  /*e200*/  MUFU.EX2 R6, R4 ;  /* 0x0000000400067308 */ /* 0x0003620000000800 */
[----:B------:R-:W-:Y:S01]  /*e210*/  FMUL R56, |R63|, 2.8853900432586669922 ;  /* 0x4038aa3b3f387820 */ /* 0x000fe20000400200 */
[----:B----4-:R-:W-:Y:S01]  /*e220*/  FFMA R5, R5, -2, R32 ;  /* 0xc000000005057823 */ /* 0x010fe20000000020 */
[----:B------:R-:W-:Y:S01]  /*e230*/  FFMA R65, R0, R65, RZ ;  /* 0x0000004100417223 */ /* 0x000fe200000000ff */
[----:B------:R-:W-:Y:S01]  /*e240*/  FMUL R0, R53, R53 ;  /* 0x0000003535007220 */ /* 0x000fe20000400000 */
[----:B------:R-:W-:Y:S01]  /*e250*/  FSETP.GE.AND P0, PT, |R54|, 9.010913848876953125, PT ;  /* 0x41102cb43600780b */ /* 0x000fe20003f06200 */
[----:B------:R-:W-:Y:S01]  /*e260*/  @!P3 FFMA R59, R58, R67, R58 ;  /* 0x000000433a3bb223 */ /* 0x000fe2000000003a */
[----:B------:R-:W-:Y:S01]  /*e270*/  FMUL R2, R63, R63 ;  /* 0x0000003f3f027220 */ /* 0x000fe20000400000 */
[C---:B------:R-:W-:Y:S01]  /*e280*/  FFMA R61, R0.reuse, R33, -0.052303962409496307373 ;  /* 0xbd563cae003d7423 */ /* 0x040fe20000000021 */
[----:B------:R-:W-:Y:S01]  /*e290*/  FMUL R58, R57, 0.10000000149011611938 ;  /* 0x3dcccccd393a7820 */ /* 0x000fe20000400000 */
[----:B------:R-:W-:Y:S01]  /*e2a0*/  FSEL R5, R5, 1, !P0 ;  /* 0x3f80000005057808 */ /* 0x000fe20004000000 */
[----:B------:R-:W4:Y:S01]  /*e2b0*/  MUFU.EX2 R56, R56 ;  /* 0x0000003800387308 */ /* 0x000f220000000800 */
[----:B------:R-:W-:Y:S01]  /*e2c0*/  FFMA R61, R0, R61, 0.1331529766321182251 ;  /* 0x3e085941003d7423 */ /* 0x000fe2000000003d */
[C---:B-1----:R-:W-:Y:S01]  /*e2d0*/  FMUL R4, R7.reuse, 0.10000000149011611938 ;  /* 0x3dcccccd07047820 */ /* 0x042fe20000400000 */
[----:B------:R-:W-:Y:S01]  /*e2e0*/  FFMA R67, R2, R33, -0.052303962409496307373 ;  /* 0xbd563cae02437423 */ /* 0x000fe20000000021 */
[----:B------:R-:W-:Y:S01]  /*e2f0*/  FSETP.GE.AND P1, PT, |R54|, 0.60000002384185791016, PT ;  /* 0x3f19999a3600780b */ /* 0x000fe20003f26200 */
[----:B------:R-:W-:Y:S01]  /*e300*/  FFMA R61, R0, R61, -0.33332768082618713379 ;  /* 0xbeaaa9ed003d7423 */ /* 0x000fe2000000003d */
[----:B-----5:R-:W-:Y:S01]  /*e310*/  FADD R6, R6, 1 ;  /* 0x3f80000006067421 */ /* 0x020fe20000000000 */
[----:B------:R-:W-:Y:S01]  /*e320*/  FFMA R58, R7, 0.89999997615814208984, R58 ;  /* 0x3f666666073a7823 */ /* 0x000fe2000000003a */
[----:B------:R-:W1:Y:S01]  /*e330*/  F2I.TRUNC.NTZ R3, R3 ;  /* 0x0000000300037305 */ /* 0x000e62000020f100 */
[----:B------:R-:W-:Y:S01]  /*e340*/  LOP3.LUT R7, R5, 0x80000000, R54, 0xb8, !PT ;  /* 0x8000000005077812 */ /* 0x000fe200078eb836 */
[----:B------:R-:W-:Y:S01]  /*e350*/  FFMA R57, R57, 0.89999997615814208984, R4 ;  /* 0x3f66666639397823 */ /* 0x000fe20000000004 */
[----:B------:R-:W-:Y:S01]  /*e360*/  FFMA R66, R0, R61, RZ ;  /* 0x0000003d00427223 */ /* 0x000fe200000000ff */
[----:B------:R-:W-:Y:S01]  /*e370*/  FFMA R67, R2, R67, 0.1331529766321182251 ;  /* 0x3e08594102437423 */ /* 0x000fe20000000043 */
[----:B------:R5:W3:Y:S01]  /*e380*/  LDC R0, c[0x3][R52] ;  /* 0x00c0000034007b82 */ /* 0x000ae20000000800 */
[----:B------:R-:W-:-:S02]  /*e390*/  FMNMX R59, R59, 1, PT ;  /* 0x3f8000003b3b7809 */ /* 0x000fc40003800000 */
[----:B------:R0:W2:Y:S01]  /*e3a0*/  F2I.TRUNC.NTZ R4, R70 ;  /* 0x0000004600047305 */ /* 0x0000a2000020f100 */
[----:B------:R-:W-:Y:S01]  /*e3b0*/  FFMA R67, R2, R67, -0.33332768082618713379 ;  /* 0xbeaaa9ed02437423 */ /* 0x000fe20000000043 */
[----:B------:R-:W-:Y:S01]  /*e3c0*/  @!P1 FFMA R7, R54, R65, R54 ;  /* 0x0000004136079223 */ /* 0x000fe20000000036 */
[----:B------:R-:W-:Y:S02]  /*e3d0*/  FSETP.GE.AND P0, PT, |R53|, 9.010913848876953125, PT ;  /* 0x41102cb43500780b */ /* 0x000fe40003f06200 */
[----:B------:R-:W-:Y:S01]  /*e3e0*/  FFMA R68, R2, R67, RZ ;  /* 0x0000004302447223 */ /* 0x000fe200000000ff */
[----:B------:R-:W-:Y:S01]  /*e3f0*/  FMNMX R2, R60, -1, !PT ;  /* 0xbf8000003c027809 */ /* 0x000fe20007800000 */
[----:B----4-:R-:W-:Y:S01]  /*e400*/  FADD R60, R56, 1 ;  /* 0x3f800000383c7421 */ /* 0x010fe20000000000 */
[----:B------:R-:W4:Y:S01]  /*e410*/  MUFU.RCP R5, R6 ;  /* 0x0000000600057308 */ /* 0x000f220000001000 */
[----:B-1----:R-:W-:Y:S01]  /*e420*/  LOP3.LUT R54, R3, 0xffff, RZ, 0xc0, !PT ;  /* 0x0000ffff03367812 */ /* 0x002fe200078ec0ff */
[----:B------:R1:W3:Y:S01]  /*e430*/  LDC R65, c[0x3][R50] ;  /* 0x00c0000032417b82 */ /* 0x0002e20000000800 */
[----:B------:R-:W-:Y:S01]  /*e440*/  FMNMX R59, R59, -1, !PT ;  /* 0xbf8000003b3b7809 */ /* 0x000fe20007800000 */
[----:B0-----:R-:W-:Y:S01]  /*e450*/  FMUL R70, R2, 32768 ;  /* 0x4700000002467820 */ /* 0x001fe20000400000 */
[----:B------:R-:W-:Y:S01]  /*e460*/  PRMT R54, R54, 0x123, RZ ;  /* 0x0000012336367816 */ /* 0x000fe200000000ff */
[----:B------:R-:W-:Y:S01]  /*e470*/  FMUL R2, R57, R57 ;  /* 0x0000003939027220 */ /* 0x000fe20000400000 */
[----:B--2---:R-:W-:Y:S01]  /*e480*/  IMAD.SHL.U32 R73, R4, 0x100, RZ ;  /* 0x0000010004497824 */ /* 0x004fe200078e00ff */
[----:B------:R-:W0:Y:S01]  /*e490*/  MUFU.RCP R61, R60 ;  /* 0x0000003c003d7308 */ /* 0x000e220000001000 */
[----:B------:R-:W-:Y:S01]  /*e4a0*/  SHF.R.U32.HI R56, RZ, 0x8, R4 ;  /* 0x00000008ff387819 */ /* 0x000fe20000011604 */
[----:B------:R0:W2:Y:S01]  /*e4b0*/  LDC R67, c[0x3][R46] ;  /* 0x00c000002e437b82 */ /* 0x0000a20000000800 */
[----:B------:R-:W-:Y:S01]  /*e4c0*/  FSETP.GE.AND P1, PT, |R53|, 0.60000002384185791016, PT ;  /* 0x3f19999a3500780b */ /* 0x000fe20003f26200 */
[----:B-1----:R-:W-:Y:S01]  /*e4d0*/  FMUL R50, R59, 32768 ;  /* 0x470000003b327820 */ /* 0x002fe20000400000 */
[----:B------:R-:W-:Y:S01]  /*e4e0*/  LOP3.LUT R49, R54, 0xff00, R73, 0xf8, !PT ;  /* 0x0000ff0036317812 */ /* 0x000fe200078ef849 */
[C---:B------:R-:W-:Y:S01]  /*e4f0*/  FFMA R51, R2.reuse, R33, -0.052303962409496307373 ;  /* 0xbd563cae02337423 */ /* 0x040fe20000000021 */
[----:B------:R-:W-:Y:S01]  /*e500*/  FSETP.GE.AND P3, PT, |R63|, 0.60000002384185791016, PT ;  /* 0x3f19999a3f00780b */ /* 0x000fe20003f66200 */
[----:B----4-:R-:W-:Y:S01]  /*e510*/  FFMA R6, R5, -2, R32 ;  /* 0xc000000005067823 */ /* 0x010fe20000000020 */
[----:B------:R-:W-:Y:S01]  /*e520*/  LOP3.LUT R49, R49, 0xff, R56, 0xf8, !PT ;  /* 0x000000ff31317812 */ /* 0x000fe200078ef838 */
[----:B------:R-:W1:Y:S01]  /*e530*/  F2I.TRUNC.NTZ R5, R70 ;  /* 0x0000004600057305 */ /* 0x000e62000020f100 */
[----:B------:R-:W-:Y:S01]  /*e540*/  FFMA R51, R2, R51, 0.1331529766321182251 ;  /* 0x3e08594102337423 */ /* 0x000fe20000000033 */
[----:B------:R-:W-:-:S02]  /*e550*/  FSETP.GE.AND P2, PT, |R63|, 9.010913848876953125, PT ;  /* 0x41102cb43f00780b */ /* 0x000fc40003f46200 */
[----:B------:R-:W-:Y:S01]  /*e560*/  FSEL R6, R6, 1, !P0 ;  /* 0x3f80000006067808 */ /* 0x000fe20004000000 */
[----:B------:R-:W-:Y:S01]  /*e570*/  FFMA R51, R2, R51, -0.33332768082618713379 ;  /* 0xbeaaa9ed02337423 */ /* 0x000fe20000000033 */
[----:B------:R-:W-:Y:S01]  /*e580*/  IADD3 R81, PT, PT, R49, UR22, R81 ;  /* 0x0000001631517c10 */ /* 0x000fe2000fffe051 */
[----:B0-----:R-:W-:Y:S01]  /*e590*/  FFMA R46, R61, -2, R32 ;  /* 0xc00000003d2e7823 */ /* 0x001fe20000000020 */
[--C-:B------:R-:W-:Y:S01]  /*e5a0*/  LOP3.LUT R48, R6, 0x80000000, R53.reuse, 0xb8, !PT ;  /* 0x8000000006307812 */ /* 0x100fe200078eb835 */
[----:B------:R-:W-:Y:S01]  /*e5b0*/  @!P1 FFMA R48, R53, R66, R53 ;  /* 0x0000004235309223 */ /* 0x000fe20000000035 */
[----:B------:R1:W0:Y:S01]  /*e5c0*/  F2I.TRUNC.NTZ R6, R50 ;  /* 0x0000003200067305 */ /* 0x000222000020f100 */
[----:B------:R-:W-:Y:S01]  /*e5d0*/  IMAD.IADD R61, R80, 0x1, R81 ;  /* 0x00000001503d7824 */ /* 0x000fe200078e0251 */
[----:B------:R-:W-:Y:S01]  /*e5e0*/  FSEL R46, R46, 1, !P2 ;  /* 0x3f8000002e2e7808 */ /* 0x000fe20005000000 */
[----:B------:R-:W-:Y:S01]  /*e5f0*/  FFMA R2, R2, R51, RZ ;  /* 0x0000003302027223 */ /* 0x000fe200000000ff */
[----:B------:R-:W-:-:S02]  /*e600*/  FMNMX R62, R62, 1, PT ;  /* 0x3f8000003e3e7809 */ /* 0x000fc40003800000 */
[C-C-:B-----5:R-:W-:Y:S02]  /*e610*/  SHF.L.W.U32.HI R52, R61.reuse, 0x1a, R61.reuse ;  /* 0x0000001a3d347819 */ /* 0x160fe40000010e3d */
[C-C-:B------:R-:W-:Y:S01]  /*e620*/  SHF.L.W.U32.HI R53, R61.reuse, 0x15, R61.reuse ;  /* 0x000000153d357819 */ /* 0x140fe20000010e3d */
[----:B---3--:R-:W-:Y:S01]  /*e630*/  FFMA R0, R0, R69, RZ ;  /* 0x0000004500007223 */ /* 0x008fe200000000ff */
[----:B------:R-:W-:Y:S02]  /*e640*/  SHF.L.W.U32.HI R60, R61, 0x7, R61 ;  /* 0x000000073d3c7819 */ /* 0x000fe40000010e3d */
[----:B-1----:R-:W-:Y:S02]  /*e650*/  LOP3.LUT R50, R5, 0xffff, RZ, 0xc0, !PT ;  /* 0x0000ffff05327812 */ /* 0x002fe400078ec0ff */
[--C-:B------:R-:W-:Y:S01]  /*e660*/  LOP3.LUT R59, R46, 0x80000000, R63.reuse, 0xb8, !PT ;  /* 0x800000002e3b7812 */ /* 0x100fe200078eb83f */
[----:B------:R-:W-:Y:S01]  /*e670*/  @!P3 FFMA R59, R63, R68, R63 ;  /* 0x000000443f3bb223 */ /* 0x000fe2000000003f */
[----:B------:R-:W-:Y:S01]  /*e680*/  LOP3.LUT R51, R60, R52, R53, 0x96, !PT ;  /* 0x000000343c337212 */ /* 0x000fe200078e9635 */
[----:B0-----:R-:W-:Y:S01]  /*e690*/  IMAD.SHL.U32 R53, R6, 0x100, RZ ;  /* 0x0000010006357824 */ /* 0x001fe200078e00ff */
[----:B------:R-:W-:Y:S01]  /*e6a0*/  LOP3.LUT R46, R79, R61, R84, 0xb8, !PT ;  /* 0x0000003d4f2e7212 */ /* 0x000fe200078eb854 */
[----:B------:R-:W-:Y:S01]  /*e6b0*/  FMUL R52, |R57|, 2.8853900432586669922 ;  /* 0x4038aa3b39347820 */ /* 0x000fe20000400200 */
[----:B------:R-:W-:-:S02]  /*e6c0*/  PRMT R50, R50, 0x123, RZ ;  /* 0x0000012332327816 */ /* 0x000fc400000000ff */
[----:B------:R-:W-:Y:S01]  /*e6d0*/  IADD3 R68, PT, PT, R51, R46, R82 ;  /* 0x0000002e33447210 */ /* 0x000fe20007ffe052 */
[----:B------:R-:W0:Y:S01]  /*e6e0*/  MUFU.EX2 R60, R52 ;  /* 0x00000034003c7308 */ /* 0x000e220000000800 */
[----:B------:R-:W-:Y:S02]  /*e6f0*/  SHF.R.U32.HI R51, RZ, 0x8, R6 ;  /* 0x00000008ff337819 */ /* 0x000fe40000011606 */
[----:B------:R-:W-:Y:S02]  /*e700*/  LOP3.LUT R46, R50, 0xff00, R53, 0xf8, !PT ;  /* 0x0000ff00322e7812 */ /* 0x000fe400078ef835 */
[----:B------:R-:W-:Y:S02]  /*e710*/  FMNMX R62, R62, -1, !PT ;  /* 0xbf8000003e3e7809 */ /* 0x000fe40007800000 */
[----:B------:R-:W-:Y:S02]  /*e720*/  FMNMX R63, R7, 1, PT ;  /* 0x3f800000073f7809 */ /* 0x000fe40003800000 */
[----:B------:R-:W-:Y:S01]  /*e730*/  LOP3.LUT R53, R46, 0xff, R51, 0xf8, !PT ;  /* 0x000000ff2e357812 */ /* 0x000fe200078ef833 */
[----:B------:R-:W-:Y:S01]  /*e740*/  FMUL R46, R0, 0.10000000149011611938 ;  /* 0x3dcccccd002e7820 */ /* 0x000fe20000400000 */
[----:B------:R-:W-:Y:S01]  /*e750*/  FMUL R7, R62, 32768 ;  /* 0x470000003e077820 */ /* 0x000fe20000400000 */
[----:B------:R-:W-:-:S02]  /*e760*/  FMNMX R63, R63, -1, !PT ;  /* 0xbf8000003f3f7809 */ /* 0x000fc40007800000 */
[----:B------:R-:W-:Y:S01]  /*e770*/  IADD3 R68, PT, PT, R53, UR23, R68 ;  /* 0x0000001735447c10 */ /* 0x000fe2000fffe044 */
[C---:B------:R-:W-:Y:S01]  /*e780*/  FFMA R46, R55.reuse, 0.89999997615814208984, R46 ;  /* 0x3f666666372e7823 */ /* 0x040fe2000000002e */
[----:B------:R-:W-:Y:S01]  /*e790*/  FMUL R55, R55, 0.10000000149011611938 ;  /* 0x3dcccccd37377820 */ /* 0x000fe20000400000 */
[----:B------:R-:W-:Y:S01]  /*e7a0*/  FMUL R62, R63, 32768 ;  /* 0x470000003f3e7820 */ /* 0x000fe20000400000 */
[----:B------:R-:W1:Y:S01]  /*e7b0*/  F2I.TRUNC.NTZ R7, R7 ;  /* 0x0000000700077305 */ /* 0x000e62000020f100 */
[----:B------:R-:W-:Y:S02]  /*e7c0*/  IMAD.IADD R70, R41, 0x1, R68 ;  /* 0x0000000129467824 */ /* 0x000fe400078e0244 */
[----:B------:R-:W-:Y:S01]  /*e7d0*/  FFMA R65, R71, R65, R46 ;  /* 0x0000004147417223 */ /* 0x000fe2000000002e */
[----:B------:R-:W-:Y:S01]  /*e7e0*/  FFMA R0, R0, 0.89999997615814208984, R55 ;  /* 0x3f66666600007823 */ /* 0x000fe20000000037 */
[----:B0-----:R-:W-:Y:S01]  /*e7f0*/  FADD R60, R60, 1 ;  /* 0x3f8000003c3c7421 */ /* 0x001fe20000000000 */
[----:B------:R-:W-:Y:S01]  /*e800*/  FSETP.GE.AND P1, PT, |R57|, 0.60000002384185791016, PT ;  /* 0x3f19999a3900780b */ /* 0x000fe20003f26200 */
[----:B------:R-:W-:Y:S01]  /*e810*/  FMUL R55, R65, 0.10000000149011611938 ;  /* 0x3dcccccd41377820 */ /* 0x000fe20000400000 */
[C-C-:B------:R-:W-:Y:S01]  /*e820*/  SHF.L.W.U32.HI R52, R70.reuse, 0x1a, R70.reuse ;  /* 0x0000001a46347819 */ /* 0x140fe20000010e46 */
[----:B------:R-:W0:Y:S01]  /*e830*/  F2I.TRUNC.NTZ R46, R62 ;  /* 0x0000003e002e7305 */ /* 0x000e22000020f100 */
[C---:B------:R-:W-:Y:S01]  /*e840*/  SHF.L.W.U32.HI R63, R70.reuse, 0x15, R70 ;  /* 0x00000015463f7819 */ /* 0x040fe20000010e46 */
[----:B--2---:R-:W-:Y:S01]  /*e850*/  FFMA R0, R67, R64, R0 ;  /* 0x0000004043007223 */ /* 0x004fe20000000000 */
[----:B------:R-:W-:Y:S01]  /*e860*/  SHF.L.W.U32.HI R66, R70, 0x7, R70 ;  /* 0x0000000746427819 */ /* 0x000fe20000010e46 */
[----:B------:R-:W-:Y:S01]  /*e870*/  FFMA R64, R58, 0.89999997615814208984, R55 ;  /* 0x3f6666663a407823 */ /* 0x000fe20000000037 */
[----:B------:R-:W-:-:S02]  /*e880*/  LOP3.LUT R71, R84, R70, R61, 0xb8, !PT ;  /* 0x0000004654477212 */ /* 0x000fc400078eb83d */
[----:B------:R-:W-:Y:S01]  /*e890*/  LOP3.LUT R66, R66, R52, R63, 0x96, !PT ;  /* 0x0000003442427212 */ /* 0x000fe200078e963f */
[----:B------:R-:W-:Y:S01]  /*e8a0*/  FMUL R52, R58, 0.10000000149011611938 ;  /* 0x3dcccccd3a347820 */ /* 0x000fe20000400000 */
[----:B------:R-:W-:Y:S01]  /*e8b0*/  FMUL R63, R0, 0.10000000149011611938 ;  /* 0x3dcccccd003f7820 */ /* 0x000fe20000400000 */
[----:B-1----:R-:W-:Y:S01]  /*e8c0*/  LOP3.LUT R58, R7, 0xffff, RZ, 0xc0, !PT ;  /* 0x0000ffff073a7812 */ /* 0x002fe200078ec0ff */
[----:B------:R1:W2:Y:S01]  /*e8d0*/  MUFU.RCP R67, R60 ;  /* 0x0000003c00437308 */ /* 0x0002a20000001000 */
[----:B------:R-:W-:Y:S01]  /*e8e0*/  FFMA R52, R65, 0.89999997615814208984, R52 ;  /* 0x3f66666641347823 */ /* 0x000fe20000000034 */
[----:B------:R-:W-:Y:S01]  /*e8f0*/  IADD3 R66, PT, PT, R66, R71, R79 ;  /* 0x0000004742427210 */ /* 0x000fe20007ffe04f */
[----:B0-----:R-:W-:Y:S02]  /*e900*/  IMAD.SHL.U32 R65, R46, 0x100, RZ ;  /* 0x000001002e417824 */ /* 0x001fe400078e00ff */
[----:B------:R-:W-:Y:S01]  /*e910*/  FFMA R62, R52, 0.89999997615814208984, R63 ;  /* 0x3f666666343e7823 */ /* 0x000fe2000000003f */
[----:B------:R-:W-:Y:S01]  /*e920*/  PRMT R58, R58, 0x123, RZ ;  /* 0x000001233a3a7816 */ /* 0x000fe200000000ff */
[----:B------:R-:W-:Y:S01]  /*e930*/  FMUL R63, |R64|, 2.8853900432586669922 ;  /* 0x4038aa3b403f7820 */ /* 0x000fe20000400200 */
[----:B------:R-:W-:Y:S01]  /*e940*/  FMUL R55, R52, 0.10000000149011611938 ;  /* 0x3dcccccd34377820 */ /* 0x000fe20000400000 */
[----:B------:R-:W-:Y:S01]  /*e950*/  SHF.R.U32.HI R52, RZ, 0x8, R46 ;  /* 0x00000008ff347819 */ /* 0x000fe2000001162e */
[----:B------:R-:W-:Y:S01]  /*e960*/  FMUL R72, |R62|, 2.8853900432586669922 ;  /* 0x4038aa3b3e487820 */ /* 0x000fe20000400200 */
[----:B------:R-:W-:Y:S01]  /*e970*/  LOP3.LUT R65, R58, 0xff00, R65, 0xf8, !PT ;  /* 0x0000ff003a417812 */ /* 0x000fe200078ef841 */
[----:B------:R0:W3:Y:S01]  /*e980*/  MUFU.EX2 R69, R63 ;  /* 0x0000003f00457308 */ /* 0x0000e20000000800 */
[----:B-1----:R-:W-:Y:S01]  /*e990*/  FFMA R60, R0, 0.89999997615814208984, R55 ;  /* 0x3f666666003c7823 */ /* 0x002fe20000000037 */
[----:B------:R-:W-:Y:S01]  /*e9a0*/  FMUL R0, R64, R64 ;  /* 0x0000004040007220 */ /* 0x000fe20000400000 */
[----:B------:R-:W-:Y:S01]  /*e9b0*/  LOP3.LUT R55, R65, 0xff, R52, 0xf8, !PT ;  /* 0x000000ff41377812 */ /* 0x000fe200078ef834 */
[----:B--2---:R-:W-:-:S02]  /*e9c0*/  FFMA R67, R67, -2, R32 ;  /* 0xc000000043437823 */ /* 0x004fc40000000020 */
[C---:B------:R-:W-:Y:S01]  /*e9d0*/  FFMA R71, R0.reuse, R33, -0.052303962409496307373 ;  /* 0xbd563cae00477423 */ /* 0x040fe20000000021 */
[----:B------:R-:W-:Y:S01]  /*e9e0*/  IADD3 R65, PT, PT, R55, UR24, R66 ;  /* 0x0000001837417c10 */ /* 0x000fe2000fffe042 */
[----:B------:R-:W1:Y:S01]  /*e9f0*/  MUFU.EX2 R72, R72 ;  /* 0x0000004800487308 */ /* 0x000e620000000800 */
[----:B------:R-:W-:Y:S01]  /*ea00*/  FSETP.GE.AND P0, PT, |R57|, 9.010913848876953125, PT ;  /* 0x41102cb43900780b */ /* 0x000fe20003f06200 */
[----:B------:R-:W-:Y:S01]  /*ea10*/  FFMA R71, R0, R71, 0.1331529766321182251 ;  /* 0x3e08594100477423 */ /* 0x000fe20000000047 */
[----:B------:R-:W-:Y:S01]  /*ea20*/  FMUL R73, |R60|, 2.8853900432586669922 ;  /* 0x4038aa3b3c497820 */ /* 0x000fe20000400200 */
[----:B0-----:R-:W-:Y:S01]  /*ea30*/  IMAD.IADD R63, R42, 0x1, R65 ;  /* 0x000000012a3f7824 */ /* 0x001fe200078e0241 */
[----:B------:R-:W-:Y:S01]  /*ea40*/  FSEL R66, R67, 1, !P0 ;  /* 0x3f80000043427808 */ /* 0x000fe20004000000 */
[----:B------:R-:W-:Y:S01]  /*ea50*/  FFMA R71, R0, R71, -0.33332768082618713379 ;  /* 0xbeaaa9ed00477423 */ /* 0x000fe20000000047 */
[----:B------:R-:W-:Y:S02]  /*ea60*/  FMNMX R48, R48, 1, PT ;  /* 0x3f80000030307809 */ /* 0x000fe40003800000 */
[--C-:B------:R-:W-:Y:S01]  /*ea70*/  SHF.L.W.U32.HI R67, R63, 0x1a, R63.reuse ;  /* 0x0000001a3f437819 */ /* 0x100fe20000010e3f */
[----:B---3--:R-:W-:Y:S01]  /*ea80*/  FADD R69, R69, 1 ;  /* 0x3f80000045457421 */ /* 0x008fe20000000000 */
[C-C-:B------:R-:W-:Y:S01]  /*ea90*/  SHF.L.W.U32.HI R74, R63.reuse, 0x15, R63.reuse ;  /* 0x000000153f4a7819 */ /* 0x140fe20000010e3f */
[----:B------:R-:W-:Y:S01]  /*eaa0*/  FFMA R71, R0, R71, RZ ;  /* 0x0000004700477223 */ /* 0x000fe200000000ff */
[----:B------:R-:W-:Y:S01]  /*eab0*/  SHF.L.W.U32.HI R75, R63, 0x7, R63 ;  /* 0x000000073f4b7819 */ /* 0x000fe20000010e3f */
[----:B------:R-:W-:Y:S01]  /*eac0*/  FMUL R0, R62, R62 ;  /* 0x0000003e3e007220 */ /* 0x000fe20000400000 */
[--C-:B------:R-:W-:Y:S01]  /*ead0*/  LOP3.LUT R66, R66, 0x80000000, R57.reuse, 0xb8, !PT ;  /* 0x8000000042427812 */ /* 0x100fe200078eb839 */
[----:B------:R-:W0:Y:S01]  /*eae0*/  MUFU.RCP R69, R69 ;  /* 0x0000004500457308 */ /* 0x000e220000001000 */
[----:B------:R-:W-:Y:S01]  /*eaf0*/  LOP3.LUT R67, R75, R67, R74, 0x96, !PT ;  /* 0x000000434b437212 */ /* 0x000fe200078e964a */
[----:B------:R-:W-:Y:S01]  /*eb00*/  @!P1 FFMA R66, R57, R2, R57 ;  /* 0x0000000239429223 */ /* 0x000fe20000000039 */
[----:B------:R-:W-:Y:S01]  /*eb10*/  LOP3.LUT R74, R61, R63, R70, 0xb8, !PT ;  /* 0x0000003f3d4a7212 */ /* 0x000fe200078eb846 */
[----:B-1----:R-:W-:Y:S01]  /*eb20*/  FADD R72, R72, 1 ;  /* 0x3f80000048487421 */ /* 0x002fe20000000000 */
[----:B------:R-:W-:Y:S01]  /*eb30*/  FMUL R2, R60, R60 ;  /* 0x0000003c3c027220 */ /* 0x000fe20000400000 */
[----:B------:R-:W-:-:S02]  /*eb40*/  FMNMX R59, R59, 1, PT ;  /* 0x3f8000003b3b7809 */ /* 0x000fc40003800000 */
[----:B------:R-:W1:Y:S01]  /*eb50*/  MUFU.EX2 R73, R73 ;  /* 0x0000004900497308 */ /* 0x000e620000000800 */
[----:B------:R-:W-:Y:S02]  /*eb60*/  FMNMX R48, R48, -1, !PT ;  /* 0xbf80000030307809 */ /* 0x000fe40007800000 */
[----:B------:R-:W-:Y:S01]  /*eb70*/  IADD3 R74, PT, PT, R67, R74, R84 ;  /* 0x0000004a434a7210 */ /* 0x000fe20007ffe054 */
[-C--:B------:R-:W-:Y:S01]  /*eb80*/  FFMA R67, R0, R33.reuse, -0.052303962409496307373 ;  /* 0xbd563cae00437423 */ /* 0x080fe20000000021 */
[----:B------:R-:W-:Y:S01]  /*eb90*/  FFMA R33, R2, R33, -0.052303962409496307373 ;  /* 0xbd563cae02217423 */ /* 0x000fe20000000021 */
[----:B------:R-:W-:Y:S01]  /*eba0*/  FMUL R48, R48, 32768 ;  /* 0x4700000030307820 */ /* 0x000fe20000400000 */
[C---:B------:R-:W-:Y:S01]  /*ebb0*/  FSETP.GE.AND P1, PT, |R64|.reuse, 0.60000002384185791016, PT ;  /* 0x3f19999a4000780b */ /* 0x040fe20003f26200 */
[----:B------:R2:W3:Y:S01]  /*ebc0*/  MUFU.RCP R57, R72 ;  /* 0x0000004800397308 */ /* 0x0004e20000001000 */
[----:B0-----:R-:W-:Y:S01]  /*ebd0*/  FFMA R69, R69, -2, R32 ;  /* 0xc000000045457823 */ /* 0x001fe20000000020 */
[----:B------:R-:W-:Y:S01]  /*ebe0*/  FSETP.GE.AND P0, PT, |R64|, 9.010913848876953125, PT ;  /* 0x41102cb44000780b */ /* 0x000fe20003f06200 */
[----:B------:R-:W-:Y:S01]  /*ebf0*/  FFMA R67, R0, R67, 0.1331529766321182251 ;  /* 0x3e08594100437423 */ /* 0x000fe20000000043 */
[----:B------:R-:W-:-:S02]  /*ec00*/  FSETP.GE.AND P2, PT, |R62|, 9.010913848876953125, PT ;  /* 0x41102cb43e00780b */ /* 0x000fc40003f46200 */
[----:B------:R-:W-:Y:S01]  /*ec10*/  FSEL R69, R69, 1, !P0 ;  /* 0x3f80000045457808 */ /* 0x000fe20004000000 */
[----:B------:R-:W-:Y:S01]  /*ec20*/  FFMA R67, R0, R67, -0.33332768082618713379 ;  /* 0xbeaaa9ed00437423 */ /* 0x000fe20000000043 */
[----:B------:R-:W0:Y:S01]  /*ec30*/  F2I.TRUNC.NTZ R48, R48 ;  /* 0x0000003000307305 */ /* 0x000e22000020f100 */
[----:B--2---:R-:W-:Y:S01]  /*ec40*/  FMNMX R72, R59, -1, !PT ;  /* 0xbf8000003b487809 */ /* 0x004fe20007800000 */
[----:B------:R-:W-:Y:S01]  /*ec50*/  FFMA R59, R2, R33, 0.1331529766321182251 ;  /* 0x3e085941023b7423 */ /* 0x000fe20000000021 */
[----:B-1----:R-:W-:Y:S01]  /*ec60*/  FADD R73, R73, 1 ;  /* 0x3f80000049497421 */ /* 0x002fe20000000000 */
[--C-:B------:R-:W-:Y:S01]  /*ec70*/  LOP3.LUT R69, R69, 0x80000000, R64.reuse, 0xb8, !PT ;  /* 0x8000000045457812 */ /* 0x100fe200078eb840 */
[----:B------:R-:W-:Y:S01]  /*ec80*/  @!P1 FFMA R69, R64, R71, R64 ;  /* 0x0000004740459223 */ /* 0x000fe20000000040 */
[----:B------:R-:W-:Y:S01]  /*ec90*/  FMUL R33, R72, 32768 ;  /* 0x4700000048217820 */ /* 0x000fe20000400000 */
[----:B------:R-:W-:Y:S01]  /*eca0*/  FMNMX R66, R66, 1, PT ;  /* 0x3f80000042427809 */ /* 0x000fe20003800000 */
[----:B------:R-:W-:Y:S01]  /*ecb0*/  FFMA R75, R2, R59, -0.33332768082618713379 ;  /* 0xbeaaa9ed024b7423 */ /* 0x000fe2000000003b */
[----:B---3--:R-:W-:Y:S01]  /*ecc0*/  FFMA R57, R57, -2, R32 ;  /* 0xc000000039397823 */ /* 0x008fe20000000020 */
[----:B------:R-:W1:Y:S01]  /*ecd0*/  MUFU.RCP R73, R73 ;  /* 0x0000004900497308 */ /* 0x000e620000001000 */
[----:B------:R-:W-:Y:S01]  /*ece0*/  FMNMX R66, R66, -1, !PT ;  /* 0xbf80000042427809 */ /* 0x000fe20007800000 */
[----:B------:R-:W-:Y:S01]  /*ecf0*/  FFMA R75, R2, R75, RZ ;  /* 0x0000004b024b7223 */ /* 0x000fe200000000ff */
[----:B------:R-:W-:Y:S01]  /*ed00*/  FMNMX R69, R69, 1, PT ;  /* 0x3f80000045457809 */ /* 0x000fe20003800000 */
[----:B------:R-:W-:Y:S01]  /*ed10*/  FFMA R67, R0, R67, RZ ;  /* 0x0000004300437223 */ /* 0x000fe200000000ff */
[----:B------:R-:W-:Y:S01]  /*ed20*/  FSEL R57, R57, 1, !P2 ;  /* 0x3f80000039397808 */ /* 0x000fe20005000000 */
[----:B------:R-:W-:Y:S01]  /*ed30*/  FMUL R2, R66, 32768 ;  /* 0x4700000042027820 */ /* 0x000fe20000400000 */
[----:B0-----:R-:W-:Y:S01]  /*ed40*/  LOP3.LUT R64, R48, 0xffff, RZ, 0xc0, !PT ;  /* 0x0000ffff30407812 */ /* 0x001fe200078ec0ff */
[----:B------:R-:W0:Y:S01]  /*ed50*/  F2I.TRUNC.NTZ R33, R33 ;  /* 0x0000002100217305 */ /* 0x000e22000020f100 */
[----:B------:R-:W-:-:S02]  /*ed60*/  LOP3.LUT R59, R57, 0x80000000, R62, 0xb8, !PT ;  /* 0x80000000393b7812 */ /* 0x000fc400078eb83e */
[----:B------:R-:W-:Y:S02]  /*ed70*/  PRMT R64, R64, 0x123, RZ ;  /* 0x0000012340407816 */ /* 0x000fe400000000ff */
[----:B------:R-:W-:Y:S02]  /*ed80*/  FSETP.GE.AND P3, PT, |R62|, 0.60000002384185791016, PT ;  /* 0x3f19999a3e00780b */ /* 0x000fe40003f66200 */
[----:B------:R-:W-:Y:S01]  /*ed90*/  FMNMX R69, R69, -1, !PT ;  /* 0xbf80000045457809 */ /* 0x000fe20007800000 */
[----:B------:R-:W-:Y:S01]  /*eda0*/  F2I.TRUNC.NTZ R2, R2 ;  /* 0x0000000200027305 */ /* 0x000fe2000020f100 */
[C---:B------:R-:W-:Y:S01]  /*edb0*/  FSETP.GE.AND P1, PT, |R60|.reuse, 0.60000002384185791016, PT ;  /* 0x3f19999a3c00780b */ /* 0x040fe20003f26200 */
[----:B-1----:R-:W-:Y:S01]  /*edc0*/  FFMA R73, R73, -2, R32 ;  /* 0xc000000049497823 */ /* 0x002fe20000000020 */
[----:B------:R-:W-:Y:S01]  /*edd0*/  FSETP.GE.AND P0, PT, |R60|, 9.010913848876953125, PT ;  /* 0x41102cb43c00780b */ /* 0x000fe20003f06200 */
[----:B------:R-:W-:Y:S01]  /*ede0*/  FMUL R0, R69, 32768 ;  /* 0x4700000045007820 */ /* 0x000fe20000400000 */
[----:B------:R-:W-:Y:S01]  /*edf0*/  SHF.L.W.U32.HI R32, R47, 0x1e, R47 ;  /* 0x0000001e2f207819 */ /* 0x000fe20000010e2f */
[----:B0-----:R-:W-:Y:S01]  /*ee00*/  IMAD.SHL.U32 R57, R33, 0x100, RZ ;  /* 0x0000010021397824 */ /* 0x001fe200078e00ff */
[----:B------:R-:W-:-:S02]  /*ee10*/  SHF.R.U32.HI R66, RZ, 0x8, R33 ;  /* 0x00000008ff427819 */ /* 0x000fc40000011621 */
[----:B------:R-:W-:Y:S01]  /*ee20*/  FSEL R73, R73, 1, !P0 ;  /* 0x3f80000049497808 */ /* 0x000fe20004000000 */
[----:B------:R-:W-:Y:S01]  /*ee30*/  @!P3 FFMA R59, R62, R67, R62 ;  /* 0x000000433e3bb223 */ /* 0x000fe2000000003e */
[----:B------:R-:W-:Y:S01]  /*ee40*/  LOP3.LUT R57, R64, 0xff00, R57, 0xf8, !PT ;  /* 0x0000ff0040397812 */ /* 0x000fe200078ef839 */
[----:B------:R-:W0:Y:S01]  /*ee50*/  F2I.TRUNC.NTZ R0, R0 ;  /* 0x0000000000007305 */ /* 0x000e22000020f100 */
[--C-:B------:R-:W-:Y:S02]  /*ee60*/  SHF.L.W.U32.HI R67, R47, 0x13, R47.reuse ;  /* 0x000000132f437819 */ /* 0x100fe40000010e2f */
[----:B------:R-:W-:Y:S02]  /*ee70*/  LOP3.LUT R57, R57, 0xff, R66, 0xf8, !PT ;  /* 0x000000ff39397812 */ /* 0x000fe400078ef842 */
[----:B------:R-:W-:Y:S02]  /*ee80*/  SHF.L.W.U32.HI R62, R47, 0xa, R47 ;  /* 0x0000000a2f3e7819 */ /* 0x000fe40000010e2f */
[----:B------:R-:W-:-:S02]  /*ee90*/  IADD3 R74, PT, PT, R57, UR25, R74 ;  /* 0x00000019394a7c10 */ /* 0x000fc4000fffe04a */
[--C-:B------:R-:W-:Y:S01]  /*eea0*/  LOP3.LUT R73, R73, 0x80000000, R60.reuse, 0xb8, !PT ;  /* 0x8000000049497812 */ /* 0x100fe200078eb83c */
[----:B------:R-:W-:Y:S01]  /*eeb0*/  @!P1 FFMA R73, R60, R75, R60 ;  /* 0x0000004b3c499223 */ /* 0x000fe2000000003c */
[----:B------:R-:W-:Y:S01]  /*eec0*/  LOP3.LUT R76, R62, R32, R67, 0x96, !PT ;  /* 0x000000203e4c7212 */ /* 0x000fe200078e9643 */
[----:B------:R-:W-:Y:S01]  /*eed0*/  IMAD.IADD R72, R47, 0x1, R74 ;  /* 0x000000012f487824 */ /* 0x000fe200078e024a */
[----:B------:R-:W-:Y:S02]  /*eee0*/  FMNMX R59, R59, 1, PT ;  /* 0x3f8000003b3b7809 */ /* 0x000fe40003800000 */
[----:B------:R-:W-:Y:S02]  /*eef0*/  FMNMX R73, R73, 1, PT ;  /* 0x3f80000049497809 */ /* 0x000fe40003800000 */
[C-C-:B------:R-:W-:Y:S02]  /*ef00*/  SHF.L.W.U32.HI R62, R72.reuse, 0x1a, R72.reuse ;  /* 0x0000001a483e7819 */ /* 0x140fe40000010e48 */
[----:B------:R-:W-:-:S02]  /*ef10*/  SHF.L.W.U32.HI R67, R72, 0x15, R72 ;  /* 0x0000001548437819 */ /* 0x000fc40000010e48 */
[----:B------:R-:W-:Y:S02]  /*ef20*/  SHF.L.W.U32.HI R69, R72, 0x7, R72 ;  /* 0x0000000748457819 */ /* 0x000fe40000010e48 */
[----:B------:R-:W-:Y:S02]  /*ef30*/  FMNMX R32, R59, -1, !PT ;  /* 0xbf8000003b207809 */ /* 0x000fe40007800000 */
[----:B------:R-:W-:Y:S01]  /*ef40*/  LOP3.LUT R78, R69, R62, R67, 0x96, !PT ;  /* 0x0000003e454e7212 */ /* 0x000fe200078e9643 */
[----:B0-----:R-:W-:Y:S01]  /*ef50*/  IMAD.SHL.U32 R62, R0, 0x100, RZ ;  /* 0x00000100003e7824 */ /* 0x001fe200078e00ff */
[----:B------:R-:W-:Y:S01]  /*ef60*/  LOP3.LUT R67, R70, R72, R63, 0xb8, !PT ;  /* 0x0000004846437212 */ /* 0x000fe200078eb83f */
[----:B------:R-:W-:Y:S01]  /*ef70*/  FMUL R32, R32, 32768 ;  /* 0x4700000020207820 */ /* 0x000fe20000400000 */
[----:B------:R-:W-:Y:S02]  /*ef80*/  LOP3.LUT R60, R2, 0xffff, RZ, 0xc0, !PT ;  /* 0x0000ffff023c7812 */ /* 0x000fe400078ec0ff */
[----:B------:R-:W-:-:S02]  /*ef90*/  FMNMX R73, R73, -1, !PT ;  /* 0xbf80000049497809 */ /* 0x000fc40007800000 */
[----:B------:R-:W-:Y:S01]  /*efa0*/  IADD3 R67, PT, PT, R78, R67, R61 ;  /* 0x000000434e437210 */ /* 0x000fe20007ffe03d */
[----:B------:R-:W0:Y:S01]  /*efb0*/  F2I.TRUNC.NTZ R32, R32 ;  /* 0x0000002000207305 */ /* 0x000e22000020f100 */
[----:B------:R-:W-:Y:S02]  /*efc0*/  PRMT R59, R60, 0x123, RZ ;  /* 0x000001233c3b7816 */ /* 0x000fe400000000ff */
[----:B------:R-:W-:Y:S01]  /*efd0*/  LOP3.LUT R61, R42, R41, R47, 0xe8, !PT ;  /* 0x000000292a3d7212 */ /* 0x000fe200078ee82f */
[----:B------:R-:W-:Y:S01]  /*efe0*/  FMUL R41, R73, 32768 ;  /* 0x4700000049297820 */ /* 0x000fe20000400000 */
[----:B------:R-:W-:Y:S02]  /*eff0*/  SHF.R.U32.HI R60, RZ, 0x8, R0 ;  /* 0x00000008ff3c7819 */ /* 0x000fe40000011600 */
[----:B------:R-:W-:Y:S02]  /*f000*/  LOP3.LUT R69, R59, 0xff00, R62, 0xf8, !PT ;  /* 0x0000ff003b457812 */ /* 0x000fe400078ef83e */
[----:B------:R-:W-:Y:S01]  /*f010*/  IADD3 R81, PT, PT, R81, R76, R61 ;  /* 0x0000004c51517210 */ /* 0x000fe20007ffe03d */
[----:B------:R-:W1:Y:S01]  /*f020*/  F2I.TRUNC.NTZ R41, R41 ;  /* 0x0000002900297305 */ /* 0x000e62000020f100 */
[----:B------:R-:W-:-:S02]  /*f030*/  LOP3.LUT R62, R69, 0xff, R60, 0xf8, !PT ;  /* 0x000000ff453e7812 */ /* 0x000fc400078ef83c */
[C---:B------:R-:W-:Y:S02]  /*f040*/  SHF.L.W.U32.HI R61, R81.reuse, 0x1e, R81 ;  /* 0x0000001e513d7819 */ /* 0x040fe40000010e51 */
[----:B------:R-:W-:Y:S02]  /*f050*/  IADD3 R67, PT, PT, R62, UR26, R67 ;  /* 0x0000001a3e437c10 */ /* 0x000fe4000fffe043 */
[C-C-:B------:R-:W-:Y:S02]  /*f060*/  SHF.L.W.U32.HI R76, R81.reuse, 0x13, R81.reuse ;  /* 0x00000013514c7819 */ /* 0x140fe40000010e51 */
[C---:B------:R-:W-:Y:S01]  /*f070*/  SHF.L.W.U32.HI R73, R81.reuse, 0xa, R81 ;  /* 0x0000000a51497819 */ /* 0x040fe20000010e51 */
[----:B------:R-:W-:Y:S01]  /*f080*/  IMAD.IADD R71, R81, 0x1, R67 ;  /* 0x0000000151477824 */ /* 0x000fe200078e0243 */
[----:B------:R-:W-:Y:S02]  /*f090*/  SHF.L.W.U32.HI R56, R49, 0x19, R56 ;  /* 0x0000001931387819 */ /* 0x000fe40000010e38 */
[----:B------:R-:W-:-:S02]  /*f0a0*/  LOP3.LUT R75, R73, R61, R76, 0x96, !PT ;  /* 0x0000003d494b7212 */ /* 0x000fc400078e964c */
[----:B0-----:R-:W-:Y:S01]  /*f0b0*/  LOP3.LUT R61, R32, 0xffff, RZ, 0xc0, !PT ;  /* 0x0000ffff203d7812 */ /* 0x001fe200078ec0ff */
[----:B-1----:R-:W-:Y:S01]  /*f0c0*/  IMAD.SHL.U32 R73, R41, 0x100, RZ ;  /* 0x0000010029497824 */ /* 0x002fe200078e00ff */
[C-C-:B------:R-:W-:Y:S02]  /*f0d0*/  SHF.L.W.U32.HI R77, R71.reuse, 0x1a, R71.reuse ;  /* 0x0000001a474d7819 */ /* 0x140fe40000010e47 */
[C-C-:B------:R-:W-:Y:S02]  /*f0e0*/  SHF.L.W.U32.HI R78, R71.reuse, 0x15, R71.reuse ;  /* 0x00000015474e7819 */ /* 0x140fe40000010e47 */
[----:B------:R-:W-:Y:S02]  /*f0f0*/  SHF.L.W.U32.HI R79, R71, 0x7, R71 ;  /* 0x00000007474f7819 */ /* 0x000fe40000010e47 */
[----:B------:R-:W-:Y:S02]  /*f100*/  LOP3.LUT R76, R47, R42, R81, 0xe8, !PT ;  /* 0x0000002a2f4c7212 */ /* 0x000fe400078ee851 */
[----:B------:R-:W-:-:S02]  /*f110*/  PRMT R42, R61, 0x123, RZ ;  /* 0x000001233d2a7816 */ /* 0x000fc400000000ff */
[----:B------:R-:W-:Y:S02]  /*f120*/  LOP3.LUT R77, R79, R77, R78, 0x96, !PT ;  /* 0x0000004d4f4d7212 */ /* 0x000fe400078e964e */
[----:B------:R-:W-:Y:S02]  /*f130*/  LOP3.LUT R61, R63, R71, R72, 0xb8, !PT ;  /* 0x000000473f3d7212 */ /* 0x000fe400078eb848 */
[----:B------:R-:W-:Y:S02]  /*f140*/  IADD3 R76, PT, PT, R68, R75, R76 ;  /* 0x0000004b444c7210 */ /* 0x000fe40007ffe04c */
[----:B------:R-:W-:Y:S02]  /*f150*/  SHF.R.U32.HI R68, RZ, 0x8, R41 ;  /* 0x00000008ff447819 */ /* 0x000fe40000011629 */
[----:B------:R-:W-:Y:S02]  /*f160*/  LOP3.LUT R73, R42, 0xff00, R73, 0xf8, !PT ;  /* 0x0000ff002a497812 */ /* 0x000fe400078ef849 */
[----:B------:R-:W-:-:S02]  /*f170*/  IADD3 R80, PT, PT, R77, R61, R70 ;  /* 0x0000003d4d507210 */ /* 0x000fc40007ffe046 */
[----:B------:R-:W-:Y:S02]  /*f180*/  LOP3.LUT R61, R73, 0xff, R68, 0xf8, !PT ;  /* 0x000000ff493d7812 */ /* 0x000fe400078ef844 */
[----:B------:R-:W-:Y:S02]  /*f190*/  SHF.R.U32.HI R77, RZ, 0xa, R69 ;  /* 0x0000000aff4d7819 */ /* 0x000fe40000011645 */
[C-C-:B------:R-:W-:Y:S02]  /*f1a0*/  SHF.L.W.U32.HI R70, R59.reuse, 0xf, R62.reuse ;  /* 0x0000000f3b467819 */ /* 0x140fe40000010e3e */
[----:B------:R-:W-:Y:S02]  /*f1b0*/  SHF.L.W.U32.HI R75, R59, 0xd, R62 ;  /* 0x0000000d3b4b7819 */ /* 0x000fe40000010e3e */
[----:B------:R-:W-:Y:S02]  /*f1c0*/  IADD3 R69, PT, PT, R61, UR27, R80 ;  /* 0x0000001b3d457c10 */ /* 0x000fe4000fffe050 */
[----:B------:R-:W-:-:S02]  /*f1d0*/  SHF.L.W.U32.HI R78, R22, 0x19, R22 ;  /* 0x00000019164e7819 */ /* 0x000fc40000010e16 */
[----:B------:R-:W-:Y:S02]  /*f1e0*/  SHF.L.W.U32.HI R79, R22, 0xe, R22 ;  /* 0x0000000e164f7819 */ /* 0x000fe40000010e16 */
[----:B------:R-:W-:Y:S01]  /*f1f0*/  LOP3.LUT R75, R77, R70, R75, 0x96, !PT ;  /* 0x000000464d4b7212 */ /* 0x000fe200078e964b */
[C---:B------:R-:W-:Y:S01]  /*f200*/  IMAD.IADD R70, R76.reuse, 0x1, R69 ;  /* 0x000000014c467824 */ /* 0x040fe200078e0245 */
[----:B------:R-:W-:Y:S02]  /*f210*/  LOP3.LUT R78, R27, R78, R79, 0x96, !PT ;  /* 0x0000004e1b4e7212 */ /* 0x000fe400078e964f */
[C-C-:B------:R-:W-:Y:S02]  /*f220*/  SHF.L.W.U32.HI R27, R76.reuse, 0x1e, R76.reuse ;  /* 0x0000001e4c1b7819 */ /* 0x140fe40000010e4c */
[C-C-:B------:R-:W-:Y:S02]  /*f230*/  SHF.L.W.U32.HI R80, R76.reuse, 0x13, R76.reuse ;  /* 0x000000134c507819 */ /* 0x140fe40000010e4c */
[----:B------:R-:W-:-:S02]  /*f240*/  SHF.L.W.U32.HI R77, R76, 0xa, R76 ;  /* 0x0000000a4c4d7819 */ /* 0x000fc40000010e4c */
[C-C-:B------:R-:W-:Y:S02]  /*f250*/  SHF.L.W.U32.HI R79, R70.reuse, 0x1a, R70.reuse ;  /* 0x0000001a464f7819 */ /* 0x140fe40000010e46 */
[C-C-:B------:R-:W-:Y:S02]  /*f260*/  SHF.L.W.U32.HI R82, R70.reuse, 0x15, R70.reuse ;  /* 0x0000001546527819 */ /* 0x140fe40000010e46 */
[----:B------:R-:W-:Y:S02]  /*f270*/  SHF.L.W.U32.HI R83, R70, 0x7, R70 ;  /* 0x0000000746537819 */ /* 0x000fe40000010e46 */
        /* <DEDUP_REMOVED lines=9> */
[----:B------:R-:W-:Y:S02]  /*f310*/  SHF.L.W.U32.HI R63, R20, 0xe, R20 ;  /* 0x0000000e143f7819 */ /* 0x000fe40000010e14 */
[----:B------:R-:W-:-:S02]  /*f320*/  IADD3 R27, PT, PT, R8, UR28, R27 ;  /* 0x0000001c081b7c10 */ /* 0x000fc4000fffe01b */
[----:B------:R-:W-:Y:S02]  /*f330*/  SHF.R.U32.HI R73, RZ, 0xa, R73 ;  /* 0x0000000aff497819 */ /* 0x000fe40000011649 */
[C-C-:B------:R-:W-:Y:S02]  /*f340*/  SHF.L.W.U32.HI R47, R42.reuse, 0xf, R61.reuse ;  /* 0x0000000f2a2f7819 */ /* 0x140fe40000010e3d */
[----:B------:R-:W-:Y:S02]  /*f350*/  SHF.L.W.U32.HI R78, R42, 0xd, R61 ;  /* 0x0000000d2a4e7819 */ /* 0x000fe40000010e3d */
[----:B------:R-:W-:Y:S01]  /*f360*/  LOP3.LUT R25, R25, R80, R63, 0x96, !PT ;  /* 0x0000005019197212 */ /* 0x000fe200078e963f */
[----:B------:R-:W-:Y:S01]  /*f370*/  IMAD.IADD R63, R65, 0x1, R27 ;  /* 0x00000001413f7824 */ /* 0x000fe200078e021b */
[----:B------:R-:W-:Y:S02]  /*f380*/  LOP3.LUT R47, R73, R47, R78, 0x96, !PT ;  /* 0x0000002f492f7212 */ /* 0x000fe400078e964e */
        /* <DEDUP_REMOVED lines=19> */
[--C-:B------:R-:W-:Y:S01]  /*f4c0*/  SHF.L.W.U32.HI R78, R18, 0x19, R18.reuse ;  /* 0x00000019124e7819 */ /* 0x100fe20000010e12 */
[----:B------:R-:W-:Y:S01]  /*f4d0*/  IMAD.IADD R72, R22, 0x1, R47 ;  /* 0x0000000116487824 */ /* 0x000fe200078e022f */
[----:B------:R-:W-:-:S02]  /*f4e0*/  SHF.L.W.U32.HI R75, R18, 0xe, R18 ;  /* 0x0000000e124b7819 */ /* 0x000fc40000010e12 */
[----:B------:R-:W-:Y:S02]  /*f4f0*/  IADD3 R20, PT, PT, R20, R73, R53 ;  /* 0x0000004914147210 */ /* 0x000fe40007ffe035 */
[----:B------:R-:W-:Y:S02]  /*f500*/  LOP3.LUT R75, R31, R78, R75, 0x96, !PT ;  /* 0x0000004e1f4b7212 */ /* 0x000fe400078e964b */
[C-C-:B------:R-:W-:Y:S02]  /*f510*/  SHF.L.W.U32.HI R77, R72.reuse, 0x1a, R72.reuse ;  /* 0x0000001a484d7819 */ /* 0x140fe40000010e48 */
[C---:B------:R-:W-:Y:S01]  /*f520*/  SHF.L.W.U32.HI R78, R72.reuse, 0x15, R72 ;  /* 0x00000015484e7819 */ /* 0x040fe20000010e48 */
[----:B------:R-:W-:Y:S01]  /*f530*/  IMAD.IADD R20, R75, 0x1, R20 ;  /* 0x000000014b147824 */ /* 0x000fe200078e0214 */
[----:B------:R-:W-:Y:S02]  /*f540*/  SHF.L.W.U32.HI R79, R72, 0x7, R72 ;  /* 0x00000007484f7819 */ /* 0x000fe40000010e48 */
[----:B------:R-:W-:-:S02]  /*f550*/  SHF.L.W.U32.HI R31, R22, 0x1e, R22 ;  /* 0x0000001e161f7819 */ /* 0x000fc40000010e16 */
[----:B------:R-:W-:Y:S02]  /*f560*/  LOP3.LUT R80, R79, R77, R78, 0x96, !PT ;  /* 0x0000004d4f507212 */ /* 0x000fe400078e964e */
[----:B------:R-:W-:Y:S02]  /*f570*/  LOP3.LUT R77, R70, R72, R63, 0xb8, !PT ;  /* 0x00000048464d7212 */ /* 0x000fe400078eb83f */
[C-C-:B------:R-:W-:Y:S02]  /*f580*/  SHF.L.W.U32.HI R74, R22.reuse, 0x13, R22.reuse ;  /* 0x00000013164a7819 */ /* 0x140fe40000010e16 */
[----:B------:R-:W-:Y:S02]  /*f590*/  SHF.L.W.U32.HI R73, R22, 0xa, R22 ;  /* 0x0000000a16497819 */ /* 0x000fe40000010e16 */
[----:B------:R-:W-:Y:S02]  /*f5a0*/  IADD3 R77, PT, PT, R80, R77, R71 ;  /* 0x0000004d504d7210 */ /* 0x000fe40007ffe047 */
[----:B------:R-:W-:-:S02]  /*f5b0*/  LOP3.LUT R78, R73, R31, R74, 0x96, !PT ;  /* 0x0000001f494e7212 */ /* 0x000fc400078e964a */
[----:B------:R-:W-:Y:S02]  /*f5c0*/  LOP3.LUT R71, R65, R76, R22, 0xe8, !PT ;  /* 0x0000004c41477212 */ /* 0x000fe400078ee816 */
[----:B------:R-:W-:Y:S02]  /*f5d0*/  SHF.L.W.U32.HI R31, R25, 0xf, R25 ;  /* 0x0000000f191f7819 */ /* 0x000fe40000010e19 */
[----:B------:R-:W-:Y:S02]  /*f5e0*/  IADD3 R71, PT, PT, R67, R78, R71 ;  /* 0x0000004e43477210 */ /* 0x000fe40007ffe047 */
[--C-:B------:R-:W-:Y:S02]  /*f5f0*/  SHF.L.W.U32.HI R74, R25, 0xd, R25.reuse ;  /* 0x0000000d194a7819 */ /* 0x100fe40000010e19 */
[----:B------:R-:W-:Y:S02]  /*f600*/  SHF.R.U32.HI R73, RZ, 0xa, R25 ;  /* 0x0000000aff497819 */ /* 0x000fe40000011619 */
[----:B------:R-:W-:-:S02]  /*f610*/  IADD3 R67, PT, PT, R20, UR30, R77 ;  /* 0x0000001e14437c10 */ /* 0x000fc4000fffe04d */
[----:B------:R-:W-:Y:S02]  /*f620*/  LOP3.LUT R31, R73, R31, R74, 0x96, !PT ;  /* 0x0000001f491f7212 */ /* 0x000fe400078e964a */
[C-C-:B------:R-:W-:Y:S01]  /*f630*/  SHF.L.W.U32.HI R73, R30.reuse, 0x19, R30.reuse ;  /* 0x000000191e497819 */ /* 0x140fe20000010e1e */
[----:B------:R-:W-:Y:S01]  /*f640*/  IMAD.IADD R74, R71, 0x1, R67 ;  /* 0x00000001474a7824 */ /* 0x000fe200078e0243 */
[----:B------:R-:W-:Y:S02]  /*f650*/  SHF.L.W.U32.HI R75, R30, 0xe, R30 ;  /* 0x0000000e1e4b7819 */ /* 0x000fe40000010e1e */
        /* <DEDUP_REMOVED lines=19> */
[C-C-:B------:R-:W-:Y:S02]  /*f790*/  SHF.L.W.U32.HI R69, R20.reuse, 0xf, R20.reuse ;  /* 0x0000000f14457819 */ /* 0x140fe40000010e14 */
[--C-:B------:R-:W-:Y:S02]  /*f7a0*/  SHF.L.W.U32.HI R70, R20, 0xd, R20.reuse ;  /* 0x0000000d14467819 */ /* 0x100fe40000010e14 */
[----:B------:R-:W-:Y:S02]  /*f7b0*/  SHF.R.U32.HI R73, RZ, 0xa, R20 ;  /* 0x0000000aff497819 */ /* 0x000fe40000011614 */
[----:B------:R-:W-:-:S02]  /*f7c0*/  LOP3.LUT R75, R24, R75, R76, 0x96, !PT ;  /* 0x0000004b184b7212 */ /* 0x000fc400078e964c */
[----:B------:R-:W-:Y:S02]  /*f7d0*/  LOP3.LUT R69, R73, R69, R70, 0x96, !PT ;  /* 0x0000004549457212 */ /* 0x000fe400078e9646 */
[C-C-:B------:R-:W-:Y:S02]  /*f7e0*/  SHF.L.W.U32.HI R76, R65.reuse, 0x1a, R65.reuse ;  /* 0x0000001a414c7819 */ /* 0x140fe40000010e41 */
[C-C-:B------:R-:W-:Y:S02]  /*f7f0*/  SHF.L.W.U32.HI R77, R65.reuse, 0x15, R65.reuse ;  /* 0x00000015414d7819 */ /* 0x140fe40000010e41 */
[----:B------:R-:W-:Y:S02]  /*f800*/  SHF.L.W.U32.HI R78, R65, 0x7, R65 ;  /* 0x00000007414e7819 */ /* 0x000fe40000010e41 */
[----:B------:R-:W-:Y:S02]  /*f810*/  IADD3 R30, PT, PT, R30, R69, R57 ;  /* 0x000000451e1e7210 */ /* 0x000fe40007ffe039 */
[----:B------:R-:W-:-:S02]  /*f820*/  SHF.L.W.U32.HI R24, R26, 0x1e, R26 ;  /* 0x0000001e1a187819 */ /* 0x000fc40000010e1a */
[C-C-:B------:R-:W-:Y:S02]  /*f830*/  SHF.L.W.U32.HI R73, R26.reuse, 0x13, R26.reuse ;  /* 0x000000131a497819 */ /* 0x140fe40000010e1a */
[----:B------:R-:W-:Y:S02]  /*f840*/  SHF.L.W.U32.HI R70, R26, 0xa, R26 ;  /* 0x0000000a1a467819 */ /* 0x000fe40000010e1a */
[----:B------:R-:W-:Y:S02]  /*f850*/  LOP3.LUT R76, R78, R76, R77, 0x96, !PT ;  /* 0x0000004c4e4c7212 */ /* 0x000fe400078e964d */
[----:B------:R-:W-:Y:S02]  /*f860*/  LOP3.LUT R77, R72, R65, R74, 0xb8, !PT ;  /* 0x00000041484d7212 */ /* 0x000fe400078eb84a */
[----:B------:R-:W-:Y:S01]  /*f870*/  LOP3.LUT R69, R71, R22, R26, 0xe8, !PT ;  /* 0x0000001647457212 */ /* 0x000fe200078ee81a */
[----:B------:R-:W-:Y:S01]  /*f880*/  IMAD.IADD R22, R75, 0x1, R30 ;  /* 0x000000014b167824 */ /* 0x000fe200078e021e */
        /* <DEDUP_REMOVED lines=19> */
[C-C-:B------:R-:W-:Y:S02]  /*f9c0*/  SHF.L.W.U32.HI R23, R63.reuse, 0x1e, R63.reuse ;  /* 0x0000001e3f177819 */ /* 0x140fe40000010e3f */
[----:B------:R-:W-:-:S02]  /*f9d0*/  SHF.L.W.U32.HI R28, R63, 0x13, R63 ;  /* 0x000000133f1c7819 */ /* 0x000fc40000010e3f */
[--C-:B------:R-:W-:Y:S02]  /*f9e0*/  SHF.L.W.U32.HI R70, R63, 0xa, R63.reuse ;  /* 0x0000000a3f467819 */ /* 0x100fe40000010e3f */
[----:B------:R-:W-:Y:S02]  /*f9f0*/  IADD3 R73, PT, PT, R75, R73, R72 ;  /* 0x000000494b497210 */ /* 0x000fe40007ffe048 */
[----:B------:R-:W-:Y:S02]  /*fa00*/  LOP3.LUT R70, R70, R23, R28, 0x96, !PT ;  /* 0x0000001746467212 */ /* 0x000fe400078e961c */
[----:B------:R-:W-:Y:S02]  /*fa10*/  LOP3.LUT R72, R26, R71, R63, 0xe8, !PT ;  /* 0x000000471a487212 */ /* 0x000fe400078ee83f */
[----:B------:R-:W-:Y:S02]  /*fa20*/  SHF.L.W.U32.HI R23, R22, 0xf, R22 ;  /* 0x0000000f16177819 */ /* 0x000fe40000010e16 */
[----:B------:R-:W-:-:S02]  /*fa30*/  IADD3 R72, PT, PT, R47, R70, R72 ;  /* 0x000000462f487210 */ /* 0x000fc40007ffe048 */
[----:B------:R-:W-:Y:S02]  /*fa40*/  IADD3 R47, PT, PT, R24, UR33, R73 ;  /* 0x00000021182f7c10 */ /* 0x000fe4000fffe049 */
[--C-:B------:R-:W-:Y:S02]  /*fa50*/  SHF.L.W.U32.HI R28, R22, 0xd, R22.reuse ;  /* 0x0000000d161c7819 */ /* 0x100fe40000010e16 */
[----:B------:R-:W-:Y:S01]  /*fa60*/  SHF.R.U32.HI R69, RZ, 0xa, R22 ;  /* 0x0000000aff457819 */ /* 0x000fe20000011616 */
[----:B------:R-:W-:Y:S01]  /*fa70*/  IMAD.IADD R70, R72, 0x1, R47 ;  /* 0x0000000148467824 */ /* 0x000fe200078e022f */
[--C-:B------:R-:W-:Y:S02]  /*fa80*/  SHF.L.W.U32.HI R76, R19, 0x19, R19.reuse ;  /* 0x00000019134c7819 */ /* 0x100fe40000010e13 */
[----:B------:R-:W-:Y:S02]  /*fa90*/  LOP3.LUT R28, R69, R23, R28, 0x96, !PT ;  /* 0x00000017451c7212 */ /* 0x000fe400078e961c */
[----:B------:R-:W-:-:S02]  /*faa0*/  SHF.L.W.U32.HI R23, R19, 0xe, R19 ;  /* 0x0000000e13177819 */ /* 0x000fc40000010e13 */
[C-C-:B------:R-:W-:Y:S02]  /*fab0*/  SHF.L.W.U32.HI R73, R70.reuse, 0x1a, R70.reuse ;  /* 0x0000001a46497819 */ /* 0x140fe40000010e46 */
[C-C-:B------:R-:W-:Y:S02]  /*fac0*/  SHF.L.W.U32.HI R80, R70.reuse, 0x15, R70.reuse ;  /* 0x0000001546507819 */ /* 0x140fe40000010e46 */
[----:B------:R-:W-:Y:S02]  /*fad0*/  SHF.L.W.U32.HI R75, R70, 0x7, R70 ;  /* 0x00000007464b7819 */ /* 0x000fe40000010e46 */
[----:B------:R-:W-:Y:S02]  /*fae0*/  LOP3.LUT R23, R29, R76, R23, 0x96, !PT ;  /* 0x0000004c1d177212 */ /* 0x000fe400078e9617 */
        /* <DEDUP_REMOVED lines=18> */
[----:B------:R-:W-:Y:S02]  /*fc10*/  SHF.R.U32.HI R28, RZ, 0x3, R40 ;  /* 0x00000003ff1c7819 */ /* 0x000fe40000011628 */
[C-C-:B------:R-:W-:Y:S02]  /*fc20*/  SHF.L.W.U32.HI R69, R29.reuse, 0x1a, R29.reuse ;  /* 0x0000001a1d457819 */ /* 0x140fe40000010e1d */
[C-C-:B------:R-:W-:Y:S02]  /*fc30*/  SHF.L.W.U32.HI R74, R29.reuse, 0x15, R29.reuse ;  /* 0x000000151d4a7819 */ /* 0x140fe40000010e1d */
[----:B------:R-:W-:-:S02]  /*fc40*/  SHF.L.W.U32.HI R71, R29, 0x7, R29 ;  /* 0x000000071d477819 */ /* 0x000fc40000010e1d */
[----:B------:R-:W-:Y:S02]  /*fc50*/  LOP3.LUT R28, R28, R37, R36, 0x96, !PT ;  /* 0x000000251c1c7212 */ /* 0x000fe400078e9624 */
[----:B------:R-:W-:Y:S02]  /*fc60*/  IADD3 R19, PT, PT, R19, R21, R8 ;  /* 0x0000001513137210 */ /* 0x000fe40007ffe008 */
[----:B------:R-:W-:Y:S02]  /*fc70*/  LOP3.LUT R76, R71, R69, R74, 0x96, !PT ;  /* 0x00000045474c7212 */ /* 0x000fe400078e964a */
[C---:B------:R-:W-:Y:S01]  /*fc80*/  SHF.L.W.U32.HI R69, R67.reuse, 0x1e, R67 ;  /* 0x0000001e43457819 */ /* 0x040fe20000010e43 */
[----:B------:R-:W-:Y:S01]  /*fc90*/  IMAD.IADD R19, R28, 0x1, R19 ;  /* 0x000000011c137824 */ /* 0x000fe200078e0213 */
[C-C-:B------:R-:W-:Y:S02]  /*fca0*/  SHF.L.W.U32.HI R74, R67.reuse, 0x13, R67.reuse ;  /* 0x00000013434a7819 */ /* 0x140fe40000010e43 */
[----:B------:R-:W-:-:S02]  /*fcb0*/  SHF.L.W.U32.HI R71, R67, 0xa, R67 ;  /* 0x0000000a43477819 */ /* 0x000fc40000010e43 */
        /* <DEDUP_REMOVED lines=9> */
[----:B------:R-:W-:Y:S01]  /*fd50*/  SHF.R.U32.HI R28, RZ, 0x3, R45 ;  /* 0x00000003ff1c7819 */ /* 0x000fe2000001162d */
[----:B------:R-:W-:Y:S01]  /*fd60*/  IMAD.IADD R36, R74, 0x1, R31 ;  /* 0x000000014a247824 */ /* 0x000fe200078e021f */
[----:B------:R-:W-:Y:S02]  /*fd70*/  IADD3 R21, PT, PT, R40, R21, R25 ;  /* 0x0000001528157210 */ /* 0x000fe40007ffe019 */
[----:B------:R-:W-:-:S02]  /*fd80*/  LOP3.LUT R28, R28, R43, R44, 0x96, !PT ;  /* 0x0000002b1c1c7212 */ /* 0x000fc400078e962c */
[C-C-:B------:R-:W-:Y:S02]  /*fd90*/  SHF.L.W.U32.HI R37, R74.reuse, 0x1e, R74.reuse ;  /* 0x0000001e4a257819 */ /* 0x140fe40000010e4a */
[--C-:B------:R-:W-:Y:S01]  /*fda0*/  SHF.L.W.U32.HI R40, R74, 0x13, R74.reuse ;  /* 0x000000134a287819 */ /* 0x100fe20000010e4a */
[----:B------:R-:W-:Y:S01]  /*fdb0*/  IMAD.IADD R28, R28, 0x1, R21 ;  /* 0x000000011c1c7824 */ /* 0x000fe200078e0215 */
[----:B------:R-:W-:Y:S02]  /*fdc0*/  SHF.L.W.U32.HI R43, R74, 0xa, R74 ;  /* 0x0000000a4a2b7819 */ /* 0x000fe40000010e4a */
[C-C-:B------:R-:W-:Y:S02]  /*fdd0*/  SHF.L.W.U32.HI R63, R36.reuse, 0x1a, R36.reuse ;  /* 0x0000001a243f7819 */ /* 0x140fe40000010e24 */
[C-C-:B------:R-:W-:Y:S02]  /*fde0*/  SHF.L.W.U32.HI R76, R36.reuse, 0x15, R36.reuse ;  /* 0x00000015244c7819 */ /* 0x140fe40000010e24 */
[----:B------:R-:W-:-:S02]  /*fdf0*/  SHF.L.W.U32.HI R65, R36, 0x7, R36 ;  /* 0x0000000724417819 */ /* 0x000fc40000010e24 */
[----:B------:R-:W-:Y:S02]  /*fe00*/  LOP3.LUT R44, R43, R37, R40, 0x96, !PT ;  /* 0x000000252b2c7212 */ /* 0x000fe400078e9628 */
[----:B------:R-:W-:Y:S02]  /*fe10*/  LOP3.LUT R63, R65, R63, R76, 0x96, !PT ;  /* 0x0000003f413f7212 */ /* 0x000fe400078e964c */
        /* <DEDUP_REMOVED lines=10> */
[----:B------:R-:W-:Y:S01]  /*fec0*/  SHF.R.U32.HI R30, RZ, 0x3, R49 ;  /* 0x00000003ff1e7819 */ /* 0x000fe20000011631 */
[----:B------:R-:W-:Y:S01]  /*fed0*/  IMAD.IADD R44, R27, 0x1, R40 ;  /* 0x000000011b2c7824 */ /* 0x000fe200078e0228 */
        /* <DEDUP_REMOVED lines=48> */
[C---:B------:R-:W-:Y:S02]  /*101e0*/  SHF.L.W.U32.HI R58, R50.reuse, 0x15, R50 ;  /* 0x00000015323a7819 */ /* 0x040fe40000010e32 */
[----:B------:R-:W-:Y:S02]  /*101f0*/  LOP3.LUT R23, R49, R52, R29, 0x96, !PT ;  /* 0x0000003431177212 */ /* 0x000fe400078e961d */
[----:B------:R-:W-:Y:S02]  /*10200*/  IADD3 R52, PT, PT, R53, R47, R22 ;  /* 0x0000002f35347210 */ /* 0x000fe40007ffe016 */
[C-C-:B------:R-:W-:Y:S02]  /*10210*/  SHF.L.W.U32.HI R49, R50.reuse, 0x1a, R50.reuse ;  /* 0x0000001a32317819 */ /* 0x140fe40000010e32 */
[----:B------:R-:W-:Y:S01]  /*10220*/  SHF.L.W.U32.HI R53, R50, 0x7, R50 ;  /* 0x0000000732357819 */ /* 0x000fe20000010e32 */
[----:B------:R-:W-:Y:S01]  /*10230*/  IMAD.IADD R23, R23, 0x1, R52 ;  /* 0x0000000117177824 */ /* 0x000fe200078e0234 */
        /* <DEDUP_REMOVED lines=14> */
[----:B------:R-:W-:Y:S02]  /*10320*/  SHF.L.W.U32.HI R66, R57, 0x19, R66 ;  /* 0x0000001939427819 */ /* 0x000fe40000010e42 */
[----:B------:R-:W-:Y:S01]  /*10330*/  SHF.L.W.U32.HI R27, R64, 0xe, R57 ;  /* 0x0000000e401b7819 */ /* 0x000fe20000010e39 */
[----:B------:R-:W-:Y:S01]  /*10340*/  IMAD.IADD R49, R52, 0x1, R47 ;  /* 0x0000000134317824 */ /* 0x000fe200078e022f */
[----:B------:R-:W-:Y:S02]  /*10350*/  SHF.R.U32.HI R31, RZ, 0x3, R57 ;  /* 0x00000003ff1f7819 */ /* 0x000fe40000011639 */
[----:B------:R-:W-:Y:S02]  /*10360*/  IADD3 R36, PT, PT, R55, R29, R24 ;  /* 0x0000001d37247210 */ /* 0x000fe40007ffe018 */
[----:B------:R-:W-:-:S02]  /*10370*/  SHF.L.W.U32.HI R63, R49, 0x1a, R49 ;  /* 0x0000001a313f7819 */ /* 0x000fc40000010e31 */
[C-C-:B------:R-:W-:Y:S02]  /*10380*/  SHF.L.W.U32.HI R64, R49.reuse, 0x15, R49.reuse ;  /* 0x0000001531407819 */ /* 0x140fe40000010e31 */
[----:B------:R-:W-:Y:S02]  /*10390*/  SHF.L.W.U32.HI R65, R49, 0x7, R49 ;  /* 0x0000000731417819 */ /* 0x000fe40000010e31 */
[----:B------:R-:W-:Y:S02]  /*103a0*/  LOP3.LUT R27, R31, R66, R27, 0x96, !PT ;  /* 0x000000421f1b7212 */ /* 0x000fe400078e961b */
        /* <DEDUP_REMOVED lines=35> */
[----:B------:R-:W-:-:S02]  /*105e0*/  IADD3 R60, PT, PT, R60, R59, R43 ;  /* 0x0000003b3c3c7210 */ /* 0x000fc40007ffe02b */
[----:B------:R-:W-:Y:S02]  /*105f0*/  LOP3.LUT R51, R52, R51, R55, 0xe8, !PT ;  /* 0x0000003334337212 */ /* 0x000fe400078ee837 */
[--C-:B------:R-:W-:Y:S02]  /*10600*/  SHF.L.W.U32.HI R31, R42, 0xe, R61.reuse ;  /* 0x0000000e2a1f7819 */ /* 0x100fe40000010e3d */
[----:B------:R-:W-:Y:S02]  /*10610*/  SHF.L.W.U32.HI R68, R61, 0x19, R68 ;  /* 0x000000193d447819 */ /* 0x000fe40000010e44 */
[----:B------:R-:W-:Y:S02]  /*10620*/  SHF.R.U32.HI R43, RZ, 0x3, R61 ;  /* 0x00000003ff2b7819 */ /* 0x000fe4000001163d */
[----:B------:R-:W-:Y:S02]  /*10630*/  IADD3 R56, PT, PT, R37, R56, R51 ;  /* 0x0000003825387210 */ /* 0x000fe40007ffe033 */
[----:B------:R-:W-:-:S02]  /*10640*/  IADD3 R42, PT, PT, R29, UR41, R60 ;  /* 0x000000291d2a7c10 */ /* 0x000fc4000fffe03c */
[----:B------:R-:W-:Y:S02]  /*10650*/  LOP3.LUT R31, R43, R68, R31, 0x96, !PT ;  /* 0x000000442b1f7212 */ /* 0x000fe400078e961f */
[----:B------:R-:W-:Y:S01]  /*10660*/  IADD3 R62, PT, PT, R62, R53, R19 ;  /* 0x000000353e3e7210 */ /* 0x000fe20007ffe013 */
[C---:B------:R-:W-:Y:S01]  /*10670*/  IMAD.IADD R43, R56.reuse, 0x1, R42 ;  /* 0x00000001382b7824 */ /* 0x040fe200078e022a */
[C-C-:B------:R-:W-:Y:S02]  /*10680*/  SHF.L.W.U32.HI R37, R56.reuse, 0x1e, R56.reuse ;  /* 0x0000001e38257819 */ /* 0x140fe40000010e38 */
[----:B------:R-:W-:Y:S01]  /*10690*/  SHF.L.W.U32.HI R44, R56, 0x13, R56 ;  /* 0x00000013382c7819 */ /* 0x000fe20000010e38 */
[----:B------:R-:W-:Y:S01]  /*106a0*/  IMAD.IADD R31, R31, 0x1, R62 ;  /* 0x000000011f1f7824 */ /* 0x000fe200078e023e */
[C-C-:B------:R-:W-:Y:S02]  /*106b0*/  SHF.L.W.U32.HI R53, R43.reuse, 0x1a, R43.reuse ;  /* 0x0000001a2b357819 */ /* 0x140fe40000010e2b */
[----:B------:R-:W-:-:S02]  /*106c0*/  SHF.L.W.U32.HI R58, R43, 0x15, R43 ;  /* 0x000000152b3a7819 */ /* 0x000fc40000010e2b */
[----:B------:R-:W-:Y:S02]  /*106d0*/  SHF.L.W.U32.HI R57, R43, 0x7, R43 ;  /* 0x000000072b397819 */ /* 0x000fe40000010e2b */
        /* <DEDUP_REMOVED lines=195> */
[----:B------:R-:W-:-:S02]  /*11310*/  SHF.L.W.U32.HI R26, R22, 0xf, R22 ;  /* 0x0000000f161a7819 */ /* 0x000fc40000010e16 */
[--C-:B------:R-:W-:Y:S02]  /*11320*/  SHF.L.W.U32.HI R53, R22, 0xd, R22.reuse ;  /* 0x0000000d16357819 */ /* 0x100fe40000010e16 */
[----:B------:R-:W-:Y:S02]  /*11330*/  SHF.R.U32.HI R52, RZ, 0xa, R22 ;  /* 0x0000000aff347819 */ /* 0x000fe40000011616 */
[----:B------:R-:W-:Y:S02]  /*11340*/  LOP3.LUT R59, R58, R54, R59, 0x96, !PT ;  /* 0x000000363a3b7212 */ /* 0x000fe400078e963b */
[----:B------:R-:W-:Y:S02]  /*11350*/  LOP3.LUT R56, R57, R56, R55, 0xe8, !PT ;  /* 0x0000003839387212 */ /* 0x000fe400078ee837 */
[----:B------:R-:W-:Y:S02]  /*11360*/  IADD3 R61, PT, PT, R60, R61, R47 ;  /* 0x0000003d3c3d7210 */ /* 0x000fe40007ffe02f */
[----:B------:R-:W-:-:S02]  /*11370*/  LOP3.LUT R26, R52, R26, R53, 0x96, !PT ;  /* 0x0000001a341a7212 */ /* 0x000fc400078e9635 */
        /* <DEDUP_REMOVED lines=9> */
[----:B------:R-:W-:Y:S01]  /*11410*/  SHF.L.W.U32.HI R54, R56, 0x13, R56 ;  /* 0x0000001338367819 */ /* 0x000fe20000010e38 */
[----:B------:R-:W-:Y:S01]  /*11420*/  IMAD.IADD R26, R47, 0x1, R26 ;  /* 0x000000012f1a7824 */ /* 0x000fe200078e021a */
[C-C-:B------:R-:W-:Y:S02]  /*11430*/  SHF.L.W.U32.HI R53, R52.reuse, 0x1a, R52.reuse ;  /* 0x0000001a34357819 */ /* 0x140fe40000010e34 */
        /* <DEDUP_REMOVED lines=15> */
[----:B------:R-:W-:Y:S02]  /*11530*/  LOP3.LUT R19, R47, R19, R54, 0x96, !PT ;  /* 0x000000132f137212 */ /* 0x000fe400078e9636 */
        /* <DEDUP_REMOVED lines=41> */
[----:B------:R-:W-:Y:S02]  /*117d0*/  IADD3 R60, PT, PT, R60, R61, R45 ;  /* 0x0000003d3c3c7210 */ /* 0x000fe40007ffe02d */
[----:B------:R-:W-:Y:S02]  /*117e0*/  LOP3.LUT R56, R57, R56, R55, 0xe8, !PT ;  /* 0x0000003839387212 */ /* 0x000fe400078ee837 */
[----:B------:R-:W-:-:S02]  /*117f0*/  LOP3.LUT R21, R51, R21, R54, 0x96, !PT ;  /* 0x0000001533157212 */ /* 0x000fc400078e9636 */
[C-C-:B------:R-:W-:Y:S02]  /*11800*/  SHF.L.W.U32.HI R50, R23.reuse, 0x19, R23.reuse ;  /* 0x0000001917327819 */ /* 0x140fe40000010e17 */
[--C-:B------:R-:W-:Y:S02]  /*11810*/  SHF.L.W.U32.HI R51, R23, 0xe, R23.reuse ;  /* 0x0000000e17337819 */ /* 0x100fe40000010e17 */
[----:B------:R-:W-:Y:S02]  /*11820*/  SHF.R.U32.HI R53, RZ, 0x3, R23 ;  /* 0x00000003ff357819 */ /* 0x000fe40000011617 */
[----:B------:R-:W-:Y:S02]  /*11830*/  IADD3 R56, PT, PT, R36, R59, R56 ;  /* 0x0000003b24387210 */ /* 0x000fe40007ffe038 */
        /* <DEDUP_REMOVED lines=23> */
[----:B------:R-:W-:Y:S01]  /*119b0*/  SHF.L.W.U32.HI R53, R27, 0xe, R27 ;  /* 0x0000000e1b357819 */ /* 0x000fe20000010e1b */
        /* <DEDUP_REMOVED lines=22> */
[C-C-:B------:R-:W-:Y:S02]  /*11b20*/  SHF.L.W.U32.HI R53, R29.reuse, 0x19, R29.reuse ;  /* 0x000000191d357819 */ /* 0x140fe40000010e1d */
        /* <DEDUP_REMOVED lines=47> */
[----:B------:R-:W-:-:S02]  /*11e20*/  SHF.R.U32.HI R45, RZ, 0x3, R37 ;  /* 0x00000003ff2d7819 */ /* 0x000fc40000011625 */
[----:B------:R-:W-:Y:S02]  /*11e30*/  LOP3.LUT R27, R29, R27, R54, 0x96, !PT ;  /* 0x0000001b1d1b7212 */ /* 0x000fe400078e9636 */
[C-C-:B------:R-:W-:Y:S02]  /*11e40*/  SHF.L.W.U32.HI R29, R37.reuse, 0x19, R37.reuse ;  /* 0x00000019251d7819 */ /* 0x140fe40000010e25 */
[----:B------:R-:W-:Y:S02]  /*11e50*/  SHF.L.W.U32.HI R54, R37, 0xe, R37 ;  /* 0x0000000e25367819 */ /* 0x000fe40000010e25 */
        /* <DEDUP_REMOVED lines=30> */
[C-C-:B------:R-:W-:Y:S02]  /*12040*/  SHF.L.W.U32.HI R29, R27.reuse, 0xf, R27.reuse ;  /* 0x0000000f1b1d7819 */ /* 0x140fe40000010e1b */
[--C-:B------:R-:W-:Y:S02]  /*12050*/  SHF.L.W.U32.HI R54, R27, 0xd, R27.reuse ;  /* 0x0000000d1b367819 */ /* 0x100fe40000010e1b */
[----:B------:R-:W-:Y:S02]  /*12060*/  SHF.R.U32.HI R37, RZ, 0xa, R27 ;  /* 0x0000000aff257819 */ /* 0x000fe4000001161b */
[C-C-:B------:R-:W-:Y:S02]  /*12070*/  SHF.L.W.U32.HI R51, R58.reuse, 0x1e, R58.reuse ;  /* 0x0000001e3a337819 */ /* 0x140fe40000010e3a */
[----:B------:R-:W-:-:S02]  /*12080*/  SHF.L.W.U32.HI R60, R58, 0x13, R58 ;  /* 0x000000133a3c7819 */ /* 0x000fc40000010e3a */
[----:B------:R-:W-:Y:S02]  /*12090*/  SHF.L.W.U32.HI R55, R58, 0xa, R58 ;  /* 0x0000000a3a377819 */ /* 0x000fe40000010e3a */
        /* <DEDUP_REMOVED lines=173> */
[----:B------:R-:W-:Y:S01]  /*12b70*/  SHF.L.W.U32.HI R51, R43, 0xd, R43 ;  /* 0x0000000d2b337819 */ /* 0x000fe20000010e2b */
        /* <DEDUP_REMOVED lines=43> */
[----:B------:R-:W-:Y:S01]  /*12e30*/  LOP3.LUT R28, R28, R24, R51, 0x96, !PT ;  /* 0x000000181c1c7212 */ /* 0x000fe200078e9633 */
[----:B------:R-:W-:Y:S01]  /*12e40*/  IMAD.IADD R24, R50, 0x1, R25 ;  /* 0x0000000132187824 */ /* 0x000fe200078e0219 */
[----:B------:R-:W-:Y:S02]  /*12e50*/  LOP3.LUT R57, R58, R52, R57, 0x96, !PT ;  /* 0x000000343a397212 */ /* 0x000fe400078e9639 */
[----:B------:R-:W-:Y:S02]  /*12e60*/  IADD3 R25, PT, PT, R60, R59, R49 ;  /* 0x0000003b3c197210 */ /* 0x000fe40007ffe031 */
[----:B------:R-:W-:-:S02]  /*12e70*/  LOP3.LUT R56, R55, R56, R53, 0xe8, !PT ;  /* 0x0000003837387212 */ /* 0x000fc400078ee835 */
[----:B------:R-:W-:Y:S02]  /*12e80*/  IADD3 R25, PT, PT, R24, UR68, R25 ;  /* 0x0000004418197c10 */ /* 0x000fe4000fffe019 */
[----:B------:R-:W-:Y:S02]  /*12e90*/  IADD3 R56, PT, PT, R42, R57, R56 ;  /* 0x000000392a387210 */ /* 0x000fe40007ffe038 */
[C-C-:B------:R-:W-:Y:S02]  /*12ea0*/  SHF.L.W.U32.HI R49, R30.reuse, 0x19, R30.reuse ;  /* 0x000000191e317819 */ /* 0x140fe40000010e1e */
[--C-:B------:R-:W-:Y:S02]  /*12eb0*/  SHF.L.W.U32.HI R50, R30, 0xe, R30.reuse ;  /* 0x0000000e1e327819 */ /* 0x100fe40000010e1e */
[----:B------:R-:W-:Y:S02]  /*12ec0*/  SHF.R.U32.HI R51, RZ, 0x3, R30 ;  /* 0x00000003ff337819 */ /* 0x000fe4000001161e */
[----:B------:R-:W-:Y:S01]  /*12ed0*/  IADD3 R28, PT, PT, R19, R28, R8 ;  /* 0x0000001c131c7210 */ /* 0x000fe20007ffe008 */
[----:B------:R-:W-:Y:S01]  /*12ee0*/  IMAD.IADD R8, R56, 0x1, R25 ;  /* 0x0000000138087824 */ /* 0x000fe200078e0219 */
        /* <DEDUP_REMOVED lines=29> */
[C---:B------:R-:W-:Y:S01]  /*130c0*/  SHF.L.W.U32.HI R57, R55.reuse, 0x13, R55 ;  /* 0x0000001337397819 */ /* 0x040fe20000010e37 */
        /* <DEDUP_REMOVED lines=13> */
[C-C-:B------:R-:W-:Y:S02]  /*131a0*/  SHF.L.W.U32.HI R44, R36.reuse, 0x19, R36.reuse ;  /* 0x00000019242c7819 */ /* 0x140fe40000010e24 */
        /* <DEDUP_REMOVED lines=18> */
[----:B------:R-:W-:Y:S02]  /*132d0*/  IADD3 R53, PT, PT, R52, R53, R45 ;  /* 0x0000003534357210 */ /* 0x000fe40007ffe02d */
[----:B------:R-:W-:Y:S02]  /*132e0*/  LOP3.LUT R56, R55, R56, R50, 0xe8, !PT ;  /* 0x0000003837387212 */ /* 0x000fe400078ee832 */
[----:B------:R-:W-:Y:S02]  /*132f0*/  LOP3.LUT R37, R37, R18, R47, 0x96, !PT ;  /* 0x0000001225257212 */ /* 0x000fe400078e962f */
[----:B------:R-:W-:-:S02]  /*13300*/  SHF.L.W.U32.HI R21, R23, 0x19, R23 ;  /* 0x0000001917157819 */ /* 0x000fc40000010e17 */
[--C-:B------:R-:W-:Y:S02]  /*13310*/  SHF.L.W.U32.HI R42, R23, 0xe, R23.reuse ;  /* 0x0000000e172a7819 */ /* 0x100fe40000010e17 */
[----:B------:R-:W-:Y:S02]  /*13320*/  SHF.R.U32.HI R45, RZ, 0x3, R23 ;  /* 0x00000003ff2d7819 */ /* 0x000fe40000011617 */
[----:B------:R-:W-:Y:S02]  /*13330*/  IADD3 R49, PT, PT, R26, R49, R56 ;  /* 0x000000311a317210 */ /* 0x000fe40007ffe038 */
[----:B------:R-:W-:Y:S02]  /*13340*/  IADD3 R18, PT, PT, R44, UR71, R53 ;  /* 0x000000472c127c10 */ /* 0x000fe4000fffe035 */
[----:B------:R-:W-:Y:S02]  /*13350*/  LOP3.LUT R42, R45, R21, R42, 0x96, !PT ;  /* 0x000000152d2a7212 */ /* 0x000fe400078e962a */
[----:B------:R-:W-:Y:S01]  /*13360*/  IADD3 R37, PT, PT, R36, R37, R43 ;  /* 0x0000002524257210 */ /* 0x000fe20007ffe02b */
[C---:B------:R-:W-:Y:S01]  /*13370*/  IMAD.IADD R21, R49.reuse, 0x1, R18 ;  /* 0x0000000131157824 */ /* 0x040fe200078e0212 */
[----:B------:R-:W-:-:S02]  /*13380*/  SHF.L.W.U32.HI R26, R49, 0x1e, R49 ;  /* 0x0000001e311a7819 */ /* 0x000fc40000010e31 */
[----:B------:R-:W-:Y:S01]  /*13390*/  SHF.L.W.U32.HI R43, R49, 0x13, R49 ;  /* 0x00000013312b7819 */ /* 0x000fe20000010e31 */
        /* <DEDUP_REMOVED lines=16> */
[C---:B------:R-:W-:Y:S01]  /*134a0*/  SHF.L.W.U32.HI R25, R27.reuse, 0x19, R27 ;  /* 0x000000191b197819 */ /* 0x040fe20000010e1b */
[----:B------:R-:W-:Y:S01]  /*134b0*/  IMAD.IADD R11, R52, 0x1, R11 ;  /* 0x00000001340b7824 */ /* 0x000fe200078e020b */
        /* <DEDUP_REMOVED lines=23> */
[C-C-:B------:R-:W-:Y:S02]  /*13630*/  SHF.L.W.U32.HI R23, R29.reuse, 0x19, R29.reuse ;  /* 0x000000191d177819 */ /* 0x140fe40000010e1d */
[--C-:B------:R-:W-:Y:S02]  /*13640*/  SHF.L.W.U32.HI R26, R29, 0xe, R29.reuse ;  /* 0x0000000e1d1a7819 */ /* 0x100fe40000010e1d */
[----:B------:R-:W-:Y:S02]  /*13650*/  SHF.R.U32.HI R28, RZ, 0x3, R29 ;  /* 0x00000003ff1c7819 */ /* 0x000fe4000001161d */
[----:B------:R-:W-:Y:S02]  /*13660*/  LOP3.LUT R19, R37, R19, R20, 0x96, !PT ;  /* 0x0000001325137212 */ /* 0x000fe400078e9614 */
[----:B------:R-:W-:Y:S02]  /*13670*/  LOP3.LUT R23, R28, R23, R26, 0x96, !PT ;  /* 0x000000171c177212 */ /* 0x000fe400078e961a */
[----:B------:R-:W-:-:S02]  /*13680*/  SHF.L.W.U32.HI R28, R45, 0x1a, R45 ;  /* 0x0000001a2d1c7819 */ /* 0x000fc40000010e2d */
[C-C-:B------:R-:W-:Y:S02]  /*13690*/  SHF.L.W.U32.HI R47, R45.reuse, 0x15, R45.reuse ;  /* 0x000000152d2f7819 */ /* 0x140fe40000010e2d */
[----:B------:R-:W-:Y:S02]  /*136a0*/  SHF.L.W.U32.HI R36, R45, 0x7, R45 ;  /* 0x000000072d247819 */ /* 0x000fe40000010e2d */
        /* <DEDUP_REMOVED lines=19> */
[----:B------:R-:W-:Y:S02]  /*137e0*/  SHF.R.U32.HI R31, RZ, 0x3, R31 ;  /* 0x00000003ff1f7819 */ /* 0x000fe4000001161f */
[----:B------:R-:W-:Y:S02]  /*137f0*/  LOP3.LUT R19, R25, R19, R20, 0x96, !PT ;  /* 0x0000001319137212 */ /* 0x000fe400078e9614 */
        /* <DEDUP_REMOVED lines=15> */
[----:B------:R-:W-:Y:S01]  /*138f0*/  IADD3 R30, PT, PT, R19, UR75, R30 ;  /* 0x0000004b131e7c10 */ /* 0x000fe2000fffe01e */
[----:B------:R-:W-:Y:S01]  /*13900*/  IMAD.IADD R19, R45, 0x1, R10 ;  /* 0x000000012d137824 */ /* 0x000fe200078e020a */
[--C-:B------:R-:W-:Y:S01]  /*13910*/  SHF.L.W.U32.HI R10, R23, 0x1e, R23.reuse ;  /* 0x0000001e170a7819 */ /* 0x100fe20000010e17 */
[----:B------:R-:W-:Y:S01]  /*13920*/  IMAD.U32 R45, RZ, RZ, UR27 ;  /* 0x0000001bff2d7e24 */ /* 0x000fe2000f8e00ff */
[----:B------:R-:W-:-:S02]  /*13930*/  IADD3 R16, PT, PT, R30, R16, R23 ;  /* 0x000000101e107210 */ /* 0x000fc40007ffe017 */
[C-C-:B------:R-:W-:Y:S02]  /*13940*/  SHF.L.W.U32.HI R21, R23.reuse, 0x13, R23.reuse ;  /* 0x0000001317157819 */ /* 0x140fe40000010e17 */
[C-C-:B------:R-:W-:Y:S02]  /*13950*/  SHF.L.W.U32.HI R20, R16.reuse, 0x1a, R16.reuse ;  /* 0x0000001a10147819 */ /* 0x140fe40000010e10 */
[C-C-:B------:R-:W-:Y:S02]  /*13960*/  SHF.L.W.U32.HI R25, R16.reuse, 0x15, R16.reuse ;  /* 0x0000001510197819 */ /* 0x140fe40000010e10 */
[----:B------:R-:W-:Y:S02]  /*13970*/  SHF.L.W.U32.HI R22, R16, 0x7, R16 ;  /* 0x0000000710167819 */ /* 0x000fe40000010e10 */
[----:B------:R-:W-:Y:S02]  /*13980*/  SHF.L.W.U32.HI R18, R23, 0xa, R23 ;  /* 0x0000000a17127819 */ /* 0x000fe40000010e17 */
[----:B------:R-:W-:-:S02]  /*13990*/  LOP3.LUT R20, R22, R20, R25, 0x96, !PT ;  /* 0x0000001416147212 */ /* 0x000fc400078e9619 */
[----:B------:R-:W-:Y:S02]  /*139a0*/  LOP3.LUT R22, R19, R16, R17, 0xb8, !PT ;  /* 0x0000001013167212 */ /* 0x000fe400078eb811 */
[----:B------:R-:W-:Y:S02]  /*139b0*/  LOP3.LUT R21, R18, R10, R21, 0x96, !PT ;  /* 0x0000000a12157212 */ /* 0x000fe400078e9615 */
[----:B------:R-:W-:Y:S02]  /*139c0*/  IADD3 R20, PT, PT, R20, R22, R11 ;  /* 0x0000001614147210 */ /* 0x000fe40007ffe00b */
[----:B------:R-:W-:Y:S02]  /*139d0*/  LOP3.LUT R50, R37, R50, R23, 0xe8, !PT ;  /* 0x0000003225327212 */ /* 0x000fe400078ee817 */
[----:B------:R-:W-:Y:S01]  /*139e0*/  LOP3.LUT P0, RZ, R34, 0xff, RZ, 0xc0, !PT ;  /* 0x000000ff22ff7812 */ /* 0x000fe2000780c0ff */
[----:B------:R-:W-:Y:S01]  /*139f0*/  VIADD R20, R20, UR12 ;  /* 0x0000000c14147c36 */ /* 0x000fe20008000000 */
[----:B------:R-:W-:-:S02]  /*13a00*/  IADD3 R50, PT, PT, R8, R21, R50 ;  /* 0x0000001508327210 */ /* 0x000fc40007ffe032 */
[----:B------:R-:W-:Y:S02]  /*13a10*/  LOP3.LUT P1, RZ, R34, 0xff00, RZ, 0xc0, !PT ;  /* 0x0000ff0022ff7812 */ /* 0x000fe4000782c0ff */
[----:B------:R-:W-:Y:S01]  /*13a20*/  LOP3.LUT R20, R20, 0x80000000, RZ, 0x3c, !PT ;  /* 0x8000000014147812 */ /* 0x000fe200078e3cff */
[C---:B------:R-:W-:Y:S01]  /*13a30*/  IMAD.IADD R13, R50.reuse, 0x1, R13 ;  /* 0x00000001320d7824 */ /* 0x040fe200078e020d */
[C-C-:B------:R-:W-:Y:S02]  /*13a40*/  SHF.L.W.U32.HI R8, R50.reuse, 0x1e, R50.reuse ;  /* 0x0000001e32087819 */ /* 0x140fe40000010e32 */
[C---:B------:R-:W-:Y:S01]  /*13a50*/  SHF.L.W.U32.HI R21, R50.reuse, 0x13, R50 ;  /* 0x0000001332157819 */ /* 0x040fe20000010e32 */
[----:B------:R-:W-:Y:S01]  /*13a60*/  IMAD.IADD R25, R13, 0x1, R20 ;  /* 0x000000010d197824 */ /* 0x000fe200078e0214 */
[--C-:B------:R-:W-:Y:S02]  /*13a70*/  SHF.L.W.U32.HI R10, R50, 0xa, R50.reuse ;  /* 0x0000000a320a7819 */ /* 0x100fe40000010e32 */
[----:B------:R-:W-:-:S02]  /*13a80*/  LOP3.LUT R37, R23, R37, R50, 0xe8, !PT ;  /* 0x0000002517257212 */ /* 0x000fc400078ee832 */
[C-C-:B------:R-:W-:Y:S02]  /*13a90*/  SHF.L.W.U32.HI R18, R25.reuse, 0x1a, R25.reuse ;  /* 0x0000001a19127819 */ /* 0x140fe40000010e19 */
[C-C-:B------:R-:W-:Y:S02]  /*13aa0*/  SHF.L.W.U32.HI R27, R25.reuse, 0x15, R25.reuse ;  /* 0x00000015191b7819 */ /* 0x140fe40000010e19 */
[----:B------:R-:W-:Y:S02]  /*13ab0*/  SHF.L.W.U32.HI R22, R25, 0x7, R25 ;  /* 0x0000000719167819 */ /* 0x000fe40000010e19 */
[----:B------:R-:W-:Y:S02]  /*13ac0*/  LOP3.LUT R8, R10, R8, R21, 0x96, !PT ;  /* 0x000000080a087212 */ /* 0x000fe400078e9615 */
[----:B------:R-:W-:Y:S02]  /*13ad0*/  LOP3.LUT R18, R22, R18, R27, 0x96, !PT ;  /* 0x0000001216127212 */ /* 0x000fe400078e961b */
[----:B------:R-:W-:-:S02]  /*13ae0*/  LOP3.LUT R10, R17, R25, R16, 0xb8, !PT ;  /* 0x00000019110a7212 */ /* 0x000fc400078eb810 */
[----:B------:R-:W-:Y:S02]  /*13af0*/  IADD3 R37, PT, PT, R43, R8, R37 ;  /* 0x000000082b257210 */ /* 0x000fe40007ffe025 */
[----:B------:R-:W-:Y:S02]  /*13b00*/  IADD3 R10, PT, PT, R18, R10, R19 ;  /* 0x0000000a120a7210 */ /* 0x000fe40007ffe013 */
[C-C-:B------:R-:W-:Y:S01]  /*13b10*/  SHF.L.W.U32.HI R8, R37.reuse, 0x1e, R37.reuse ;  /* 0x0000001e25087819 */ /* 0x140fe20000010e25 */
[C---:B------:R-:W-:Y:S01]  /*13b20*/  IMAD.IADD R12, R37.reuse, 0x1, R12 ;  /* 0x00000001250c7824 */ /* 0x040fe200078e020c */
[C-C-:B------:R-:W-:Y:S01]  /*13b30*/  SHF.L.W.U32.HI R21, R37.reuse, 0x13, R37.reuse ;  /* 0x0000001325157819 */ /* 0x140fe20000010e25 */
[----:B------:R-:W-:Y:S01]  /*13b40*/  VIADD R27, R10, UR13 ;  /* 0x0000000d0a1b7c36 */ /* 0x000fe20008000000 */
[--C-:B------:R-:W-:Y:S02]  /*13b50*/  SHF.L.W.U32.HI R10, R37, 0xa, R37.reuse ;  /* 0x0000000a250a7819 */ /* 0x100fe40000010e25 */
[----:B------:R-:W-:Y:S01]  /*13b60*/  LOP3.LUT R23, R50, R23, R37, 0xe8, !PT ;  /* 0x0000001732177212 */ /* 0x000fe200078ee825 */
[----:B------:R-:W-:Y:S01]  /*13b70*/  IMAD.IADD R18, R12, 0x1, R27 ;  /* 0x000000010c127824 */ /* 0x000fe200078e021b */
[----:B------:R-:W-:-:S04]  /*13b80*/  LOP3.LUT R21, R10, R8, R21, 0x96, !PT ;  /* 0x000000080a157212 */ /* 0x000fc800078e9615 */
[C-C-:B------:R-:W-:Y:S02]  /*13b90*/  SHF.L.W.U32.HI R22, R18.reuse, 0x1a, R18.reuse ;  /* 0x0000001a12167819 */ /* 0x140fe40000010e12 */
[C-C-:B------:R-:W-:Y:S02]  /*13ba0*/  SHF.L.W.U32.HI R29, R18.reuse, 0x15, R18.reuse ;  /* 0x00000015121d7819 */ /* 0x140fe40000010e12 */
[----:B------:R-:W-:Y:S02]  /*13bb0*/  SHF.L.W.U32.HI R24, R18, 0x7, R18 ;  /* 0x0000000712187819 */ /* 0x000fe40000010e12 */
[----:B------:R-:W-:Y:S02]  /*13bc0*/  LOP3.LUT R8, R16, R18, R25, 0xb8, !PT ;  /* 0x0000001210087212 */ /* 0x000fe400078eb819 */
[----:B------:R-:W-:Y:S02]  /*13bd0*/  LOP3.LUT R22, R24, R22, R29, 0x96, !PT ;  /* 0x0000001618167212 */ /* 0x000fe400078e961d */
[----:B------:R-:W-:-:S02]  /*13be0*/  IADD3 R26, PT, PT, R26, R21, R23 ;  /* 0x000000151a1a7210 */ /* 0x000fc40007ffe017 */
[----:B------:R-:W-:Y:S02]  /*13bf0*/  IADD3 R8, PT, PT, R22, R8, R17 ;  /* 0x0000000816087210 */ /* 0x000fe40007ffe011 */
[C-C-:B------:R-:W-:Y:S01]  /*13c00*/  SHF.L.W.U32.HI R21, R26.reuse, 0x13, R26.reuse ;  /* 0x000000131a157819 */ /* 0x140fe20000010e1a */
[C---:B------:R-:W-:Y:S01]  /*13c10*/  IMAD.IADD R15, R26.reuse, 0x1, R15 ;  /* 0x000000011a0f7824 */ /* 0x040fe200078e020f */
[--C-:B------:R-:W-:Y:S01]  /*13c20*/  SHF.L.W.U32.HI R10, R26, 0xa, R26.reuse ;  /* 0x0000000a1a0a7819 */ /* 0x100fe20000010e1a */
        /* <DEDUP_REMOVED lines=11> */
[----:B------:R-:W-:-:S03]  /*13ce0*/  IADD3 R8, PT, PT, R23, R8, R16 ;  /* 0x0000000817087210 */ /* 0x000fc60007ffe010 */
[----:B------:R-:W-:Y:S02]  /*13cf0*/  IMAD.IADD R14, R21, 0x1, R14 ;  /* 0x00000001150e7824 */ /* 0x000fe400078e020e */
[----:B------:R-:W-:-:S03]  /*13d00*/  VIADD R31, R8, UR15 ;  /* 0x0000000f081f7c36 */ /* 0x000fc60008000000 */
[C-C-:B------:R-:W-:Y:S01]  /*13d10*/  SHF.L.W.U32.HI R8, R14.reuse, 0x1e, R14.reuse ;  /* 0x0000001e0e087819 */ /* 0x140fe20000010e0e */
[C---:B------:R-:W-:Y:S01]  /*13d20*/  IMAD.IADD R24, R14.reuse, 0x1, R31 ;  /* 0x000000010e187824 */ /* 0x040fe200078e021f */
[C-C-:B------:R-:W-:Y:S02]  /*13d30*/  SHF.L.W.U32.HI R21, R14.reuse, 0x13, R14.reuse ;  /* 0x000000130e157819 */ /* 0x140fe40000010e0e */
[----:B------:R-:W-:Y:S02]  /*13d40*/  SHF.L.W.U32.HI R10, R14, 0xa, R14 ;  /* 0x0000000a0e0a7819 */ /* 0x000fe40000010e0e */
[C-C-:B------:R-:W-:Y:S02]  /*13d50*/  SHF.L.W.U32.HI R23, R24.reuse, 0x1a, R24.reuse ;  /* 0x0000001a18177819 */ /* 0x140fe40000010e18 */
[C-C-:B------:R-:W-:Y:S02]  /*13d60*/  SHF.L.W.U32.HI R26, R24.reuse, 0x15, R24.reuse ;  /* 0x00000015181a7819 */ /* 0x140fe40000010e18 */
[----:B------:R-:W-:-:S02]  /*13d70*/  SHF.L.W.U32.HI R28, R24, 0x7, R24 ;  /* 0x00000007181c7819 */ /* 0x000fc40000010e18 */
[----:B------:R-:W-:Y:S02]  /*13d80*/  LOP3.LUT R21, R10, R8, R21, 0x96, !PT ;  /* 0x000000080a157212 */ /* 0x000fe400078e9615 */
[----:B------:R-:W-:Y:S02]  /*13d90*/  LOP3.LUT R26, R28, R23, R26, 0x96, !PT ;  /* 0x000000171c1a7212 */ /* 0x000fe400078e961a */
[----:B------:R-:W-:Y:S02]  /*13da0*/  LOP3.LUT R23, R18, R24, R29, 0xb8, !PT ;  /* 0x0000001812177212 */ /* 0x000fe400078eb81d */
        /* <DEDUP_REMOVED lines=58> */
[C---:B------:R-:W-:Y:S02]  /*14150*/  SHF.L.W.U32.HI R8, R21.reuse, 0x1e, R21 ;  /* 0x0000001e15087819 */ /* 0x040fe40000010e15 */
        /* <DEDUP_REMOVED lines=97> */
[----:B------:R-:W-:Y:S02]  /*14770*/  LOP3.LUT R8, R23, R8, R10, 0xe8, !PT ;  /* 0x0000000817087212 */ /* 0x000fe400078ee80a */
[----:B------:R-:W-:-:S04]  /*14780*/  IADD3 R20, PT, PT, R43, R20, R24 ;  /* 0x000000142b147210 */ /* 0x000fc80007ffe018 */
[----:B------:R-:W-:Y:S01]  /*14790*/  IADD3 R31, PT, PT, R20, 0x200, R45 ;  /* 0x00000200141f7810 */ /* 0x000fe20007ffe02d */
[----:B------:R-:W-:-:S04]  /*147a0*/  IMAD.U32 R45, RZ, RZ, UR31 ;  /* 0x0000001fff2d7e24 */ /* 0x000fc8000f8e00ff */
        /* <DEDUP_REMOVED lines=9> */
[----:B------:R-:W-:Y:S01]  /*14840*/  SHF.L.W.U32.HI R20, R10, 0xa, R10 ;  /* 0x0000000a0a147819 */ /* 0x000fe20000010e0a */
[----:B------:R-:W-:-:S03]  /*14850*/  VIADD R25, R25, UR28 ;  /* 0x0000001c19197c36 */ /* 0x000fc60008000000 */
[----:B------:R-:W-:-:S04]  /*14860*/  LOP3.LUT R21, R20, R18, R21, 0x96, !PT ;  /* 0x0000001214157212 */ /* 0x000fc800078e9615 */
[----:B------:R-:W-:Y:S02]  /*14870*/  IADD3 R21, PT, PT, R22, R21, R8 ;  /* 0x0000001516157210 */ /* 0x000fe40007ffe008 */
[----:B------:R-:W-:Y:S02]  /*14880*/  LOP3.LUT R22, R25, 0x80000000, RZ, 0x3c, !PT ;  /* 0x8000000019167812 */ /* 0x000fe400078e3cff */
[C-C-:B------:R-:W-:Y:S02]  /*14890*/  SHF.L.W.U32.HI R8, R21.reuse, 0x1e, R21.reuse ;  /* 0x0000001e15087819 */ /* 0x140fe40000010e15 */
[C-C-:B------:R-:W-:Y:S01]  /*148a0*/  SHF.L.W.U32.HI R25, R21.reuse, 0x13, R21.reuse ;  /* 0x0000001315197819 */ /* 0x140fe20000010e15 */
[C---:B------:R-:W-:Y:S01]  /*148b0*/  IMAD.IADD R37, R21.reuse, 0x1, R22 ;  /* 0x0000000115257824 */ /* 0x040fe200078e0216 */
[--C-:B------:R-:W-:Y:S02]  /*148c0*/  SHF.L.W.U32.HI R18, R21, 0xa, R21.reuse ;  /* 0x0000000a15127819 */ /* 0x100fe40000010e15 */
[----:B------:R-:W-:-:S02]  /*148d0*/  LOP3.LUT R23, R10, R23, R21, 0xe8, !PT ;  /* 0x000000170a177212 */ /* 0x000fc400078ee815 */
[C-C-:B------:R-:W-:Y:S02]  /*148e0*/  SHF.L.W.U32.HI R20, R37.reuse, 0x1a, R37.reuse ;  /* 0x0000001a25147819 */ /* 0x140fe40000010e25 */
[C-C-:B------:R-:W-:Y:S02]  /*148f0*/  SHF.L.W.U32.HI R43, R37.reuse, 0x15, R37.reuse ;  /* 0x00000015252b7819 */ /* 0x140fe40000010e25 */
[----:B------:R-:W-:Y:S02]  /*14900*/  SHF.L.W.U32.HI R30, R37, 0x7, R37 ;  /* 0x00000007251e7819 */ /* 0x000fe40000010e25 */
[----:B------:R-:W-:Y:S01]  /*14910*/  LOP3.LUT R8, R18, R8, R25, 0x96, !PT ;  /* 0x0000000812087212 */ /* 0x000fe200078e9619 */
[----:B------:R-:W-:Y:S01]  /*14920*/  IMAD.U32 R25, RZ, RZ, UR29 ;  /* 0x0000001dff197e24 */ /* 0x000fe2000f8e00ff */
[----:B------:R-:W-:Y:S02]  /*14930*/  LOP3.LUT R43, R30, R20, R43, 0x96, !PT ;  /* 0x000000141e2b7212 */ /* 0x000fe400078e962b */
[----:B------:R-:W-:-:S02]  /*14940*/  LOP3.LUT R20, R29, R37, R24, 0xb8, !PT ;  /* 0x000000251d147212 */ /* 0x000fc400078eb818 */
[----:B------:R-:W-:Y:S02]  /*14950*/  IADD3 R8, PT, PT, R27, R8, R23 ;  /* 0x000000081b087210 */ /* 0x000fe40007ffe017 */
[----:B------:R-:W-:Y:S02]  /*14960*/  IADD3 R20, PT, PT, R43, R20, R26 ;  /* 0x000000142b147210 */ /* 0x000fe40007ffe01a */
[--C-:B------:R-:W-:Y:S02]  /*14970*/  SHF.L.W.U32.HI R18, R8, 0x1e, R8.reuse ;  /* 0x0000001e08127819 */ /* 0x100fe40000010e08 */
[----:B------:R-:W-:Y:S02]  /*14980*/  IADD3 R27, PT, PT, R20, 0x1400000, R25 ;  /* 0x01400000141b7810 */ /* 0x000fe40007ffe019 */
[C-C-:B------:R-:W-:Y:S02]  /*14990*/  SHF.L.W.U32.HI R23, R8.reuse, 0x13, R8.reuse ;  /* 0x0000001308177819 */ /* 0x140fe40000010e08 */
[C-C-:B------:R-:W-:Y:S01]  /*149a0*/  SHF.L.W.U32.HI R20, R8.reuse, 0xa, R8.reuse ;  /* 0x0000000a08147819 */ /* 0x140fe20000010e08 */
[----:B------:R-:W-:Y:S01]  /*149b0*/  IMAD.IADD R26, R8, 0x1, R27 ;  /* 0x00000001081a7824 */ /* 0x000fe200078e021b */
[----:B------:R-:W-:-:S02]  /*149c0*/  LOP3.LUT R10, R21, R10, R8, 0xe8, !PT ;  /* 0x0000000a150a7212 */ /* 0x000fc400078ee808 */
[----:B------:R-:W-:Y:S01]  /*149d0*/  LOP3.LUT R23, R20, R18, R23, 0x96, !PT ;  /* 0x0000001214177212 */ /* 0x000fe200078e9617 */
[----:B------:R-:W-:Y:S01]  /*149e0*/  IMAD.U32 R18, RZ, RZ, UR30 ;  /* 0x0000001eff127e24 */ /* 0x000fe2000f8e00ff */
[C-C-:B------:R-:W-:Y:S02]  /*149f0*/  SHF.L.W.U32.HI R25, R26.reuse, 0x1a, R26.reuse ;  /* 0x0000001a1a197819 */ /* 0x140fe40000010e1a */
[C-C-:B------:R-:W-:Y:S02]  /*14a00*/  SHF.L.W.U32.HI R30, R26.reuse, 0x15, R26.reuse ;  /* 0x000000151a1e7819 */ /* 0x140fe40000010e1a */
[----:B------:R-:W-:Y:S02]  /*14a10*/  SHF.L.W.U32.HI R36, R26, 0x7, R26 ;  /* 0x000000071a247819 */ /* 0x000fe40000010e1a */
[----:B------:R-:W-:Y:S02]  /*14a20*/  IADD3 R23, PT, PT, R28, R23, R10 ;  /* 0x000000171c177210 */ /* 0x000fe40007ffe00a */
[----:B------:R-:W-:-:S02]  /*14a30*/  LOP3.LUT R30, R36, R25, R30, 0x96, !PT ;  /* 0x00000019241e7212 */ /* 0x000fc400078e961e */
[----:B------:R-:W-:Y:S02]  /*14a40*/  LOP3.LUT R25, R24, R26, R37, 0xb8, !PT ;  /* 0x0000001a18197212 */ /* 0x000fe400078eb825 */
[----:B------:R-:W-:Y:S02]  /*14a50*/  SHF.L.W.U32.HI R10, R23, 0x1e, R23 ;  /* 0x0000001e170a7819 */ /* 0x000fe40000010e17 */
[----:B------:R-:W-:Y:S02]  /*14a60*/  IADD3 R25, PT, PT, R30, R25, R29 ;  /* 0x000000191e197210 */ /* 0x000fe40007ffe01d */
[--C-:B------:R-:W-:Y:S02]  /*14a70*/  LOP3.LUT R21, R8, R21, R23.reuse, 0xe8, !PT ;  /* 0x0000001508157212 */ /* 0x100fe400078ee817 */
[----:B------:R-:W-:Y:S02]  /*14a80*/  IADD3 R28, PT, PT, R25, 0x205000, R18 ;  /* 0x00205000191c7810 */ /* 0x000fe40007ffe012 */
[----:B------:R-:W-:-:S02]  /*14a90*/  SHF.L.W.U32.HI R25, R23, 0x13, R23 ;  /* 0x0000001317197819 */ /* 0x000fc40000010e17 */
[C---:B------:R-:W-:Y:S01]  /*14aa0*/  SHF.L.W.U32.HI R18, R23.reuse, 0xa, R23 ;  /* 0x0000000a17127819 */ /* 0x040fe20000010e17 */
[----:B------:R-:W-:-:S03]  /*14ab0*/  IMAD.IADD R29, R23, 0x1, R28 ;  /* 0x00000001171d7824 */ /* 0x000fc600078e021c */
[----:B------:R-:W-:Y:S02]  /*14ac0*/  LOP3.LUT R10, R18, R10, R25, 0x96, !PT ;  /* 0x0000000a120a7212 */ /* 0x000fe400078e9619 */
[C-C-:B------:R-:W-:Y:S02]  /*14ad0*/  SHF.L.W.U32.HI R20, R29.reuse, 0x1a, R29.reuse ;  /* 0x0000001a1d147819 */ /* 0x140fe40000010e1d */
[C-C-:B------:R-:W-:Y:S02]  /*14ae0*/  SHF.L.W.U32.HI R43, R29.reuse, 0x15, R29.reuse ;  /* 0x000000151d2b7819 */ /* 0x140fe40000010e1d */
[----:B------:R-:W-:Y:S02]  /*14af0*/  SHF.L.W.U32.HI R30, R29, 0x7, R29 ;  /* 0x000000071d1e7819 */ /* 0x000fe40000010e1d */
[----:B------:R-:W-:Y:S02]  /*14b00*/  IADD3 R10, PT, PT, R31, R10, R21 ;  /* 0x0000000a1f0a7210 */ /* 0x000fe40007ffe015 */
[----:B------:R-:W-:-:S02]  /*14b10*/  LOP3.LUT R43, R30, R20, R43, 0x96, !PT ;  /* 0x000000141e2b7212 */ /* 0x000fc400078e962b */
[----:B------:R-:W-:Y:S02]  /*14b20*/  LOP3.LUT R20, R37, R29, R26, 0xb8, !PT ;  /* 0x0000001d25147212 */ /* 0x000fe400078eb81a */
[C---:B------:R-:W-:Y:S02]  /*14b30*/  SHF.L.W.U32.HI R18, R10.reuse, 0x1e, R10 ;  /* 0x0000001e0a127819 */ /* 0x040fe40000010e0a */
[----:B------:R-:W-:Y:S02]  /*14b40*/  IADD3 R20, PT, PT, R43, R20, R24 ;  /* 0x000000142b147210 */ /* 0x000fe40007ffe018 */
[--C-:B------:R-:W-:Y:S02]  /*14b50*/  SHF.L.W.U32.HI R21, R10, 0x13, R10.reuse ;  /* 0x000000130a157819 */ /* 0x100fe40000010e0a */
[----:B------:R-:W-:Y:S01]  /*14b60*/  IADD3 R31, PT, PT, R20, 0x5088, R45 ;  /* 0x00005088141f7810 */ /* 0x000fe20007ffe02d */
[----:B------:R-:W-:Y:S01]  /*14b70*/  IMAD.U32 R45, RZ, RZ, UR35 ;  /* 0x00000023ff2d7e24 */ /* 0x000fe2000f8e00ff */
[----:B------:R-:W-:-:S02]  /*14b80*/  SHF.L.W.U32.HI R20, R10, 0xa, R10 ;  /* 0x0000000a0a147819 */ /* 0x000fc40000010e0a */
[----:B------:R-:W-:Y:S01]  /*14b90*/  LOP3.LUT R8, R23, R8, R10, 0xe8, !PT ;  /* 0x0000000817087212 */ /* 0x000fe200078ee80a */
        /* <DEDUP_REMOVED lines=13> */
[C-C-:B------:R-:W-:Y:S02]  /*14c70*/  SHF.L.W.U32.HI R25, R21.reuse, 0x13, R21.reuse ;  /* 0x0000001315197819 */ /* 0x140fe40000010e15 */
[C---:B------:R-:W-:Y:S01]  /*14c80*/  SHF.L.W.U32.HI R18, R21.reuse, 0xa, R21 ;  /* 0x0000000a15127819 */ /* 0x040fe20000010e15 */
[----:B------:R-:W-:-:S03]  /*14c90*/  IMAD.IADD R37, R21, 0x1, R22 ;  /* 0x0000000115257824 */ /* 0x000fc600078e0216 */
        /* <DEDUP_REMOVED lines=11> */
[----:B------:R-:W-:Y:S02]  /*14d50*/  IADD3 R27, PT, PT, R20, 0x22550014, R25 ;  /* 0x22550014141b7810 */ /* 0x000fe40007ffe019 */
        /* <DEDUP_REMOVED lines=28> */
[----:B------:R-:W-:Y:S01]  /*14f20*/  IADD3 R31, PT, PT, R20, -0x5fffffe0, R45 ;  /* 0xa0000020141f7810 */ /* 0x000fe20007ffe02d */
        /* <DEDUP_REMOVED lines=75> */
[----:B------:R-:W-:Y:S02]  /*153e0*/  IADD3 R22, PT, PT, R25, -0x2ccdda30, R18 ;  /* 0xd33225d019167810 */ /* 0x000fe40007ffe012 */
        /* <DEDUP_REMOVED lines=74> */
[----:B------:R-:W-:Y:S02]  /*15890*/  IADD3 R27, PT, PT, R20, -0x6283b3d9, R25 ;  /* 0x9d7c4c27141b7810 */ /* 0x000fe40007ffe019 */
        /* <DEDUP_REMOVED lines=189> */
[----:B------:R-:W-:Y:S01]  /*16470*/  LOP3.LUT R30, R36, R25, R30, 0x96, !PT ;  /* 0x00000019241e7212 */ /* 0x000fe200078e961e */
[----:B------:R-:W-:Y:S01]  /*16480*/  IMAD.MOV.U32 R36, RZ, RZ, 0x2 ;  /* 0x00000002ff247424 */ /* 0x000fe200078e00ff */
[----:B------:R-:W-:Y:S01]  /*16490*/  LOP3.LUT R25, R24, R26, R37, 0xb8, !PT ;  /* 0x0000001a18197212 */ /* 0x000fe200078eb825 */
[----:B------:R-:W-:Y:S01]  /*164a0*/  @P1 IMAD.MOV R36, RZ, RZ, 0x1 ;  /* 0x00000001ff241424 */ /* 0x000fe200078e02ff */
[----:B------:R-:W-:-:S02]  /*164b0*/  SHF.L.W.U32.HI R10, R23, 0x1e, R23 ;  /* 0x0000001e170a7819 */ /* 0x000fc40000010e17 */
        /* <DEDUP_REMOVED lines=20> */
[----:B------:R-:W-:Y:S02]  /*16600*/  LOP3.LUT R21, R20, R18, R21, 0x96, !PT ;  /* 0x0000001214157212 */ /* 0x000fe400078e9615 */
[----:B------:R-:W-:Y:S02]  /*16610*/  SEL R20, RZ, 0x1, P1 ;  /* 0x00000001ff147807 */ /* 0x000fe40000800000 */
[C-C-:B------:R-:W-:Y:S02]  /*16620*/  SHF.L.W.U32.HI R25, R24.reuse, 0x1a, R24.reuse ;  /* 0x0000001a18197819 */ /* 0x140fe40000010e18 */
[C---:B------:R-:W-:Y:S01]  /*16630*/  SHF.L.W.U32.HI R30, R24.reuse, 0x15, R24 ;  /* 0x00000015181e7819 */ /* 0x040fe20000010e18 */
[----:B------:R-:W-:Y:S01]  /*16640*/  @P0 IMAD.MOV R36, RZ, RZ, R20 ;  /* 0x000000ffff240224 */ /* 0x000fe200078e0214 */
[----:B------:R-:W-:-:S02]  /*16650*/  SHF.L.W.U32.HI R34, R24, 0x7, R24 ;  /* 0x0000000718227819 */ /* 0x000fc40000010e18 */
[----:B------:R-:W-:Y:S02]  /*16660*/  LOP3.LUT R18, R26, R24, R29, 0xb8, !PT ;  /* 0x000000181a127212 */ /* 0x000fe400078eb81d */
[----:B------:R-:W-:Y:S01]  /*16670*/  LOP3.LUT R30, R34, R25, R30, 0x96, !PT ;  /* 0x00000019221e7212 */ /* 0x000fe200078e961e */
[----:B------:R-:W-:Y:S01]  /*16680*/  IMAD.U32 R25, RZ, RZ, UR60 ;  /* 0x0000003cff197e24 */ /* 0x000fe2000f8e00ff */
[----:B------:R-:W-:Y:S02]  /*16690*/  IADD3 R21, PT, PT, R22, R21, R8 ;  /* 0x0000001516157210 */ /* 0x000fe40007ffe008 */
[----:B------:R-:W-:Y:S01]  /*166a0*/  IADD3 R18, PT, PT, R30, R18, R37 ;  /* 0x000000121e127210 */ /* 0x000fe20007ffe025 */
[----:B------:R-:W-:Y:S01]  /*166b0*/  VIADD R30, R36, 0x1 ;  /* 0x00000001241e7836 */ /* 0x000fe20000000000 */
[----:B------:R-:W-:Y:S02]  /*166c0*/  LOP3.LUT P0, RZ, R35, 0xff, RZ, 0xc0, !PT ;  /* 0x000000ff23ff7812 */ /* 0x000fe4000780c0ff */
[----:B------:R-:W-:-:S02]  /*166d0*/  IADD3 R22, PT, PT, R18, 0x69bc7ac4, R25 ;  /* 0x69bc7ac412167810 */ /* 0x000fc40007ffe019 */
[----:B------:R-:W-:Y:S02]  /*166e0*/  LOP3.LUT P1, RZ, R35, 0xff00, RZ, 0xc0, !PT ;  /* 0x0000ff0023ff7812 */ /* 0x000fe4000782c0ff */
[----:B------:R-:W-:Y:S01]  /*166f0*/  LOP3.LUT R23, R10, R23, R21, 0xe8, !PT ;  /* 0x000000170a177212 */ /* 0x000fe200078ee815 */
[----:B------:R-:W-:-:S05]  /*16700*/  IMAD.IADD R37, R21, 0x1, R22 ;  /* 0x0000000115257824 */ /* 0x000fca00078e0216 */
[C-C-:B------:R-:W-:Y:S01]  /*16710*/  SHF.L.W.U32.HI R8, R37.reuse, 0x1a, R37.reuse ;  /* 0x0000001a25087819 */ /* 0x140fe20000010e25 */
[----:B------:R-:W-:Y:S01]  /*16720*/  @P0 IMAD.MOV R30, RZ, RZ, R36 ;  /* 0x000000ffff1e0224 */ /* 0x000fe200078e0224 */
[C-C-:B------:R-:W-:Y:S02]  /*16730*/  SHF.L.W.U32.HI R25, R37.reuse, 0x15, R37.reuse ;  /* 0x0000001525197819 */ /* 0x140fe40000010e25 */
[----:B------:R-:W-:Y:S01]  /*16740*/  SHF.L.W.U32.HI R18, R37, 0x7, R37 ;  /* 0x0000000725127819 */ /* 0x000fe20000010e25 */
[----:B------:R-:W-:Y:S01]  /*16750*/  VIADD R34, R30, 0x1 ;  /* 0x000000011e227836 */ /* 0x000fe20000000000 */
[----:B------:R-:W-:Y:S01]  /*16760*/  LOP3.LUT R20, R29, R37, R24, 0xb8, !PT ;  /* 0x000000251d147212 */ /* 0x000fe200078eb818 */
[----:B------:R-:W-:Y:S01]  /*16770*/  @P1 IMAD.MOV R34, RZ, RZ, R30 ;  /* 0x000000ffff221224 */ /* 0x000fe200078e021e */
[----:B------:R-:W-:Y:S02]  /*16780*/  LOP3.LUT R35, R18, R8, R25, 0x96, !PT ;  /* 0x0000000812237212 */ /* 0x000fe400078e9619 */
[----:B------:R-:W-:-:S02]  /*16790*/  SHF.L.W.U32.HI R8, R21, 0x1e, R21 ;  /* 0x0000001e15087819 */ /* 0x000fc40000010e15 */
[C-C-:B------:R-:W-:Y:S02]  /*167a0*/  SHF.L.W.U32.HI R25, R21.reuse, 0x13, R21.reuse ;  /* 0x0000001315197819 */ /* 0x140fe40000010e15 */
[----:B------:R-:W-:Y:S02]  /*167b0*/  SHF.L.W.U32.HI R18, R21, 0xa, R21 ;  /* 0x0000000a15127819 */ /* 0x000fe40000010e15 */
[----:B------:R-:W-:Y:S02]  /*167c0*/  LOP3.LUT P0, RZ, R39, 0xff, RZ, 0xc0, !PT ;  /* 0x000000ff27ff7812 */ /* 0x000fe4000780c0ff */
[----:B------:R-:W-:Y:S01]  /*167d0*/  LOP3.LUT R8, R18, R8, R25, 0x96, !PT ;  /* 0x0000000812087212 */ /* 0x000fe200078e9619 */
[----:B------:R-:W-:Y:S01]  /*167e0*/  IMAD.U32 R25, RZ, RZ, UR61 ;  /* 0x0000003dff197e24 */ /* 0x000fe2000f8e00ff */
[----:B------:R-:W-:Y:S01]  /*167f0*/  IADD3 R20, PT, PT, R35, R20, R26 ;  /* 0x0000001423147210 */ /* 0x000fe20007ffe01a */
[----:B------:R-:W-:Y:S01]  /*16800*/  VIADD R18, R34, 0x1 ;  /* 0x0000000122127836 */ /* 0x000fe20000000000 */
[----:B------:R-:W-:-:S02]  /*16810*/  LOP3.LUT P1, RZ, R39, 0xff00, RZ, 0xc0, !PT ;  /* 0x0000ff0027ff7812 */ /* 0x000fc4000782c0ff */
[----:B------:R-:W-:Y:S02]  /*16820*/  IADD3 R8, PT, PT, R27, R8, R23 ;  /* 0x000000081b087210 */ /* 0x000fe40007ffe017 */
[----:B------:R-:W-:Y:S02]  /*16830*/  IADD3 R25, PT, PT, R20, -0x42eec8a5, R25 ;  /* 0xbd11375b14197810 */ /* 0x000fe40007ffe019 */
[C---:B------:R-:W-:Y:S01]  /*16840*/  SHF.L.W.U32.HI R23, R8.reuse, 0x13, R8 ;  /* 0x0000001308177819 */ /* 0x040fe20000010e08 */
[----:B------:R-:W-:Y:S01]  /*16850*/  @P0 IMAD.MOV R18, RZ, RZ, R34 ;  /* 0x000000ffff120224 */ /* 0x000fe200078e0222 */
[C-C-:B------:R-:W-:Y:S01]  /*16860*/  SHF.L.W.U32.HI R20, R8.reuse, 0xa, R8.reuse ;  /* 0x0000000a08147819 */ /* 0x140fe20000010e08 */
[----:B------:R-:W-:Y:S01]  /*16870*/  IMAD.IADD R26, R8, 0x1, R25 ;  /* 0x00000001081a7824 */ /* 0x000fe200078e0219 */
[----:B------:R-:W-:Y:S01]  /*16880*/  LOP3.LUT P0, RZ, R38, 0xff, RZ, 0xc0, !PT ;  /* 0x000000ff26ff7812 */ /* 0x000fe2000780c0ff */
[----:B------:R-:W-:Y:S01]  /*16890*/  VIADD R35, R18, 0x1 ;  /* 0x0000000112237836 */ /* 0x000fe20000000000 */
[----:B------:R-:W-:Y:S01]  /*168a0*/  LOP3.LUT R10, R21, R10, R8, 0xe8, !PT ;  /* 0x0000000a150a7212 */ /* 0x000fe200078ee808 */
[----:B------:R-:W-:Y:S01]  /*168b0*/  @P1 IMAD.MOV R35, RZ, RZ, R18 ;  /* 0x000000ffff231224 */ /* 0x000fe200078e0212 */
[----:B------:R-:W-:-:S02]  /*168c0*/  SHF.L.W.U32.HI R27, R26, 0x1a, R26 ;  /* 0x0000001a1a1b7819 */ /* 0x000fc40000010e1a */
[C-C-:B------:R-:W-:Y:S02]  /*168d0*/  SHF.L.W.U32.HI R30, R26.reuse, 0x15, R26.reuse ;  /* 0x000000151a1e7819 */ /* 0x140fe40000010e1a */
[----:B------:R-:W-:Y:S02]  /*168e0*/  SHF.L.W.U32.HI R34, R26, 0x7, R26 ;  /* 0x000000071a227819 */ /* 0x000fe40000010e1a */
[----:B------:R-:W-:Y:S02]  /*168f0*/  SHF.L.W.U32.HI R18, R8, 0x1e, R8 ;  /* 0x0000001e08127819 */ /* 0x000fe40000010e08 */
[----:B------:R-:W-:Y:S02]  /*16900*/  LOP3.LUT R30, R34, R27, R30, 0x96, !PT ;  /* 0x0000001b221e7212 */ /* 0x000fe400078e961e */
[----:B------:R-:W-:Y:S02]  /*16910*/  LOP3.LUT R27, R24, R26, R37, 0xb8, !PT ;  /* 0x0000001a181b7212 */ /* 0x000fe400078eb825 */
[----:B------:R-:W-:Y:S01]  /*16920*/  LOP3.LUT R23, R20, R18, R23, 0x96, !PT ;  /* 0x0000001214177212 */ /* 0x000fe200078e9617 */
[----:B------:R-:W-:Y:S01]  /*16930*/  IMAD.U32 R20, RZ, RZ, UR62 ;  /* 0x0000003eff147e24 */ /* 0x000fe2000f8e00ff */
[----:B------:R-:W-:Y:S01]  /*16940*/  IADD3 R27, PT, PT, R30, R27, R29 ;  /* 0x0000001b1e1b7210 */ /* 0x000fe20007ffe01d */
[----:B------:R-:W-:Y:S01]  /*16950*/  VIADD R18, R35, 0x1 ;  /* 0x0000000123127836 */ /* 0x000fe20000000000 */
[----:B------:R-:W-:Y:S01]  /*16960*/  LOP3.LUT P1, RZ, R38, 0xff00, RZ, 0xc0, !PT ;  /* 0x0000ff0026ff7812 */ /* 0x000fe2000782c0ff */
[----:B------:R-:W-:Y:S01]  /*16970*/  @P0 IMAD.MOV R18, RZ, RZ, R35 ;  /* 0x000000ffff120224 */ /* 0x000fe200078e0223 */
[----:B------:R-:W-:Y:S01]  /*16980*/  IADD3 R23, PT, PT, R28, R23, R10 ;  /* 0x000000171c177210 */ /* 0x000fe20007ffe00a */
[----:B------:R-:W-:Y:S01]  /*16990*/  IMAD.U32 R35, RZ, RZ, UR63 ;  /* 0x0000003fff237e24 */ /* 0x000fe2000f8e00ff */
[----:B------:R-:W-:Y:S01]  /*169a0*/  IADD3 R20, PT, PT, R27, -0x1c458e1b, R20 ;  /* 0xe3ba71e51b147810 */ /* 0x000fe20007ffe014 */
[----:B------:R-:W-:Y:S01]  /*169b0*/  VIADD R34, R18, 0x1 ;  /* 0x0000000112227836 */ /* 0x000fe20000000000 */
[----:B------:R-:W-:-:S02]  /*169c0*/  LOP3.LUT P0, RZ, R3, 0xff, RZ, 0xc0, !PT ;  /* 0x000000ff03ff7812 */ /* 0x000fc4000780c0ff */
[C-C-:B------:R-:W-:Y:S01]  /*169d0*/  SHF.L.W.U32.HI R10, R23.reuse, 0x13, R23.reuse ;  /* 0x00000013170a7819 */ /* 0x140fe20000010e17 */
[----:B------:R-:W-:Y:S01]  /*169e0*/  IMAD.IADD R27, R23, 0x1, R20 ;  /* 0x00000001171b7824 */ /* 0x000fe200078e0214 */
[----:B------:R-:W-:-:S03]  /*169f0*/  LOP3.LUT R21, R8, R21, R23, 0xe8, !PT ;  /* 0x0000001508157212 */ /* 0x000fc600078ee817 */
[----:B------:R-:W-:Y:S01]  /*16a00*/  @P1 IMAD.MOV R34, RZ, RZ, R18 ;  /* 0x000000ffff221224 */ /* 0x000fe200078e0212 */
[C-C-:B------:R-:W-:Y:S02]  /*16a10*/  SHF.L.W.U32.HI R28, R27.reuse, 0x1a, R27.reuse ;  /* 0x0000001a1b1c7819 */ /* 0x140fe40000010e1b */
[C-C-:B------:R-:W-:Y:S02]  /*16a20*/  SHF.L.W.U32.HI R29, R27.reuse, 0x15, R27.reuse ;  /* 0x000000151b1d7819 */ /* 0x140fe40000010e1b */
[----:B------:R-:W-:Y:S02]  /*16a30*/  SHF.L.W.U32.HI R30, R27, 0x7, R27 ;  /* 0x000000071b1e7819 */ /* 0x000fe40000010e1b */
[----:B------:R-:W-:Y:S02]  /*16a40*/  LOP3.LUT P1, RZ, R3, 0xff00, RZ, 0xc0, !PT ;  /* 0x0000ff0003ff7812 */ /* 0x000fe4000782c0ff */
[C-C-:B------:R-:W-:Y:S02]  /*16a50*/  SHF.L.W.U32.HI R3, R23.reuse, 0x1e, R23.reuse ;  /* 0x0000001e17037819 */ /* 0x140fe40000010e17 */
[----:B------:R-:W-:-:S02]  /*16a60*/  SHF.L.W.U32.HI R18, R23, 0xa, R23 ;  /* 0x0000000a17127819 */ /* 0x000fc40000010e17 */
[----:B------:R-:W-:Y:S01]  /*16a70*/  LOP3.LUT R29, R30, R28, R29, 0x96, !PT ;  /* 0x0000001c1e1d7212 */ /* 0x000fe200078e961d */
[----:B------:R-:W-:Y:S01]  /*16a80*/  VIADD R30, R34, 0x1 ;  /* 0x00000001221e7836 */ /* 0x000fe20000000000 */
[----:B------:R-:W-:Y:S01]  /*16a90*/  LOP3.LUT R28, R37, R27, R26, 0xb8, !PT ;  /* 0x0000001b251c7212 */ /* 0x000fe200078eb81a */
[----:B------:R-:W-:Y:S01]  /*16aa0*/  @P0 IMAD.MOV R30, RZ, RZ, R34 ;  /* 0x000000ffff1e0224 */ /* 0x000fe200078e0222 */
[----:B------:R-:W-:Y:S02]  /*16ab0*/  LOP3.LUT R10, R18, R3, R10, 0x96, !PT ;  /* 0x00000003120a7212 */ /* 0x000fe400078e960a */
[----:B------:R-:W-:Y:S02]  /*16ac0*/  IADD3 R28, PT, PT, R29, R28, R24 ;  /* 0x0000001c1d1c7210 */ /* 0x000fe40007ffe018 */
[----:B------:R-:W-:Y:S01]  /*16ad0*/  IADD3 R10, PT, PT, R31, R10, R21 ;  /* 0x0000000a1f0a7210 */ /* 0x000fe20007ffe015 */
[----:B------:R-:W-:Y:S01]  /*16ae0*/  VIADD R31, R30, 0x1 ;  /* 0x000000011e1f7836 */ /* 0x000fe20000000000 */
[----:B------:R-:W-:Y:S01]  /*16af0*/  IADD3 R21, PT, PT, R28, 0x3b209ff2, R35 ;  /* 0x3b209ff21c157810 */ /* 0x000fe20007ffe023 */
[----:B------:R-:W-:Y:S01]  /*16b00*/  @P1 IMAD.MOV R31, RZ, RZ, R30 ;  /* 0x000000ffff1f1224 */ /* 0x000fe200078e021e */
[----:B------:R-:W-:-:S02]  /*16b10*/  LOP3.LUT P0, RZ, R4, 0xff, RZ, 0xc0, !PT ;  /* 0x000000ff04ff7812 */ /* 0x000fc4000780c0ff */
[----:B------:R-:W-:Y:S01]  /*16b20*/  LOP3.LUT P1, RZ, R4, 0xff00, RZ, 0xc0, !PT ;  /* 0x0000ff0004ff7812 */ /* 0x000fe2000782c0ff */
[C---:B------:R-:W-:Y:S01]  /*16b30*/  IMAD.IADD R24, R10.reuse, 0x1, R21 ;  /* 0x000000010a187824 */ /* 0x040fe200078e0215 */
[C-C-:B------:R-:W-:Y:S01]  /*16b40*/  SHF.L.W.U32.HI R3, R10.reuse, 0x1e, R10.reuse ;  /* 0x0000001e0a037819 */ /* 0x140fe20000010e0a */
[----:B------:R-:W-:Y:S01]  /*16b50*/  VIADD R34, R31, 0x1 ;  /* 0x000000011f227836 */ /* 0x000fe20000000000 */
[----:B------:R-:W-:Y:S02]  /*16b60*/  SHF.L.W.U32.HI R4, R10, 0x13, R10 ;  /* 0x000000130a047819 */ /* 0x000fe40000010e0a */
[C-C-:B------:R-:W-:Y:S02]  /*16b70*/  SHF.L.W.U32.HI R28, R24.reuse, 0x1a, R24.reuse ;  /* 0x0000001a181c7819 */ /* 0x140fe40000010e18 */
[C-C-:B------:R-:W-:Y:S02]  /*16b80*/  SHF.L.W.U32.HI R29, R24.reuse, 0x15, R24.reuse ;  /* 0x00000015181d7819 */ /* 0x140fe40000010e18 */
[----:B------:R-:W-:Y:S01]  /*16b90*/  SHF.L.W.U32.HI R30, R24, 0x7, R24 ;  /* 0x00000007181e7819 */ /* 0x000fe20000010e18 */
[----:B------:R-:W-:Y:S01]  /*16ba0*/  @P0 IMAD.MOV R34, RZ, RZ, R31 ;  /* 0x000000ffff220224 */ /* 0x000fe200078e021f */
[----:B------:R-:W-:-:S02]  /*16bb0*/  SHF.L.W.U32.HI R18, R10, 0xa, R10 ;  /* 0x0000000a0a127819 */ /* 0x000fc40000010e0a */
[----:B------:R-:W-:Y:S01]  /*16bc0*/  LOP3.LUT R28, R30, R28, R29, 0x96, !PT ;  /* 0x0000001c1e1c7212 */ /* 0x000fe200078e961d */
[----:B------:R-:W-:Y:S01]  /*16bd0*/  VIADD R30, R34, 0x1 ;  /* 0x00000001221e7836 */ /* 0x000fe20000000000 */
[----:B------:R-:W-:Y:S01]  /*16be0*/  LOP3.LUT R29, R26, R24, R27, 0xb8, !PT ;  /* 0x000000181a1d7212 */ /* 0x000fe200078eb81b */
[----:B------:R-:W-:Y:S01]  /*16bf0*/  @P1 IMAD.MOV R30, RZ, RZ, R34 ;  /* 0x000000ffff1e1224 */ /* 0x000fe200078e0222 */
[----:B------:R-:W-:Y:S02]  /*16c00*/  LOP3.LUT R3, R18, R3, R4, 0x96, !PT ;  /* 0x0000000312037212 */ /* 0x000fe400078e9604 */
[----:B------:R-:W-:Y:S01]  /*16c10*/  IADD3 R28, PT, PT, R28, R29, R37 ;  /* 0x0000001d1c1c7210 */ /* 0x000fe20007ffe025 */
[----:B------:R-:W-:Y:S01]  /*16c20*/  IMAD.U32 R29, RZ, RZ, UR64 ;  /* 0x00000040ff1d7e24 */ /* 0x000fe2000f8e00ff */
[----:B------:R-:W-:Y:S01]  /*16c30*/  LOP3.LUT R8, R23, R8, R10, 0xe8, !PT ;  /* 0x0000000817087212 */ /* 0x000fe200078ee80a */
[----:B------:R-:W-:Y:S01]  /*16c40*/  VIADD R34, R30, 0x1 ;  /* 0x000000011e227836 */ /* 0x000fe20000000000 */
[----:B------:R-:W-:-:S02]  /*16c50*/  LOP3.LUT P0, RZ, R5, 0xff, RZ, 0xc0, !PT ;  /* 0x000000ff05ff7812 */ /* 0x000fc4000780c0ff */
[----:B------:R-:W-:Y:S02]  /*16c60*/  IADD3 R3, PT, PT, R22, R3, R8 ;  /* 0x0000000316037210 */ /* 0x000fe40007ffe008 */
[----:B------:R-:W-:Y:S02]  /*16c70*/  IADD3 R28, PT, PT, R28, 0x18feee17, R29 ;  /* 0x18feee171c1c7810 */ /* 0x000fe40007ffe01d */
[----:B------:R-:W-:Y:S02]  /*16c80*/  LOP3.LUT P1, RZ, R5, 0xff00, RZ, 0xc0, !PT ;  /* 0x0000ff0005ff7812 */ /* 0x000fe4000782c0ff */
[C-C-:B------:R-:W-:Y:S01]  /*16c90*/  SHF.L.W.U32.HI R4, R3.reuse, 0x1e, R3.reuse ;  /* 0x0000001e03047819 */ /* 0x140fe20000010e03 */
[C---:B------:R-:W-:Y:S01]  /*16ca0*/  IMAD.IADD R29, R3.reuse, 0x1, R28 ;  /* 0x00000001031d7824 */ /* 0x040fe200078e021c */
[C-C-:B------:R-:W-:Y:S02]  /*16cb0*/  SHF.L.W.U32.HI R5, R3.reuse, 0x13, R3.reuse ;  /* 0x0000001303057819 */ /* 0x140fe40000010e03 */
[----:B------:R-:W-:Y:S01]  /*16cc0*/  SHF.L.W.U32.HI R8, R3, 0xa, R3 ;  /* 0x0000000a03087819 */ /* 0x000fe20000010e03 */
[----:B------:R-:W-:Y:S01]  /*16cd0*/  @P0 IMAD.MOV R34, RZ, RZ, R30 ;  /* 0x000000ffff220224 */ /* 0x000fe200078e021e */
[----:B------:R-:W-:-:S02]  /*16ce0*/  SHF.L.W.U32.HI R18, R29, 0x1a, R29 ;  /* 0x0000001a1d127819 */ /* 0x000fc40000010e1d */
[C-C-:B------:R-:W-:Y:S02]  /*16cf0*/  SHF.L.W.U32.HI R31, R29.reuse, 0x15, R29.reuse ;  /* 0x000000151d1f7819 */ /* 0x140fe40000010e1d */
[----:B------:R-:W-:Y:S02]  /*16d00*/  SHF.L.W.U32.HI R22, R29, 0x7, R29 ;  /* 0x000000071d167819 */ /* 0x000fe40000010e1d */
[----:B------:R-:W-:Y:S01]  /*16d10*/  LOP3.LUT R4, R8, R4, R5, 0x96, !PT ;  /* 0x0000000408047212 */ /* 0x000fe200078e9605 */
[----:B------:R-:W-:Y:S01]  /*16d20*/  IMAD.U32 R8, RZ, RZ, UR65 ;  /* 0x00000041ff087e24 */ /* 0x000fe2000f8e00ff */
[----:B------:R-:W-:Y:S01]  /*16d30*/  LOP3.LUT R31, R22, R18, R31, 0x96, !PT ;  /* 0x00000012161f7212 */ /* 0x000fe200078e961f */
[----:B------:R-:W-:Y:S01]  /*16d40*/  VIADD R22, R34, 0x1 ;  /* 0x0000000122167836 */ /* 0x000fe20000000000 */
[----:B------:R-:W-:Y:S01]  /*16d50*/  LOP3.LUT R5, R27, R29, R24, 0xb8, !PT ;  /* 0x0000001d1b057212 */ /* 0x000fe200078eb818 */
[----:B------:R-:W-:Y:S01]  /*16d60*/  @P1 IMAD.MOV R22, RZ, RZ, R34 ;  /* 0x000000ffff161224 */ /* 0x000fe200078e0222 */
[----:B------:R-:W-:-:S02]  /*16d70*/  LOP3.LUT R23, R10, R23, R3, 0xe8, !PT ;  /* 0x000000170a177212 */ /* 0x000fc400078ee803 */
[----:B------:R-:W-:Y:S01]  /*16d80*/  IADD3 R5, PT, PT, R31, R5, R26 ;  /* 0x000000051f057210 */ /* 0x000fe20007ffe01a */
[----:B------:R-:W-:Y:S01]  /*16d90*/  VIADD R26, R22, 0x1 ;  /* 0x00000001161a7836 */ /* 0x000fe20000000000 */
[----:B------:R-:W-:Y:S02]  /*16da0*/  IADD3 R4, PT, PT, R25, R4, R23 ;  /* 0x0000000419047210 */ /* 0x000fe40007ffe017 */
[C---:B------:R-:W-:Y:S02]  /*16db0*/  LOP3.LUT P0, RZ, R6.reuse, 0xff, RZ, 0xc0, !PT ;  /* 0x000000ff06ff7812 */ /* 0x040fe4000780c0ff */
[----:B------:R-:W-:Y:S02]  /*16dc0*/  IADD3 R23, PT, PT, R5, -0x1da52619, R8 ;  /* 0xe25ad9e705177810 */ /* 0x000fe40007ffe008 */
[----:B------:R-:W-:Y:S02]  /*16dd0*/  LOP3.LUT P1, RZ, R6, 0xff00, RZ, 0xc0, !PT ;  /* 0x0000ff0006ff7812 */ /* 0x000fe4000782c0ff */
[C-C-:B------:R-:W-:Y:S01]  /*16de0*/  SHF.L.W.U32.HI R5, R4.reuse, 0x1e, R4.reuse ;  /* 0x0000001e04057819 */ /* 0x140fe20000010e04 */
[C---:B------:R-:W-:Y:S01]  /*16df0*/  IMAD.IADD R18, R4.reuse, 0x1, R23 ;  /* 0x0000000104127824 */ /* 0x040fe200078e0217 */
[----:B------:R-:W-:-:S02]  /*16e00*/  SHF.L.W.U32.HI R6, R4, 0x13, R4 ;  /* 0x0000001304067819 */ /* 0x000fc40000010e04 */
[----:B------:R-:W-:Y:S02]  /*16e10*/  SHF.L.W.U32.HI R8, R4, 0xa, R4 ;  /* 0x0000000a04087819 */ /* 0x000fe40000010e04 */
[----:B------:R-:W-:Y:S01]  /*16e20*/  SHF.L.W.U32.HI R25, R18, 0x15, R18 ;  /* 0x0000001512197819 */ /* 0x000fe20000010e12 */
[----:B------:R-:W-:Y:S01]  /*16e30*/  @P0 IMAD.MOV R26, RZ, RZ, R22 ;  /* 0x000000ffff1a0224 */ /* 0x000fe200078e0216 */
[----:B------:R-:W-:Y:S02]  /*16e40*/  LOP3.LUT R5, R8, R5, R6, 0x96, !PT ;  /* 0x0000000508057212 */ /* 0x000fe400078e9606 */
[--C-:B------:R-:W-:Y:S01]  /*16e50*/  SHF.L.W.U32.HI R6, R18, 0x1a, R18.reuse ;  /* 0x0000001a12067819 */ /* 0x100fe20000010e12 */
[----:B------:R-:W-:Y:S01]  /*16e60*/  VIADD R22, R26, 0x1 ;  /* 0x000000011a167836 */ /* 0x000fe20000000000 */
[----:B------:R-:W-:Y:S01]  /*16e70*/  SHF.L.W.U32.HI R8, R18, 0x7, R18 ;  /* 0x0000000712087819 */ /* 0x000fe20000010e12 */
[----:B------:R-:W-:Y:S01]  /*16e80*/  @P1 IMAD.MOV R22, RZ, RZ, R26 ;  /* 0x000000ffff161224 */ /* 0x000fe200078e021a */
[----:B------:R-:W-:-:S02]  /*16e90*/  LOP3.LUT R10, R3, R10, R4, 0xe8, !PT ;  /* 0x0000000a030a7212 */ /* 0x000fc400078ee804 */
[C---:B------:R-:W-:Y:S02]  /*16ea0*/  LOP3.LUT P0, RZ, R7.reuse, 0xff, RZ, 0xc0, !PT ;  /* 0x000000ff07ff7812 */ /* 0x040fe4000780c0ff */
[----:B------:R-:W-:Y:S02]  /*16eb0*/  LOP3.LUT R6, R8, R6, R25, 0x96, !PT ;  /* 0x0000000608067212 */ /* 0x000fe400078e9619 */
[----:B------:R-:W-:Y:S02]  /*16ec0*/  LOP3.LUT R8, R24, R18, R29, 0xb8, !PT ;  /* 0x0000001218087212 */ /* 0x000fe400078eb81d */
[----:B------:R-:W-:Y:S01]  /*16ed0*/  IADD3 R5, PT, PT, R20, R5, R10 ;  /* 0x0000000514057210 */ /* 0x000fe20007ffe00a */
[----:B------:R-:W-:Y:S01]  /*16ee0*/  IMAD.U32 R10, RZ, RZ, UR66 ;  /* 0x00000042ff0a7e24 */ /* 0x000fe2000f8e00ff */
[----:B------:R-:W-:Y:S01]  /*16ef0*/  LOP3.LUT P1, RZ, R7, 0xff00, RZ, 0xc0, !PT ;  /* 0x0000ff0007ff7812 */ /* 0x000fe2000782c0ff */
[----:B------:R-:W-:Y:S01]  /*16f00*/  VIADD R20, R22, 0x1 ;  /* 0x0000000116147836 */ /* 0x000fe20000000000 */
[----:B------:R-:W-:-:S02]  /*16f10*/  IADD3 R27, PT, PT, R6, R8, R27 ;  /* 0x00000008061b7210 */ /* 0x000fc40007ffe01b */
[--C-:B------:R-:W-:Y:S01]  /*16f20*/  SHF.L.W.U32.HI R6, R5, 0x1e, R5.reuse ;  /* 0x0000001e05067819 */ /* 0x100fe20000010e05 */
[----:B------:R-:W-:Y:S01]  /*16f30*/  @P0 IMAD.MOV R20, RZ, RZ, R22 ;  /* 0x000000ffff140224 */ /* 0x000fe200078e0216 */
[----:B------:R-:W-:Y:S01]  /*16f40*/  IADD3 R10, PT, PT, R27, 0x13375046, R10 ;  /* 0x133750461b0a7810 */ /* 0x000fe20007ffe00a */
[----:B------:R-:W-:Y:S01]  /*16f50*/  IMAD.U32 R27, RZ, RZ, UR67 ;  /* 0x00000043ff1b7e24 */ /* 0x000fe2000f8e00ff */
[C-C-:B------:R-:W-:Y:S01]  /*16f60*/  SHF.L.W.U32.HI R7, R5.reuse, 0x13, R5.reuse ;  /* 0x0000001305077819 */ /* 0x140fe20000010e05 */
[----:B------:R-:W-:Y:S01]  /*16f70*/  VIADD R26, R20, 0x1 ;  /* 0x00000001141a7836 */ /* 0x000fe20000000000 */
[C-C-:B------:R-:W-:Y:S01]  /*16f80*/  SHF.L.W.U32.HI R8, R5.reuse, 0xa, R5.reuse ;  /* 0x0000000a05087819 */ /* 0x140fe20000010e05 */
[----:B------:R-:W-:Y:S01]  /*16f90*/  IMAD.IADD R25, R5, 0x1, R10 ;  /* 0x0000000105197824 */ /* 0x000fe200078e020a */
[----:B------:R-:W-:Y:S01]  /*16fa0*/  LOP3.LUT R3, R4, R3, R5, 0xe8, !PT ;  /* 0x0000000304037212 */ /* 0x000fe200078ee805 */
[----:B------:R-:W-:Y:S01]  /*16fb0*/  @P1 IMAD.MOV R26, RZ, RZ, R20 ;  /* 0x000000ffff1a1224 */ /* 0x000fe200078e0214 */
[----:B------:R-:W-:-:S02]  /*16fc0*/  LOP3.LUT R6, R8, R6, R7, 0x96, !PT ;  /* 0x0000000608067212 */ /* 0x000fc400078e9607 */
[----:B------:R-:W-:Y:S01]  /*16fd0*/  SHF.L.W.U32.HI R20, R25, 0x1a, R25 ;  /* 0x0000001a19147819 */ /* 0x000fe20000010e19 */
[----:B------:R-:W-:Y:S01]  /*16fe0*/  VIADD R30, R26, 0x1 ;  /* 0x000000011a1e7836 */ /* 0x000fe20000000000 */
[----:B------:R-:W-:Y:S02]  /*16ff0*/  IADD3 R6, PT, PT, R21, R6, R3 ;  /* 0x0000000615067210 */ /* 0x000fe40007ffe003 */
[C-C-:B------:R-:W-:Y:S02]  /*17000*/  SHF.L.W.U32.HI R21, R25.reuse, 0x15, R25.reuse ;  /* 0x0000001519157819 */ /* 0x140fe40000010e19 */
[----:B------:R-:W-:Y:S02]  /*17010*/  SHF.L.W.U32.HI R22, R25, 0x7, R25 ;  /* 0x0000000719167819 */ /* 0x000fe40000010e19 */
[----:B------:R-:W-:Y:S02]  /*17020*/  SHF.L.W.U32.HI R3, R6, 0x1e, R6 ;  /* 0x0000001e06037819 */ /* 0x000fe40000010e06 */
[----:B------:R-:W-:-:S02]  /*17030*/  LOP3.LUT R21, R22, R20, R21, 0x96, !PT ;  /* 0x0000001416157212 */ /* 0x000fc400078e9615 */
[----:B------:R-:W-:Y:S02]  /*17040*/  LOP3.LUT R20, R29, R25, R18, 0xb8, !PT ;  /* 0x000000191d147212 */ /* 0x000fe400078eb812 */
[C-C-:B------:R-:W-:Y:S02]  /*17050*/  SHF.L.W.U32.HI R8, R6.reuse, 0x13, R6.reuse ;  /* 0x0000001306087819 */ /* 0x140fe40000010e06 */
[----:B------:R-:W-:Y:S02]  /*17060*/  SHF.L.W.U32.HI R7, R6, 0xa, R6 ;  /* 0x0000000a06077819 */ /* 0x000fe40000010e06 */
[----:B------:R-:W-:Y:S02]  /*17070*/  IADD3 R20, PT, PT, R21, R20, R24 ;  /* 0x0000001415147210 */ /* 0x000fe40007ffe018 */
[----:B------:R-:W-:Y:S02]  /*17080*/  LOP3.LUT P0, RZ, R46, 0xff, RZ, 0xc0, !PT ;  /* 0x000000ff2eff7812 */ /* 0x000fe4000780c0ff */
[----:B------:R-:W-:-:S02]  /*17090*/  LOP3.LUT R3, R7, R3, R8, 0x96, !PT ;  /* 0x0000000307037212 */ /* 0x000fc400078e9608 */
[----:B------:R-:W-:Y:S02]  /*170a0*/  LOP3.LUT R4, R5, R4, R6, 0xe8, !PT ;  /* 0x0000000405047212 */ /* 0x000fe400078ee806 */
[----:B------:R-:W-:Y:S02]  /*170b0*/  IADD3 R21, PT, PT, R20, 0x515089d, R27 ;  /* 0x0515089d14157810 */ /* 0x000fe40007ffe01b */
[----:B------:R-:W-:Y:S02]  /*170c0*/  LOP3.LUT P1, RZ, R46, 0xff00, RZ, 0xc0, !PT ;  /* 0x0000ff002eff7812 */ /* 0x000fe4000782c0ff */
[----:B------:R-:W-:Y:S01]  /*170d0*/  IADD3 R3, PT, PT, R28, R3, R4 ;  /* 0x000000031c037210 */ /* 0x000fe20007ffe004 */
[----:B------:R-:W-:Y:S02]  /*170e0*/  IMAD.IADD R20, R6, 0x1, R21 ;  /* 0x0000000106147824 */ /* 0x000fe400078e0215 */
[----:B------:R-:W-:Y:S01]  /*170f0*/  @P0 IMAD.MOV R30, RZ, RZ, R26 ;  /* 0x000000ffff1e0224 */ /* 0x000fe200078e021a */
[----:B------:R-:W-:-:S02]  /*17100*/  SHF.L.W.U32.HI R4, R3, 0x1e, R3 ;  /* 0x0000001e03047819 */ /* 0x000fc40000010e03 */
[C-C-:B------:R-:W-:Y:S01]  /*17110*/  SHF.L.W.U32.HI R7, R3.reuse, 0x13, R3.reuse ;  /* 0x0000001303077819 */ /* 0x140fe20000010e03 */
[----:B------:R-:W-:Y:S01]  /*17120*/  VIADD R26, R30, 0x1 ;  /* 0x000000011e1a7836 */ /* 0x000fe20000000000 */
[----:B------:R-:W-:Y:S02]  /*17130*/  SHF.L.W.U32.HI R8, R3, 0xa, R3 ;  /* 0x0000000a03087819 */ /* 0x000fe40000010e03 */
[C---:B------:R-:W-:Y:S01]  /*17140*/  SHF.L.W.U32.HI R22, R20.reuse, 0x1a, R20 ;  /* 0x0000001a14167819 */ /* 0x040fe20000010e14 */
[----:B------:R-:W-:Y:S01]  /*17150*/  @P1 IMAD.MOV R26, RZ, RZ, R30 ;  /* 0x000000ffff1a1224 */ /* 0x000fe200078e021e */
[C-C-:B------:R-:W-:Y:S02]  /*17160*/  SHF.L.W.U32.HI R27, R20.reuse, 0x15, R20.reuse ;  /* 0x00000015141b7819 */ /* 0x140fe40000010e14 */
[----:B------:R-:W-:Y:S02]  /*17170*/  SHF.L.W.U32.HI R24, R20, 0x7, R20 ;  /* 0x0000000714187819 */ /* 0x000fe40000010e14 */
[----:B------:R-:W-:-:S02]  /*17180*/  LOP3.LUT R4, R8, R4, R7, 0x96, !PT ;  /* 0x0000000408047212 */ /* 0x000fc400078e9607 */
[----:B------:R-:W-:Y:S02]  /*17190*/  LOP3.LUT R5, R6, R5, R3, 0xe8, !PT ;  /* 0x0000000506057212 */ /* 0x000fe400078ee803 */
[----:B------:R-:W-:Y:S02]  /*171a0*/  LOP3.LUT P0, RZ, R48, 0xff, RZ, 0xc0, !PT ;  /* 0x000000ff30ff7812 */ /* 0x000fe4000780c0ff */
[----:B------:R-:W-:Y:S01]  /*171b0*/  LOP3.LUT R22, R24, R22, R27, 0x96, !PT ;  /* 0x0000001618167212 */ /* 0x000fe200078e961b */
[----:B------:R-:W-:Y:S01]  /*171c0*/  VIADD R24, R26, 0x1 ;  /* 0x000000011a187836 */ /* 0x000fe20000000000 */
[----:B------:R-:W-:Y:S02]  /*171d0*/  LOP3.LUT R7, R18, R20, R25, 0xb8, !PT ;  /* 0x0000001412077212 */ /* 0x000fe400078eb819 */
[----:B------:R-:W-:Y:S01]  /*171e0*/  IADD3 R4, PT, PT, R23, R4, R5 ;  /* 0x0000000417047210 */ /* 0x000fe20007ffe005 */
[----:B------:R-:W-:Y:S01]  /*171f0*/  IMAD.U32 R23, RZ, RZ, UR68 ;  /* 0x00000044ff177e24 */ /* 0x000fe2000f8e00ff */
[----:B------:R-:W-:-:S02]  /*17200*/  LOP3.LUT P1, RZ, R48, 0xff00, RZ, 0xc0, !PT ;  /* 0x0000ff0030ff7812 */ /* 0x000fc4000782c0ff */
[----:B------:R-:W-:Y:S01]  /*17210*/  IADD3 R22, PT, PT, R22, R7, R29 ;  /* 0x0000000716167210 */ /* 0x000fe20007ffe01d */
[----:B------:R-:W-:Y:S01]  /*17220*/  IMAD.U32 R29, RZ, RZ, UR75 ;  /* 0x0000004bff1d7e24 */ /* 0x000fe2000f8e00ff */
[----:B------:R-:W-:Y:S01]  /*17230*/  SHF.L.W.U32.HI R5, R4, 0x1e, R4 ;  /* 0x0000001e04057819 */ /* 0x000fe20000010e04 */
[----:B------:R-:W-:Y:S01]  /*17240*/  @P0 IMAD.MOV R24, RZ, RZ, R26 ;  /* 0x000000ffff180224 */ /* 0x000fe200078e021a */
[----:B------:R-:W-:Y:S02]  /*17250*/  IADD3 R22, PT, PT, R22, 0x4f0d0f04, R23 ;  /* 0x4f0d0f0416167810 */ /* 0x000fe40007ffe017 */
[--C-:B------:R-:W-:Y:S01]  /*17260*/  SHF.L.W.U32.HI R8, R4, 0x13, R4.reuse ;  /* 0x0000001304087819 */ /* 0x100fe20000010e04 */
[----:B------:R-:W-:Y:S01]  /*17270*/  VIADD R26, R24, 0x1 ;  /* 0x00000001181a7836 */ /* 0x000fe20000000000 */
[----:B------:R-:W-:Y:S01]  /*17280*/  SHF.L.W.U32.HI R7, R4, 0xa, R4 ;  /* 0x0000000a04077819 */ /* 0x000fe20000010e04 */
[C---:B------:R-:W-:Y:S01]  /*17290*/  IMAD.IADD R23, R3.reuse, 0x1, R22 ;  /* 0x0000000103177824 */ /* 0x040fe200078e0216 */
[----:B------:R-:W-:Y:S01]  /*172a0*/  LOP3.LUT R6, R3, R6, R4, 0xe8, !PT ;  /* 0x0000000603067212 */ /* 0x000fe200078ee804 */
[----:B------:R-:W-:Y:S01]  /*172b0*/  @P1 IMAD.MOV R26, RZ, RZ, R24 ;  /* 0x000000ffff1a1224 */ /* 0x000fe200078e0218 */
[----:B------:R-:W-:-:S02]  /*172c0*/  LOP3.LUT R5, R7, R5, R8, 0x96, !PT ;  /* 0x0000000507057212 */ /* 0x000fc400078e9608 */
[C-C-:B------:R-:W-:Y:S01]  /*172d0*/  SHF.L.W.U32.HI R27, R23.reuse, 0x15, R23.reuse ;  /* 0x00000015171b7819 */ /* 0x140fe20000010e17 */
[----:B------:R-:W-:Y:S01]  /*172e0*/  VIADD R28, R26, 0x1 ;  /* 0x000000011a1c7836 */ /* 0x000fe20000000000 */
[----:B------:R-:W-:Y:S02]  /*172f0*/  IADD3 R5, PT, PT, R10, R5, R6 ;  /* 0x000000050a057210 */ /* 0x000fe40007ffe006 */
[C-C-:B------:R-:W-:Y:S02]  /*17300*/  SHF.L.W.U32.HI R10, R23.reuse, 0x1a, R23.reuse ;  /* 0x0000001a170a7819 */ /* 0x140fe40000010e17 */
[----:B------:R-:W-:Y:S02]  /*17310*/  SHF.L.W.U32.HI R24, R23, 0x7, R23 ;  /* 0x0000000717187819 */ /* 0x000fe40000010e17 */
[----:B------:R-:W-:Y:S02]  /*17320*/  LOP3.LUT P0, RZ, R33, 0xff, RZ, 0xc0, !PT ;  /* 0x000000ff21ff7812 */ /* 0x000fe4000780c0ff */
[----:B------:R-:W-:-:S02]  /*17330*/  LOP3.LUT R27, R24, R10, R27, 0x96, !PT ;  /* 0x0000000a181b7212 */ /* 0x000fc400078e961b */
[----:B------:R-:W-:Y:S02]  /*17340*/  LOP3.LUT R10, R25, R23, R20, 0xb8, !PT ;  /* 0x00000017190a7212 */ /* 0x000fe400078eb814 */
[----:B------:R-:W-:Y:S02]  /*17350*/  LOP3.LUT P1, RZ, R33, 0xff00, RZ, 0xc0, !PT ;  /* 0x0000ff0021ff7812 */ /* 0x000fe4000782c0ff */
[----:B------:R-:W-:Y:S01]  /*17360*/  IADD3 R10, PT, PT, R27, R10, R18 ;  /* 0x0000000a1b0a7210 */ /* 0x000fe20007ffe012 */
[----:B------:R-:W-:Y:S01]  /*17370*/  IMAD.U32 R27, RZ, RZ, UR69 ;  /* 0x00000045ff1b7e24 */ /* 0x000fe2000f8e00ff */
[C-C-:B------:R-:W-:Y:S02]  /*17380*/  SHF.L.W.U32.HI R6, R5.reuse, 0x1e, R5.reuse ;  /* 0x0000001e05067819 */ /* 0x140fe40000010e05 */
[C-C-:B------:R-:W-:Y:S01]  /*17390*/  SHF.L.W.U32.HI R7, R5.reuse, 0x13, R5.reuse ;  /* 0x0000001305077819 */ /* 0x140fe20000010e05 */
[----:B------:R-:W-:Y:S01]  /*173a0*/  @P0 IMAD.MOV R28, RZ, RZ, R26 ;  /* 0x000000ffff1c0224 */ /* 0x000fe200078e021a */
[----:B------:R-:W-:-:S02]  /*173b0*/  SHF.L.W.U32.HI R8, R5, 0xa, R5 ;  /* 0x0000000a05087819 */ /* 0x000fc40000010e05 */
[----:B------:R-:W-:Y:S01]  /*173c0*/  IADD3 R27, PT, PT, R10, 0x2627484e, R27 ;  /* 0x2627484e0a1b7810 */ /* 0x000fe20007ffe01b */
[----:B------:R-:W-:Y:S01]  /*173d0*/  VIADD R24, R28, 0x1 ;  /* 0x000000011c187836 */ /* 0x000fe20000000000 */
[----:B------:R-:W-:Y:S01]  /*173e0*/  LOP3.LUT R6, R8, R6, R7, 0x96, !PT ;  /* 0x0000000608067212 */ /* 0x000fe200078e9607 */
[----:B------:R-:W-:Y:S01]  /*173f0*/  @P1 IMAD.MOV R24, RZ, RZ, R28 ;  /* 0x000000ffff181224 */ /* 0x000fe200078e021c */
[C---:B------:R-:W-:Y:S01]  /*17400*/  LOP3.LUT R3, R4.reuse, R3, R5, 0xe8, !PT ;  /* 0x0000000304037212 */ /* 0x040fe200078ee805 */
[----:B------:R-:W-:Y:S01]  /*17410*/  IMAD.IADD R8, R4, 0x1, R27 ;  /* 0x0000000104087824 */ /* 0x000fe200078e021b */
[----:B------:R-:W-:Y:S01]  /*17420*/  LOP3.LUT P0, RZ, R2, 0xff, RZ, 0xc0, !PT ;  /* 0x000000ff02ff7812 */ /* 0x000fe2000780c0ff */
[----:B------:R-:W-:Y:S01]  /*17430*/  VIADD R26, R24, 0x1 ;  /* 0x00000001181a7836 */ /* 0x000fe20000000000 */
[----:B------:R-:W-:Y:S02]  /*17440*/  IADD3 R6, PT, PT, R21, R6, R3 ;  /* 0x0000000615067210 */ /* 0x000fe40007ffe003 */
[----:B------:R-:W-:-:S02]  /*17450*/  LOP3.LUT P1, RZ, R2, 0xff00, RZ, 0xc0, !PT ;  /* 0x0000ff0002ff7812 */ /* 0x000fc4000782c0ff */
[C-C-:B------:R-:W-:Y:S02]  /*17460*/  SHF.L.W.U32.HI R2, R6.reuse, 0x1e, R6.reuse ;  /* 0x0000001e06027819 */ /* 0x140fe40000010e06 */
[C-C-:B------:R-:W-:Y:S02]  /*17470*/  SHF.L.W.U32.HI R3, R6.reuse, 0x13, R6.reuse ;  /* 0x0000001306037819 */ /* 0x140fe40000010e06 */
[----:B------:R-:W-:Y:S02]  /*17480*/  SHF.L.W.U32.HI R7, R6, 0xa, R6 ;  /* 0x0000000a06077819 */ /* 0x000fe40000010e06 */
[C---:B------:R-:W-:Y:S01]  /*17490*/  SHF.L.W.U32.HI R10, R8.reuse, 0x1a, R8 ;  /* 0x0000001a080a7819 */ /* 0x040fe20000010e08 */
[----:B------:R-:W-:Y:S01]  /*174a0*/  @P0 IMAD.MOV R26, RZ, RZ, R24 ;  /* 0x000000ffff1a0224 */ /* 0x000fe200078e0218 */
[C-C-:B------:R-:W-:Y:S02]  /*174b0*/  SHF.L.W.U32.HI R21, R8.reuse, 0x15, R8.reuse ;  /* 0x0000001508157819 */ /* 0x140fe40000010e08 */
[----:B------:R-:W-:-:S02]  /*174c0*/  SHF.L.W.U32.HI R18, R8, 0x7, R8 ;  /* 0x0000000708127819 */ /* 0x000fc40000010e08 */
[----:B------:R-:W-:Y:S01]  /*174d0*/  LOP3.LUT R3, R7, R2, R3, 0x96, !PT ;  /* 0x0000000207037212 */ /* 0x000fe200078e9603 */
[----:B------:R-:W-:Y:S01]  /*174e0*/  IMAD.U32 R7, RZ, RZ, UR70 ;  /* 0x00000046ff077e24 */ /* 0x000fe2000f8e00ff */
[----:B------:R-:W-:Y:S01]  /*174f0*/  LOP3.LUT R10, R18, R10, R21, 0x96, !PT ;  /* 0x0000000a120a7212 */ /* 0x000fe200078e9615 */
[----:B------:R-:W-:Y:S01]  /*17500*/  VIADD R18, R26, 0x1 ;  /* 0x000000011a127836 */ /* 0x000fe20000000000 */
[----:B------:R-:W-:Y:S01]  /*17510*/  LOP3.LUT R2, R20, R8, R23, 0xb8, !PT ;  /* 0x0000000814027212 */ /* 0x000fe200078eb817 */
[----:B------:R-:W-:Y:S01]  /*17520*/  @P1 IMAD.MOV R18, RZ, RZ, R26 ;  /* 0x000000ffff121224 */ /* 0x000fe200078e021a */
[----:B------:R-:W-:Y:S02]  /*17530*/  LOP3.LUT R4, R5, R4, R6, 0xe8, !PT ;  /* 0x0000000405047212 */ /* 0x000fe400078ee806 */
[----:B------:R-:W-:Y:S01]  /*17540*/  IADD3 R2, PT, PT, R10, R2, R25 ;  /* 0x000000020a027210 */ /* 0x000fe20007ffe019 */
[----:B------:R-:W-:Y:S01]  /*17550*/  IMAD.U32 R25, RZ, RZ, UR71 ;  /* 0x00000047ff197e24 */ /* 0x000fe2000f8e00ff */
[----:B------:R-:W-:Y:S01]  /*17560*/  IADD3 R3, PT, PT, R22, R3, R4 ;  /* 0x0000000316037210 */ /* 0x000fe20007ffe004 */
[----:B------:R-:W-:Y:S01]  /*17570*/  VIADD R22, R18, 0x1 ;  /* 0x0000000112167836 */ /* 0x000fe20000000000 */
[----:B------:R-:W-:-:S02]  /*17580*/  IADD3 R4, PT, PT, R2, 0x310128d2, R7 ;  /* 0x310128d202047810 */ /* 0x000fc40007ffe007 */
[C---:B------:R-:W-:Y:S02]  /*17590*/  LOP3.LUT P0, RZ, R0.reuse, 0xff, RZ, 0xc0, !PT ;  /* 0x000000ff00ff7812 */ /* 0x040fe4000780c0ff */
[----:B------:R-:W-:Y:S01]  /*175a0*/  LOP3.LUT P1, RZ, R0, 0xff00, RZ, 0xc0, !PT ;  /* 0x0000ff0000ff7812 */ /* 0x000fe2000782c0ff */
[----:B------:R-:W-:Y:S01]  /*175b0*/  IMAD.IADD R21, R5, 0x1, R4 ;  /* 0x0000000105157824 */ /* 0x000fe200078e0204 */
[C-C-:B------:R-:W-:Y:S02]  /*175c0*/  SHF.L.W.U32.HI R0, R3.reuse, 0x1e, R3.reuse ;  /* 0x0000001e03007819 */ /* 0x140fe40000010e03 */
[C-C-:B------:R-:W-:Y:S02]  /*175d0*/  SHF.L.W.U32.HI R7, R3.reuse, 0x13, R3.reuse ;  /* 0x0000001303077819 */ /* 0x140fe40000010e03 */
[----:B------:R-:W-:Y:S02]  /*175e0*/  SHF.L.W.U32.HI R2, R3, 0xa, R3 ;  /* 0x0000000a03027819 */ /* 0x000fe40000010e03 */
[----:B------:R-:W-:-:S02]  /*175f0*/  SHF.L.W.U32.HI R10, R21, 0x7, R21 ;  /* 0x00000007150a7819 */ /* 0x000fc40000010e15 */
[----:B------:R-:W-:Y:S01]  /*17600*/  LOP3.LUT R0, R2, R0, R7, 0x96, !PT ;  /* 0x0000000002007212 */ /* 0x000fe200078e9607 */
[----:B------:R-:W-:Y:S01]  /*17610*/  @P0 IMAD.MOV R22, RZ, RZ, R18 ;  /* 0x000000ffff160224 */ /* 0x000fe200078e0212 */
[C-C-:B------:R-:W-:Y:S02]  /*17620*/  SHF.L.W.U32.HI R2, R21.reuse, 0x1a, R21.reuse ;  /* 0x0000001a15027819 */ /* 0x140fe40000010e15 */
[----:B------:R-:W-:Y:S01]  /*17630*/  SHF.L.W.U32.HI R7, R21, 0x15, R21 ;  /* 0x0000001515077819 */ /* 0x000fe20000010e15 */
[----:B------:R-:W-:Y:S01]  /*17640*/  VIADD R18, R22, 0x1 ;  /* 0x0000000116127836 */ /* 0x000fe20000000000 */
[----:B------:R-:W-:Y:S01]  /*17650*/  LOP3.LUT P0, RZ, R32, 0xff, RZ, 0xc0, !PT ;  /* 0x000000ff20ff7812 */ /* 0x000fe2000780c0ff */
[----:B------:R-:W-:Y:S01]  /*17660*/  @P1 IMAD.MOV R18, RZ, RZ, R22 ;  /* 0x000000ffff121224 */ /* 0x000fe200078e0216 */
[----:B------:R-:W-:Y:S02]  /*17670*/  LOP3.LUT R7, R10, R2, R7, 0x96, !PT ;  /* 0x000000020a077212 */ /* 0x000fe400078e9607 */
[----:B------:R-:W-:Y:S01]  /*17680*/  LOP3.LUT R2, R23, R21, R8, 0xb8, !PT ;  /* 0x0000001517027212 */ /* 0x000fe200078eb808 */
[----:B------:R-:W-:Y:S01]  /*17690*/  VIADD R22, R18, 0x1 ;  /* 0x0000000112167836 */ /* 0x000fe20000000000 */
[----:B------:R-:W-:-:S02]  /*176a0*/  LOP3.LUT R5, R6, R5, R3, 0xe8, !PT ;  /* 0x0000000506057212 */ /* 0x000fc400078ee803 */
[----:B------:R-:W-:Y:S02]  /*176b0*/  IADD3 R20, PT, PT, R7, R2, R20 ;  /* 0x0000000207147210 */ /* 0x000fe40007ffe014 */
[----:B------:R-:W-:Y:S02]  /*176c0*/  LOP3.LUT P1, RZ, R32, 0xff00, RZ, 0xc0, !PT ;  /* 0x0000ff0020ff7812 */ /* 0x000fe4000782c0ff */
[----:B------:R-:W-:Y:S01]  /*176d0*/  IADD3 R0, PT, PT, R27, R0, R5 ;  /* 0x000000001b007210 */ /* 0x000fe20007ffe005 */
[----:B------:R-:W-:Y:S01]  /*176e0*/  @P0 IMAD.MOV R22, RZ, RZ, R18 ;  /* 0x000000ffff160224 */ /* 0x000fe200078e0212 */
[----:B------:R-:W-:Y:S01]  /*176f0*/  IADD3 R25, PT, PT, R20, -0x39974bcc, R25 ;  /* 0xc668b43414197810 */ /* 0x000fe20007ffe019 */
[----:B------:R-:W-:Y:S01]  /*17700*/  IMAD.U32 R27, RZ, RZ, UR74 ;  /* 0x0000004aff1b7e24 */ /* 0x000fe2000f8e00ff */
[--C-:B------:R-:W-:Y:S01]  /*17710*/  SHF.L.W.U32.HI R2, R0, 0x1e, R0.reuse ;  /* 0x0000001e00027819 */ /* 0x100fe20000010e00 */
[----:B------:R-:W-:Y:S01]  /*17720*/  VIADD R20, R22, 0x1 ;  /* 0x0000000116147836 */ /* 0x000fe20000000000 */
[--C-:B------:R-:W-:Y:S01]  /*17730*/  SHF.L.W.U32.HI R5, R0, 0x13, R0.reuse ;  /* 0x0000001300057819 */ /* 0x100fe20000010e00 */
[----:B------:R-:W-:Y:S01]  /*17740*/  IMAD.IADD R10, R6, 0x1, R25 ;  /* 0x00000001060a7824 */ /* 0x000fe200078e0219 */
[----:B------:R-:W-:-:S02]  /*17750*/  SHF.L.W.U32.HI R7, R0, 0xa, R0 ;  /* 0x0000000a00077819 */ /* 0x000fc40000010e00 */
[----:B------:R-:W-:Y:S01]  /*17760*/  LOP3.LUT P0, RZ, R41, 0xff, RZ, 0xc0, !PT ;  /* 0x000000ff29ff7812 */ /* 0x000fe2000780c0ff */
[----:B------:R-:W-:Y:S01]  /*17770*/  @P1 IMAD.MOV R20, RZ, RZ, R22 ;  /* 0x000000ffff141224 */ /* 0x000fe200078e0216 */
[----:B------:R-:W-:Y:S02]  /*17780*/  LOP3.LUT R5, R7, R2, R5, 0x96, !PT ;  /* 0x0000000207057212 */ /* 0x000fe400078e9605 */
[----:B------:R-:W-:Y:S01]  /*17790*/  LOP3.LUT R6, R3, R6, R0, 0xe8, !PT ;  /* 0x0000000603067212 */ /* 0x000fe200078ee800 */
[----:B------:R-:W-:Y:S01]  /*177a0*/  VIADD R22, R20, 0x1 ;  /* 0x0000000114167836 */ /* 0x000fe20000000000 */
[C-C-:B------:R-:W-:Y:S02]  /*177b0*/  SHF.L.W.U32.HI R2, R10.reuse, 0x1a, R10.reuse ;  /* 0x0000001a0a027819 */ /* 0x140fe40000010e0a */
[C-C-:B------:R-:W-:Y:S02]  /*177c0*/  SHF.L.W.U32.HI R7, R10.reuse, 0x15, R10.reuse ;  /* 0x000000150a077819 */ /* 0x140fe40000010e0a */
[----:B------:R-:W-:-:S02]  /*177d0*/  SHF.L.W.U32.HI R18, R10, 0x7, R10 ;  /* 0x000000070a127819 */ /* 0x000fc40000010e0a */
[----:B------:R-:W-:Y:S01]  /*177e0*/  IADD3 R5, PT, PT, R4, R5, R6 ;  /* 0x0000000504057210 */ /* 0x000fe20007ffe006 */
[----:B------:R-:W-:Y:S01]  /*177f0*/  @P0 IMAD.MOV R22, RZ, RZ, R20 ;  /* 0x000000ffff160224 */ /* 0x000fe200078e0214 */
[----:B------:R-:W-:Y:S02]  /*17800*/  LOP3.LUT P1, RZ, R41, 0xff00, RZ, 0xc0, !PT ;  /* 0x0000ff0029ff7812 */ /* 0x000fe4000782c0ff */
[----:B------:R-:W-:Y:S01]  /*17810*/  LOP3.LUT R18, R18, R2, R7, 0x96, !PT ;  /* 0x0000000212127212 */ /* 0x000fe200078e9607 */
[----:B------:R-:W-:Y:S01]  /*17820*/  VIADD R24, R22, 0x1 ;  /* 0x0000000116187836 */ /* 0x000fe20000000000 */
[C-C-:B------:R-:W-:Y:S02]  /*17830*/  SHF.L.W.U32.HI R2, R5.reuse, 0x1e, R5.reuse ;  /* 0x0000001e05027819 */ /* 0x140fe40000010e05 */
[C-C-:B------:R-:W-:Y:S02]  /*17840*/  SHF.L.W.U32.HI R7, R5.reuse, 0x13, R5.reuse ;  /* 0x0000001305077819 */ /* 0x140fe40000010e05 */
[----:B------:R-:W-:-:S02]  /*17850*/  SHF.L.W.U32.HI R4, R5, 0xa, R5 ;  /* 0x0000000a05047819 */ /* 0x000fc40000010e05 */
[----:B------:R-:W-:Y:S02]  /*17860*/  LOP3.LUT R6, R8, R10, R21, 0xb8, !PT ;  /* 0x0000000a08067212 */ /* 0x000fe400078eb815 */
[----:B------:R-:W-:Y:S01]  /*17870*/  LOP3.LUT R2, R4, R2, R7, 0x96, !PT ;  /* 0x0000000204027212 */ /* 0x000fe200078e9607 */
[----:B------:R-:W-:Y:S01]  /*17880*/  IMAD.U32 R7, RZ, RZ, UR72 ;  /* 0x00000048ff077e24 */ /* 0x000fe2000f8e00ff */
[----:B------:R-:W-:Y:S01]  /*17890*/  LOP3.LUT R4, R0, R3, R5, 0xe8, !PT ;  /* 0x0000000300047212 */ /* 0x000fe200078ee805 */
[----:B------:R-:W-:Y:S01]  /*178a0*/  @P1 IMAD.MOV R24, RZ, RZ, R22 ;  /* 0x000000ffff181224 */ /* 0x000fe200078e0216 */
[----:B------:R-:W-:Y:S02]  /*178b0*/  IADD3 R6, PT, PT, R18, R6, R23 ;  /* 0x0000000612067210 */ /* 0x000fe40007ffe017 */
[----:B------:R-:W-:Y:S01]  /*178c0*/  IADD3 R2, PT, PT, R25, R2, R4 ;  /* 0x0000000219027210 */ /* 0x000fe20007ffe004 */
[----:B------:R-:W-:Y:S01]  /*178d0*/  IMAD.U32 R25, RZ, RZ, UR10 ;  /* 0x0000000aff197e24 */ /* 0x000fe2000f8e00ff */
[----:B------:R-:W-:-:S02]  /*178e0*/  IADD3 R6, PT, PT, R6, 0x420841cc, R7 ;  /* 0x420841cc06067810 */ /* 0x000fc40007ffe007 */
[----:B------:R-:W-:Y:S02]  /*178f0*/  ISETP.NE.AND P0, PT, R24, 0x20, PT ;  /* 0x000000201800780c */ /* 0x000fe40003f05270 */
[----:B------:R-:W-:Y:S01]  /*17900*/  ISETP.GT.U32.AND P1, PT, R25, 0x687e4423, PT ;  /* 0x687e44231900780c */ /* 0x000fe20003f24070 */
[----:B------:R-:W-:Y:S01]  /*17910*/  IMAD.IADD R18, R3, 0x1, R6 ;  /* 0x0000000103127824 */ /* 0x000fe200078e0206 */
[C-C-:B------:R-:W-:Y:S02]  /*17920*/  SHF.L.W.U32.HI R3, R2.reuse, 0x1e, R2.reuse ;  /* 0x0000001e02037819 */ /* 0x140fe40000010e02 */
[C-C-:B------:R-:W-:Y:S02]  /*17930*/  SHF.L.W.U32.HI R4, R2.reuse, 0x13, R2.reuse ;  /* 0x0000001302047819 */ /* 0x140fe40000010e02 */
[----:B------:R-:W-:Y:S02]  /*17940*/  SHF.L.W.U32.HI R7, R2, 0xa, R2 ;  /* 0x0000000a02077819 */ /* 0x000fe40000010e02 */
[----:B------:R-:W-:-:S02]  /*17950*/  SHF.L.W.U32.HI R20, R18, 0x1a, R18 ;  /* 0x0000001a12147819 */ /* 0x000fc40000010e12 */
[C-C-:B------:R-:W-:Y:S02]  /*17960*/  SHF.L.W.U32.HI R23, R18.reuse, 0x15, R18.reuse ;  /* 0x0000001512177819 */ /* 0x140fe40000010e12 */
[----:B------:R-:W-:Y:S02]  /*17970*/  SHF.L.W.U32.HI R22, R18, 0x7, R18 ;  /* 0x0000000712167819 */ /* 0x000fe40000010e12 */
[----:B------:R-:W-:Y:S02]  /*17980*/  LOP3.LUT R3, R7, R3, R4, 0x96, !PT ;  /* 0x0000000307037212 */ /* 0x000fe400078e9604 */
[----:B------:R-:W-:Y:S01]  /*17990*/  LOP3.LUT R23, R22, R20, R23, 0x96, !PT ;  /* 0x0000001416177212 */ /* 0x000fe200078e9617 */
[----:B------:R-:W-:Y:S01]  /*179a0*/  IMAD.U32 R20, RZ, RZ, UR73 ;  /* 0x00000049ff147e24 */ /* 0x000fe2000f8e00ff */
[----:B------:R-:W-:Y:S02]  /*179b0*/  LOP3.LUT R4, R5, R0, R2, 0xe8, !PT ;  /* 0x0000000005047212 */ /* 0x000fe400078ee802 */
[----:B------:R-:W-:-:S02]  /*179c0*/  LOP3.LUT R7, R21, R18, R10, 0xb8, !PT ;  /* 0x0000001215077212 */ /* 0x000fc400078eb80a */
[----:B------:R-:W-:Y:S02]  /*179d0*/  IADD3 R3, PT, PT, R6, R3, R4 ;  /* 0x0000000306037210 */ /* 0x000fe40007ffe004 */
[----:B------:R-:W-:Y:S01]  /*179e0*/  IADD3 R7, PT, PT, R23, R7, R8 ;  /* 0x0000000717077210 */ /* 0x000fe20007ffe008 */
[----:B------:R-:W-:Y:S06]  /*179f0*/  @!P0 EXIT P1 ;  /* 0x000000000000894d */ /* 0x000fec0000800000 */
[----:B------:R-:W-:Y:S01]  /*17a00*/  IMAD.U32 R8, RZ, RZ, UR10 ;  /* 0x0000000aff087e24 */ /* 0x000fe2000f8e00ff */
[----:B------:R-:W-:Y:S02]  /*17a10*/  ISETP.GT.U32.AND P0, PT, R24, 0x17, PT ;  /* 0x000000171800780c */ /* 0x000fe40003f04070 */
[----:B------:R-:W-:Y:S02]  /*17a20*/  IADD3 R7, PT, PT, R7, 0x62d311b8, R20 ;  /* 0x62d311b807077810 */ /* 0x000fe40007ffe014 */
[----:B------:R-:W-:Y:S02]  /*17a30*/  ISETP.GT.U32.AND P1, PT, R8, 0x68815123, PT ;  /* 0x688151230800780c */ /* 0x000fe40003f24070 */
[C---:B------:R-:W-:Y:S01]  /*17a40*/  SHF.L.W.U32.HI R4, R3.reuse, 0x1e, R3 ;  /* 0x0000001e03047819 */ /* 0x040fe20000010e03 */
[----:B------:R-:W-:Y:S01]  /*17a50*/  IMAD.IADD R25, R0, 0x1, R7 ;  /* 0x0000000100197824 */ /* 0x000fe200078e0207 */
[C-C-:B------:R-:W-:Y:S02]  /*17a60*/  SHF.L.W.U32.HI R23, R3.reuse, 0x13, R3.reuse ;  /* 0x0000001303177819 */ /* 0x140fe40000010e03 */
[----:B------:R-:W-:-:S02]  /*17a70*/  SHF.L.W.U32.HI R6, R3, 0xa, R3 ;  /* 0x0000000a03067819 */ /* 0x000fc40000010e03 */
[----:B------:R-:W-:Y:S02]  /*17a80*/  LOP3.LUT R0, R2, R5, R3, 0xe8, !PT ;  /* 0x0000000502007212 */ /* 0x000fe400078ee803 */
[----:B------:R-:W-:Y:S02]  /*17a90*/  LOP3.LUT R4, R6, R4, R23, 0x96, !PT ;  /* 0x0000000406047212 */ /* 0x000fe400078e9617 */
[C-C-:B------:R-:W-:Y:S02]  /*17aa0*/  SHF.L.W.U32.HI R6, R25.reuse, 0x1a, R25.reuse ;  /* 0x0000001a19067819 */ /* 0x140fe40000010e19 */
[C-C-:B------:R-:W-:Y:S02]  /*17ab0*/  SHF.L.W.U32.HI R23, R25.reuse, 0x15, R25.reuse ;  /* 0x0000001519177819 */ /* 0x140fe40000010e19 */
[----:B------:R-:W-:Y:S02]  /*17ac0*/  SHF.L.W.U32.HI R8, R25, 0x7, R25 ;  /* 0x0000000719087819 */ /* 0x000fe40000010e19 */
[----:B------:R-:W-:-:S02]  /*17ad0*/  IADD3 R0, PT, PT, R7, R4, R0 ;  /* 0x0000000407007210 */ /* 0x000fc40007ffe000 */
[----:B------:R-:W-:Y:S02]  /*17ae0*/  LOP3.LUT R6, R8, R6, R23, 0x96, !PT ;  /* 0x0000000608067212 */ /* 0x000fe400078e9617 */
[----:B------:R-:W-:Y:S01]  /*17af0*/  LOP3.LUT R4, R10, R25, R18, 0xb8, !PT ;  /* 0x000000190a047212 */ /* 0x000fe200078eb812 */
[----:B------:R-:W-:Y:S06]  /*17b00*/  @P0 EXIT P1 ;  /* 0x000000000000094d */ /* 0x000fec0000800000 */
[----:B------:R-:W-:Y:S01]  /*17b10*/  IMAD.U32 R20, RZ, RZ, UR10 ;  /* 0x0000000aff147e24 */ /* 0x000fe2000f8e00ff */
[----:B------:R-:W-:Y:S02]  /*17b20*/  ISETP.GT.U32.AND P0, PT, R24, 0x7, PT ;  /* 0x000000071800780c */ /* 0x000fe40003f04070 */
[----:B------:R-:W-:Y:S02]  /*17b30*/  IADD3 R4, PT, PT, R6, R4, R21 ;  /* 0x0000000406047210 */ /* 0x000fe40007ffe015 */
[----:B------:R-:W-:Y:S02]  /*17b40*/  ISETP.GT.U32.AND P1, PT, R20, 0x688f47f2, PT ;  /* 0x688f47f21400780c */ /* 0x000fe40003f24070 */
[C-C-:B------:R-:W-:Y:S02]  /*17b50*/  SHF.L.W.U32.HI R7, R0.reuse, 0x1e, R0.reuse ;  /* 0x0000001e00077819 */ /* 0x140fe40000010e00 */
[C-C-:B------:R-:W-:Y:S02]  /*17b60*/  SHF.L.W.U32.HI R6, R0.reuse, 0x13, R0.reuse ;  /* 0x0000001300067819 */ /* 0x140fe40000010e00 */
[----:B------:R-:W-:-:S02]  /*17b70*/  SHF.L.W.U32.HI R8, R0, 0xa, R0 ;  /* 0x0000000a00087819 */ /* 0x000fc40000010e00 */
[----:B------:R-:W-:Y:S02]  /*17b80*/  IADD3 R4, PT, PT, R4, -0x1a64588f, R27 ;  /* 0xe59ba77104047810 */ /* 0x000fe40007ffe01b */
[----:B------:R-:W-:Y:S02]  /*17b90*/  LOP3.LUT R7, R8, R7, R6, 0x96, !PT ;  /* 0x0000000708077212 */ /* 0x000fe400078e9606 */
[----:B------:R-:W-:Y:S01]  /*17ba0*/  LOP3.LUT R6, R3, R2, R0, 0xe8, !PT ;  /* 0x0000000203067212 */ /* 0x000fe200078ee800 */
[----:B------:R-:W-:-:S03]  /*17bb0*/  IMAD.IADD R8, R5, 0x1, R4 ;  /* 0x0000000105087824 */ /* 0x000fc600078e0204 */
[----:B------:R-:W-:Y:S02]  /*17bc0*/  IADD3 R6, PT, PT, R4, R7, R6 ;  /* 0x0000000704067210 */ /* 0x000fe40007ffe006 */
[C-C-:B------:R-:W-:Y:S02]  /*17bd0*/  SHF.L.W.U32.HI R4, R8.reuse, 0x1a, R8.reuse ;  /* 0x0000001a08047819 */ /* 0x140fe40000010e08 */
[C-C-:B------:R-:W-:Y:S02]  /*17be0*/  SHF.L.W.U32.HI R5, R8.reuse, 0x15, R8.reuse ;  /* 0x0000001508057819 */ /* 0x140fe40000010e08 */
[----:B------:R-:W-:Y:S01]  /*17bf0*/  SHF.L.W.U32.HI R7, R8, 0x7, R8 ;  /* 0x0000000708077819 */ /* 0x000fe20000010e08 */
[----:B------:R-:W-:Y:S06]  /*17c00*/  @P0 EXIT P1 ;  /* 0x000000000000094d */ /* 0x000fec0000800000 */
[----:B------:R-:W0:Y:S01]  /*17c10*/  LDS.U8 R22, [UR4+0x4c] ;  /* 0x00004c04ff167984 */ /* 0x000e220008000000 */
[----:B------:R-:W-:Y:S01]  /*17c20*/  LOP3.LUT R5, R7, R4, R5, 0x96, !PT ;  /* 0x0000000407057212 */ /* 0x000fe200078e9605 */
[----:B------:R-:W-:Y:S01]  /*17c30*/  IMAD.IADD R13, R13, 0x1, R3 ;  /* 0x000000010d0d7824 */ /* 0x000fe200078e0203 */
[--C-:B------:R-:W-:Y:S01]  /*17c40*/  LOP3.LUT R4, R18, R8, R25.reuse, 0xb8, !PT ;  /* 0x0000000812047212 */ /* 0x100fe200078eb819 */
[----:B------:R-:W-:Y:S01]  /*17c50*/  IMAD.IADD R19, R19, 0x1, R25 ;  /* 0x0000000113137824 */ /* 0x000fe200078e0219 */
[C-C-:B------:R-:W-:Y:S01]  /*17c60*/  SHF.L.W.U32.HI R7, R6.reuse, 0x1e, R6.reuse ;  /* 0x0000001e06077819 */ /* 0x140fe20000010e06 */
[--C-:B------:R-:W-:Y:S01]  /*17c70*/  IMAD.IADD R15, R15, 0x1, R6.reuse ;  /* 0x000000010f0f7824 */ /* 0x100fe200078e0206 */
[C---:B------:R-:W-:Y:S01]  /*17c80*/  SHF.L.W.U32.HI R20, R6.reuse, 0x13, R6 ;  /* 0x0000001306147819 */ /* 0x040fe20000010e06 */
[----:B------:R-:W-:Y:S01]  /*17c90*/  IMAD.IADD R17, R17, 0x1, R8 ;  /* 0x0000000111117824 */ /* 0x000fe200078e0208 */
[----:B------:R-:W-:Y:S01]  /*17ca0*/  SHF.L.W.U32.HI R21, R6, 0xa, R6 ;  /* 0x0000000a06157819 */ /* 0x000fe20000010e06 */
[----:B------:R-:W-:Y:S01]  /*17cb0*/  BSSY.RECONVERGENT B0, `(.L_x_2) ;  /* 0x00000d6000007945 */ /* 0x000fe20003800200 */
[----:B------:R-:W-:-:S02]  /*17cc0*/  IADD3 R4, PT, PT, R5, R4, R10 ;  /* 0x0000000405047210 */ /* 0x000fc40007ffe00a */
[----:B------:R-:W-:Y:S01]  /*17cd0*/  LOP3.LUT R20, R21, R7, R20, 0x96, !PT ;  /* 0x0000000715147212 */ /* 0x000fe200078e9614 */
[----:B------:R-:W-:Y:S01]  /*17ce0*/  IMAD.IADD R21, R11, 0x1, R18 ;  /* 0x000000010b157824 */ /* 0x000fe200078e0212 */
[----:B------:R-:W-:Y:S01]  /*17cf0*/  IADD3 R5, PT, PT, R4, -0x7a585b7c, R29 ;  /* 0x85a7a48404057810 */ /* 0x000fe20007ffe01d */
[----:B------:R-:W-:Y:S01]  /*17d00*/  IMAD.IADD R7, R12, 0x1, R0 ;  /* 0x000000010c077824 */ /* 0x000fe200078e0200 */
[----:B------:R-:W-:Y:S02]  /*17d10*/  LOP3.LUT R3, R0, R3, R6, 0xe8, !PT ;  /* 0x0000000300037212 */ /* 0x000fe400078ee806 */
[----:B------:R-:W-:Y:S02]  /*17d20*/  IADD3 R11, PT, PT, R16, R5, R2 ;  /* 0x00000005100b7210 */ /* 0x000fe40007ffe002 */
[----:B------:R-:W-:Y:S02]  /*17d30*/  IADD3 R3, PT, PT, R5, R20, R3 ;  /* 0x0000001405037210 */ /* 0x000fe40007ffe003 */
[----:B------:R-:W-:-:S02]  /*17d40*/  SHF.R.U32.HI R35, RZ, 0x18, R13 ;  /* 0x00000018ff237819 */ /* 0x000fc4000001160d */
[----:B------:R-:W-:Y:S01]  /*17d50*/  SHF.R.U32.HI R37, RZ, 0x8, R13 ;  /* 0x00000008ff257819 */ /* 0x000fe2000001160d */
[----:B------:R-:W-:Y:S01]  /*17d60*/  IMAD.IADD R5, R14, 0x1, R3 ;  /* 0x000000010e057824 */ /* 0x000fe200078e0203 */
[--C-:B------:R-:W-:Y:S02]  /*17d70*/  SHF.R.U32.HI R51, RZ, 0x18, R21.reuse ;  /* 0x00000018ff337819 */ /* 0x100fe40000011615 */
[----:B------:R-:W-:Y:S02]  /*17d80*/  SHF.R.U32.HI R53, RZ, 0x8, R21 ;  /* 0x00000008ff357819 */ /* 0x000fe40000011615 */
[----:B------:R-:W-:Y:S02]  /*17d90*/  SHF.R.U32.HI R25, RZ, 0x18, R5 ;  /* 0x00000018ff197819 */ /* 0x000fe40000011605 */
[----:B------:R-:W-:Y:S02]  /*17da0*/  PRMT R61, R13, 0x7632, R61 ;  /* 0x000076320d3d7816 */ /* 0x000fe4000000003d */
[----:B------:R-:W-:-:S02]  /*17db0*/  PRMT R69, R21, 0x7632, R69 ;  /* 0x0000763215457816 */ /* 0x000fc40000000045 */
[--C-:B------:R-:W-:Y:S02]  /*17dc0*/  SHF.R.U32.HI R31, RZ, 0x18, R7.reuse ;  /* 0x00000018ff1f7819 */ /* 0x100fe40000011607 */
[----:B------:R-:W-:Y:S02]  /*17dd0*/  SHF.R.U32.HI R33, RZ, 0x8, R7 ;  /* 0x00000008ff217819 */ /* 0x000fe40000011607 */
[----:B0-----:R-:W-:Y:S02]  /*17de0*/  ISETP.GT.U32.AND P0, PT, R22, R25, PT ;  /* 0x000000191600720c */ /* 0x001fe40003f04070 */
[--C-:B------:R-:W-:Y:S02]  /*17df0*/  SHF.R.U32.HI R47, RZ, 0x18, R19.reuse ;  /* 0x00000018ff2f7819 */ /* 0x100fe40000011613 */
[----:B------:R-:W-:Y:S02]  /*17e00*/  SHF.R.U32.HI R49, RZ, 0x8, R19 ;  /* 0x00000008ff317819 */ /* 0x000fe40000011613 */
[----:B------:R-:W-:-:S02]  /*17e10*/  PRMT R59, R7, 0x7632, R59 ;  /* 0x00007632073b7816 */ /* 0x000fc4000000003b */
[----:B------:R-:W-:Y:S02]  /*17e20*/  PRMT R67, R19, 0x7632, R67 ;  /* 0x0000763213437816 */ /* 0x000fe40000000043 */
[--C-:B------:R-:W-:Y:S02]  /*17e30*/  SHF.R.U32.HI R27, RZ, 0x18, R15.reuse ;  /* 0x00000018ff1b7819 */ /* 0x100fe4000001160f */
[----:B------:R-:W-:Y:S02]  /*17e40*/  SHF.R.U32.HI R29, RZ, 0x8, R15 ;  /* 0x00000008ff1d7819 */ /* 0x000fe4000001160f */
[--C-:B------:R-:W-:Y:S02]  /*17e50*/  SHF.R.U32.HI R43, RZ, 0x18, R17.reuse ;  /* 0x00000018ff2b7819 */ /* 0x100fe40000011611 */
[----:B------:R-:W-:Y:S02]  /*17e60*/  SHF.R.U32.HI R45, RZ, 0x8, R17 ;  /* 0x00000008ff2d7819 */ /* 0x000fe40000011611 */
[----:B------:R-:W-:-:S02]  /*17e70*/  PRMT R57, R15, 0x7632, R57 ;  /* 0x000076320f397816 */ /* 0x000fc40000000039 */
[----:B------:R-:W-:Y:S02]  /*17e80*/  PRMT R65, R17, 0x7632, R65 ;  /* 0x0000763211417816 */ /* 0x000fe40000000041 */
[--C-:B------:R-:W-:Y:S02]  /*17e90*/  SHF.R.U32.HI R39, RZ, 0x18, R11.reuse ;  /* 0x00000018ff277819 */ /* 0x100fe4000001160b */
[----:B------:R-:W-:Y:S02]  /*17ea0*/  SHF.R.U32.HI R41, RZ, 0x8, R11 ;  /* 0x00000008ff297819 */ /* 0x000fe4000001160b */
[----:B------:R-:W-:Y:S02]  /*17eb0*/  PRMT R63, R11, 0x7632, R63 ;  /* 0x000076320b3f7816 */ /* 0x000fe4000000003f */
[----:B------:R-:W-:Y:S02]  /*17ec0*/  PRMT R55, R5, 0x7632, R55 ;  /* 0x0000763205377816 */ /* 0x000fe40000000037 */
[----:B------:R-:W-:Y:S01]  /*17ed0*/  SHF.R.U32.HI R71, RZ, 0x8, R5 ;  /* 0x00000008ff477819 */ /* 0x000fe20000011605 */
[----:B------:R-:W-:Y:S06]  /*17ee0*/  @P0 BRA `(.L_x_3) ;  /* 0x0000000800c80947 */ /* 0x000fec0003800000 */
[----:B------:R-:W-:-:S13]  /*17ef0*/  ISETP.GE.U32.AND P0, PT, R22, R25, PT ;  /* 0x000000191600720c */ /* 0x000fda0003f06070 */
[----:B------:R-:W-:Y:S05]  /*17f00*/  @!P0 EXIT ;  /* 0x000000000000894d */ /* 0x000fea0003800000 */
[----:B------:R-:W0:Y:S01]  /*17f10*/  LDS.U8 R0, [UR4+0x4d] ;  /* 0x00004d04ff007984 */ /* 0x000e220008000000 */
[----:B------:R-:W-:-:S04]  /*17f20*/  LOP3.LUT R3, R55, 0xff, RZ, 0xc0, !PT ;  /* 0x000000ff37037812 */ /* 0x000fc800078ec0ff */
[----:B0-----:R-:W-:-:S13]  /*17f30*/  ISETP.GT.U32.AND P0, PT, R0, R3, PT ;  /* 0x000000030000720c */ /* 0x001fda0003f04070 */
[----:B------:R-:W-:Y:S05]  /*17f40*/  @P0 BRA `(.L_x_3) ;  /* 0x0000000800b00947 */ /* 0x000fea0003800000 */
        /* <DEDUP_REMOVED lines=14> */
[----:B------:R-:W0:Y:S02]  /*18030*/  LDS.U8 R0, [UR4+0x50] ;  /* 0x00005004ff007984 */ /* 0x000e240008000000 */
        /* <DEDUP_REMOVED lines=152> */
[----:B------:R-:W0:Y:S01]  /*189c0*/  LDS.U8 R2, [UR4+0x6b] ;  /* 0x00006b04ff027984 */ /* 0x000e220008000000 */
[----:B------:R-:W-:-:S04]  /*189d0*/  LOP3.LUT R23, R21, 0xff, RZ, 0xc0, !PT ;  /* 0x000000ff15177812 */ /* 0x000fc800078ec0ff */
[----:B0-----:R-:W-:-:S04]  /*189e0*/  ISETP.GE.U32.AND P0, PT, R2, R23, PT ;  /* 0x000000170200720c */ /* 0x001fc80003f06070 */
[----:B------:R-:W-:-:S13]  /*189f0*/  ISETP.LT.U32.OR P0, PT, R0, R3, !P0 ;  /* 0x000000030000720c */ /* 0x000fda0004701470 */
[----:B------:R-:W-:Y:S05]  /*18a00*/  @P0 EXIT ;  /* 0x000000000000094d */ /* 0x000fea0003800000 */
.L_x_3:
[----:B------:R-:W-:Y:S05]  /*18a10*/  BSYNC.RECONVERGENT B0 ;  /* 0x0000000000007941 */ /* 0x000fea0003800200 */
.L_x_2:
[----:B------:R-:W0:Y:S01]  /*18a20*/  LDCU.64 UR6, c[0x0][0x398] ;  /* 0x00007300ff0677ac */ /* 0x000e220008000a00 */
[----:B------:R-:W-:Y:S02]  /*18a30*/  IMAD.MOV.U32 R8, RZ, RZ, -0x1 ;  /* 0xffffffffff087424 */ /* 0x000fe400078e00ff */
[----:B0-----:R-:W-:Y:S02]  /*18a40*/  IMAD.U32 R2, RZ, RZ, UR6 ;  /* 0x00000006ff027e24 */ /* 0x001fe4000f8e00ff */
[----:B------:R-:W-:-:S05]  /*18a50*/  IMAD.U32 R3, RZ, RZ, UR7 ;  /* 0x00000007ff037e24 */ /* 0x000fca000f8e00ff */
[----:B------:R-:W2:Y:S02]  /*18a60*/  ATOMG.E.CAS.STRONG.GPU PT, R2, [R2], R8, R9 ;  /* 0x00000008020273a9 */ /* 0x000ea400001ee109 */
[----:B--2---:R-:W-:-:S13]  /*18a70*/  ISETP.NE.AND P0, PT, R2, -0x1, PT ;  /* 0xffffffff0200780c */ /* 0x004fda0003f05270 */
[----:B------:R-:W-:Y:S05]  /*18a80*/  @P0 EXIT ;  /* 0x000000000000094d */ /* 0x000fea0003800000 */
[----:B------:R-:W0:Y:S02]  /*18a90*/  LDC.64 R2, c[0x0][0x3a0] ;  /* 0x0000e800ff027b82 */ /* 0x000e240000000a00 */
[----:B0-----:R-:W-:Y:S04]  /*18aa0*/  STG.E.U8 desc[UR8][R2.64], R25 ;  /* 0x0000001902007986 */ /* 0x001fe8000c101108 */
[----:B------:R-:W-:Y:S04]  /*18ab0*/  STG.E.U8 desc[UR8][R2.64+0x1], R55 ;  /* 0x0000013702007986 */ /* 0x000fe8000c101108 */
        /* <DEDUP_REMOVED lines=29> */
[----:B------:R-:W-:Y:S01]  /*18c90*/  STG.E.U8 desc[UR8][R2.64+0x1f], R21 ;  /* 0x00001f1502007986 */ /* 0x000fe2000c101108 */
[----:B------:R-:W-:Y:S05]  /*18ca0*/  EXIT ;  /* 0x000000000000794d */ /* 0x000fea0003800000 */
.L_x_4:
[----:B------:R-:W-:-:S00]  /*18cb0*/  BRA `(.L_x_4) ;  /* 0xfffffffc00fc7947 */ /* 0x000fc0000383ffff */
[----:B------:R-:W-:-:S00]  /*18cc0*/  NOP ;  /* 0x0000000000007918 */ /* 0x000fc00000000000 */
        /* <DEDUP_REMOVED lines=11> */
.L_x_5:


//--------------------- .nv.shared.qhash_mine     --------------------------
	.section	.nv.shared.qhash_mine,"aw",@nobits
	.sectionflags	@""
.nv.shared.qhash_mine:
	.zero		1132


//--------------------- .nv.shared.reserved.0     --------------------------
	.section	.nv.shared.reserved.0,"aw",@nobits
	.weak		__nv_reservedSMEM_offset_0_alias
	.size		__nv_reservedSMEM_offset_0_alias, 0, 64
	.other		__nv_reservedSMEM_offset_0_alias,@"STO_CUDA_RESERVED_SHARED STV_DEFAULT"
__nv_reservedSMEM_offset_0_alias:
	.zero		0
	.zero		64


//--------------------- .nv.constant0.qhash_mine  --------------------------
	.section	.nv.constant0.qhash_mine,"a",@progbits
	.sectionflags	@""
	.align	4
.nv.constant0.qhash_mine:
	.zero		940


//--------------------- SYMBOLS --------------------------

	.type		.nv.reservedSmem.offset0,@object
	.size		.nv.reservedSmem.offset0,0x4
	.type		.nv.reservedSmem.cap,@object
	.size		.nv.reservedSmem.cap,0x4
